// auto-generated by cutlass_sweep.gemm — config: {"arch": "sm_100", "cluster_m": 4, "cluster_n": 1, "dtype": "nvfp4", "dtype_b": "nvfp4", "layout": "nt", "stages": 0, "tile_k": 128, "tile_m": 128, "tile_n": 256}
#include "cutlass/cutlass.h"
#include "cutlass/gemm/collective/collective_builder.hpp"
#include "cutlass/gemm/device/gemm_universal_adapter.h"
#include "cutlass/gemm/kernel/gemm_universal.hpp"
#include "cutlass/epilogue/collective/collective_builder.hpp"

using ElemA = cutlass::nv_float4_t<cutlass::float_e2m1_t>;
using ElemB = cutlass::nv_float4_t<cutlass::float_e2m1_t>;
using ElemCD = cutlass::bfloat16_t;
using Acc  = float;
using TileShape    = cute::Shape<cute::_128, cute::_256, cute::_128>;
using ClusterShape = cute::Shape<cute::_4, cute::_1, cute::_1>;

using CollectiveEpilogue = typename cutlass::epilogue::collective::CollectiveBuilder<
    cutlass::arch::Sm100, cutlass::arch::OpClassTensorOp,
    TileShape, ClusterShape,
    cutlass::epilogue::collective::EpilogueTileAuto,
    Acc, Acc,
    ElemCD, cutlass::layout::RowMajor, 128 / cutlass::sizeof_bits<ElemCD>::value,
    ElemCD, cutlass::layout::RowMajor, 128 / cutlass::sizeof_bits<ElemCD>::value,
    cutlass::epilogue::collective::EpilogueScheduleAuto
  >::CollectiveOp;

using CollectiveMainloop = typename cutlass::gemm::collective::CollectiveBuilder<
    cutlass::arch::Sm100, cutlass::arch::OpClassBlockScaledTensorOp,
    ElemA, cutlass::layout::RowMajor, 32,
    ElemB, cutlass::layout::ColumnMajor, 32,
    Acc,
    TileShape, ClusterShape,
    cutlass::gemm::collective::StageCountAutoCarveout<static_cast<int>(sizeof(typename CollectiveEpilogue::SharedStorage))>,
    cutlass::gemm::collective::KernelScheduleAuto
  >::CollectiveOp;

using GemmKernel = cutlass::gemm::kernel::GemmUniversal<
    cute::Shape<int,int,int,int>,
    CollectiveMainloop,
    CollectiveEpilogue
>;
using Gemm = cutlass::gemm::device::GemmUniversalAdapter<GemmKernel>;

// Force the device kernel symbol into the cubin without needing a host main.
auto* _anchor = &cutlass::device_kernel<GemmKernel>;


// ===== COMPILED SASS (sm_100a) =====

	.target	sm_100a

	.elftype	@"ET_EXEC"


//--------------------- .note.nv.tkinfo           --------------------------
	.section	.note.nv.tkinfo,"",@"SHT_NOTE"
	.sectionflags	@"SHF_NOTE_NV_TKINFO"
	.tkinfo
        /*0018*/ 	.word	0x00000002
        /*0030*/ 	.string	""
        /*0030*/ 	.string	"ptxas"
        /*0030*/ 	.string	"Cuda compilation tools, release 13.0, V13.0.88"
        /*0030*/ 	.string	"Build cuda_13.0.r13.0/compiler.36424714_0"
        /*0030*/ 	.string	"-arch sm_100a -m 64 "



//--------------------- .note.nv.cuinfo           --------------------------
	.section	.note.nv.cuinfo,"",@"SHT_NOTE"
	.sectionflags	@"SHF_NOTE_NV_CUINFO"
        /*0018*/ 	.short	0x0002
        /*001a*/ 	.short	0x0064
        /*001c*/ 	.short	0x0082
	.zero		2


//--------------------- .nv.info                  --------------------------
	.section	.nv.info,"",@"SHT_CUDA_INFO"
	.align	4


	//----- nvinfo : EIATTR_REGCOUNT
	.align		4
        /*0000*/ 	.byte	0x04, 0x2f
        /*0002*/ 	.short	(.L_19 - .L_18)
	.align		4
.L_18:
        /*0004*/ 	.word	index@(_ZN7cutlass13device_kernelINS_4gemm6kernel13GemmUniversalIN4cute5tupleIJiiiiEEENS1_10collective13CollectiveMmaINS1_46MainloopSm100TmaUmmaWarpSpecializedBlockScaledILi7ELi2ELi1ENS5_IJNS4_1CILi4EEENSA_ILi1EEESC_EEEEENS5_IJNSA_ILi128EEENSA_ILi256EEESF_EEENS5_IJNS_12float_e2m1_tENS_13float_ue4m3_tEEEENS5_IJNS5_IJlSC_lEEENS4_6LayoutINS5_IJNS5_IJNS5_IJNSA_ILi32EEESB_EEEiEEENS5_IJNS5_IJNSA_ILi16EEESB_EEEiEEENS5_IJSC_iEEEEEENS5_IJSS_NS5_IJNS5_IJNSA_ILi0EEESC_EEENSA_ILi512EEEEEENS5_IJSV_iEEEEEEEEEEESK_S12_NS4_8TiledMMAINS4_8MMA_AtomIJNS4_17SM100_MMA_MXF4_SSISI_SI_fSJ_Li128ELi256ELi16ELNS4_4UMMA5MajorE0ELS17_0ELNS16_7ScaleInE0ELS18_0EEEEEENSM_INS5_IJSC_SC_SC_EEENS5_IJSV_SV_SV_EEEEENS5_IJNS4_10UnderscoreES1E_S1E_EEEEENS5_IJNS4_13SM90_TMA_LOADES1H_EEENS5_IJNS4_14ComposedLayoutINS4_7SwizzleILi2ELi4ELi3EEENS4_18smem_ptr_flag_bitsILi4EEENSM_INS5_IJNSA_ILi8EEESF_EEENS5_IJSF_SC_EEEEEEENSM_INS5_IJNS5_IJNS5_IJSO_SC_EEESR_EEESC_NS5_IJSC_NSA_ILi2EEEEEEEEENS5_IJNS5_IJNS5_IJSR_SX_EEESW_EEESV_NS5_IJSB_SX_EEEEEEEEEEEvNS4_8identityENS5_IJNS4_23SM90_TMA_LOAD_MULTICASTES25_EEENS5_IJS1S_NSM_INS5_IJNS5_IJNS5_IJSO_S1V_EEESR_EEESC_S1W_EEENS5_IJS1Z_SV_NS5_IJSB_NSA_ILi1024EEEEEEEEEEEEEEvS24_EENS_8epilogue10collective18CollectiveEpilogueINS2G_23Sm100TmaWarpSpecializedILi4ELi2ELi32ELb1ELb0EEEJNS5_IJNSA_ILi64EEESG_SF_EEENS5_IJNSM_IS2L_SC_EENSM_INS5_IJSN_S1V_EEENS5_IJSC_SF_EEEEEEEENS_10bfloat16_tESL_S2S_SL_NS2G_6fusion15FusionCallbacksIS2K_NS2T_17LinearCombinationIS2S_fS2S_fLNS_15FloatRoundStyleE2EEES2M_S2R_JEEENS4_5SM1004TMEM4LOAD26SM100_TMEM_LOAD_32dp32b32xES1H_NS1J_IS1L_NS1M_ILi16EEENSM_INS5_IJS1O_SN_EEENS5_IJSN_SC_EEEEEEENS4_39AutoVectorizingCopyWithAssumedAlignmentILi128EEENS4_14SM90_TMA_STOREES37_S39_S39_EEEvvEEEEvNT_6ParamsE)
        /*0008*/ 	.word	0x000000de


	//----- nvinfo : EIATTR_FRAME_SIZE
	.align		4
.L_19:
        /*000c*/ 	.byte	0x04, 0x11
        /*000e*/ 	.short	(.L_21 - .L_20)
	.align		4
.L_20:
        /*0010*/ 	.word	index@($__internal_2_$__cuda_sm10x_tcgen05_guardrail_trap_unallocated_columns_being_dealloced)
        /*0014*/ 	.word	0x00000000


	//----- nvinfo : EIATTR_FRAME_SIZE
	.align		4
.L_21:
        /*0018*/ 	.byte	0x04, 0x11
        /*001a*/ 	.short	(.L_23 - .L_22)
	.align		4
.L_22:
        /*001c*/ 	.word	index@($__internal_1_$__cuda_sm10x_tcgen05_guardrail_trap_phase_invalid_during_alloc)
        /*0020*/ 	.word	0x00000000


	//----- nvinfo : EIATTR_FRAME_SIZE
	.align		4
.L_23:
        /*0024*/ 	.byte	0x04, 0x11
        /*0026*/ 	.short	(.L_25 - .L_24)
	.align		4
.L_24:
        /*0028*/ 	.word	index@($__internal_0_$__cuda_sm10x_tcgen05_guardrail_trap_col_being_dealloced_not_returned_by_alloc)
        /*002c*/ 	.word	0x00000000


	//----- nvinfo : EIATTR_FRAME_SIZE
	.align		4
.L_25:
        /*0030*/ 	.byte	0x04, 0x11
        /*0032*/ 	.short	(.L_27 - .L_26)
	.align		4
.L_26:
        /*0034*/ 	.word	index@(_ZN7cutlass13device_kernelINS_4gemm6kernel13GemmUniversalIN4cute5tupleIJiiiiEEENS1_10collective13CollectiveMmaINS1_46MainloopSm100TmaUmmaWarpSpecializedBlockScaledILi7ELi2ELi1ENS5_IJNS4_1CILi4EEENSA_ILi1EEESC_EEEEENS5_IJNSA_ILi128EEENSA_ILi256EEESF_EEENS5_IJNS_12float_e2m1_tENS_13float_ue4m3_tEEEENS5_IJNS5_IJlSC_lEEENS4_6LayoutINS5_IJNS5_IJNS5_IJNSA_ILi32EEESB_EEEiEEENS5_IJNS5_IJNSA_ILi16EEESB_EEEiEEENS5_IJSC_iEEEEEENS5_IJSS_NS5_IJNS5_IJNSA_ILi0EEESC_EEENSA_ILi512EEEEEENS5_IJSV_iEEEEEEEEEEESK_S12_NS4_8TiledMMAINS4_8MMA_AtomIJNS4_17SM100_MMA_MXF4_SSISI_SI_fSJ_Li128ELi256ELi16ELNS4_4UMMA5MajorE0ELS17_0ELNS16_7ScaleInE0ELS18_0EEEEEENSM_INS5_IJSC_SC_SC_EEENS5_IJSV_SV_SV_EEEEENS5_IJNS4_10UnderscoreES1E_S1E_EEEEENS5_IJNS4_13SM90_TMA_LOADES1H_EEENS5_IJNS4_14ComposedLayoutINS4_7SwizzleILi2ELi4ELi3EEENS4_18smem_ptr_flag_bitsILi4EEENSM_INS5_IJNSA_ILi8EEESF_EEENS5_IJSF_SC_EEEEEEENSM_INS5_IJNS5_IJNS5_IJSO_SC_EEESR_EEESC_NS5_IJSC_NSA_ILi2EEEEEEEEENS5_IJNS5_IJNS5_IJSR_SX_EEESW_EEESV_NS5_IJSB_SX_EEEEEEEEEEEvNS4_8identityENS5_IJNS4_23SM90_TMA_LOAD_MULTICASTES25_EEENS5_IJS1S_NSM_INS5_IJNS5_IJNS5_IJSO_S1V_EEESR_EEESC_S1W_EEENS5_IJS1Z_SV_NS5_IJSB_NSA_ILi1024EEEEEEEEEEEEEEvS24_EENS_8epilogue10collective18CollectiveEpilogueINS2G_23Sm100TmaWarpSpecializedILi4ELi2ELi32ELb1ELb0EEEJNS5_IJNSA_ILi64EEESG_SF_EEENS5_IJNSM_IS2L_SC_EENSM_INS5_IJSN_S1V_EEENS5_IJSC_SF_EEEEEEEENS_10bfloat16_tESL_S2S_SL_NS2G_6fusion15FusionCallbacksIS2K_NS2T_17LinearCombinationIS2S_fS2S_fLNS_15FloatRoundStyleE2EEES2M_S2R_JEEENS4_5SM1004TMEM4LOAD26SM100_TMEM_LOAD_32dp32b32xES1H_NS1J_IS1L_NS1M_ILi16EEENSM_INS5_IJS1O_SN_EEENS5_IJSN_SC_EEEEEEENS4_39AutoVectorizingCopyWithAssumedAlignmentILi128EEENS4_14SM90_TMA_STOREES37_S39_S39_EEEvvEEEEvNT_6ParamsE)
        /*0038*/ 	.word	0x00000000


	//----- nvinfo : EIATTR_MIN_STACK_SIZE
	.align		4
.L_27:
        /*003c*/ 	.byte	0x04, 0x12
        /*003e*/ 	.short	(.L_29 - .L_28)
	.align		4
.L_28:
        /*0040*/ 	.word	index@(_ZN7cutlass13device_kernelINS_4gemm6kernel13GemmUniversalIN4cute5tupleIJiiiiEEENS1_10collective13CollectiveMmaINS1_46MainloopSm100TmaUmmaWarpSpecializedBlockScaledILi7ELi2ELi1ENS5_IJNS4_1CILi4EEENSA_ILi1EEESC_EEEEENS5_IJNSA_ILi128EEENSA_ILi256EEESF_EEENS5_IJNS_12float_e2m1_tENS_13float_ue4m3_tEEEENS5_IJNS5_IJlSC_lEEENS4_6LayoutINS5_IJNS5_IJNS5_IJNSA_ILi32EEESB_EEEiEEENS5_IJNS5_IJNSA_ILi16EEESB_EEEiEEENS5_IJSC_iEEEEEENS5_IJSS_NS5_IJNS5_IJNSA_ILi0EEESC_EEENSA_ILi512EEEEEENS5_IJSV_iEEEEEEEEEEESK_S12_NS4_8TiledMMAINS4_8MMA_AtomIJNS4_17SM100_MMA_MXF4_SSISI_SI_fSJ_Li128ELi256ELi16ELNS4_4UMMA5MajorE0ELS17_0ELNS16_7ScaleInE0ELS18_0EEEEEENSM_INS5_IJSC_SC_SC_EEENS5_IJSV_SV_SV_EEEEENS5_IJNS4_10UnderscoreES1E_S1E_EEEEENS5_IJNS4_13SM90_TMA_LOADES1H_EEENS5_IJNS4_14ComposedLayoutINS4_7SwizzleILi2ELi4ELi3EEENS4_18smem_ptr_flag_bitsILi4EEENSM_INS5_IJNSA_ILi8EEESF_EEENS5_IJSF_SC_EEEEEEENSM_INS5_IJNS5_IJNS5_IJSO_SC_EEESR_EEESC_NS5_IJSC_NSA_ILi2EEEEEEEEENS5_IJNS5_IJNS5_IJSR_SX_EEESW_EEESV_NS5_IJSB_SX_EEEEEEEEEEEvNS4_8identityENS5_IJNS4_23SM90_TMA_LOAD_MULTICASTES25_EEENS5_IJS1S_NSM_INS5_IJNS5_IJNS5_IJSO_S1V_EEESR_EEESC_S1W_EEENS5_IJS1Z_SV_NS5_IJSB_NSA_ILi1024EEEEEEEEEEEEEEvS24_EENS_8epilogue10collective18CollectiveEpilogueINS2G_23Sm100TmaWarpSpecializedILi4ELi2ELi32ELb1ELb0EEEJNS5_IJNSA_ILi64EEESG_SF_EEENS5_IJNSM_IS2L_SC_EENSM_INS5_IJSN_S1V_EEENS5_IJSC_SF_EEEEEEEENS_10bfloat16_tESL_S2S_SL_NS2G_6fusion15FusionCallbacksIS2K_NS2T_17LinearCombinationIS2S_fS2S_fLNS_15FloatRoundStyleE2EEES2M_S2R_JEEENS4_5SM1004TMEM4LOAD26SM100_TMEM_LOAD_32dp32b32xES1H_NS1J_IS1L_NS1M_ILi16EEENSM_INS5_IJS1O_SN_EEENS5_IJSN_SC_EEEEEEENS4_39AutoVectorizingCopyWithAssumedAlignmentILi128EEENS4_14SM90_TMA_STOREES37_S39_S39_EEEvvEEEEvNT_6ParamsE)
        /*0044*/ 	.word	0x00000000
.L_29:


//--------------------- .nv.compat                --------------------------
	.section	.nv.compat,"",@"SHT_CUDA_COMPAT_INFO"
	.align	4
        /*0000*/ 	.byte	0x02, 0x09, 0x01, 0x00, 0x02, 0x02, 0x02, 0x00, 0x02, 0x05, 0x05, 0x00, 0x03, 0x07, 0x01, 0x01
        /*0010*/ 	.byte	0x02, 0x03, 0x01, 0x00, 0x02, 0x06, 0x01, 0x00, 0x04, 0x0b, 0x08, 0x00, 0x09, 0x00, 0x00, 0x00
        /*0020*/ 	.byte	0x00, 0x00, 0x00, 0x00


//--------------------- .nv.info._ZN7cutlass13device_kernelINS_4gemm6kernel13GemmUniversalIN4cute5tupleIJiiiiEEENS1_10collective13CollectiveMmaINS1_46MainloopSm100TmaUmmaWarpSpecializedBlockScaledILi7ELi2ELi1ENS5_IJNS4_1CILi4EEENSA_ILi1EEESC_EEEEENS5_IJNSA_ILi128EEENSA_ILi256EEESF_EEENS5_IJNS_12float_e2m1_tENS_13float_ue4m3_tEEEENS5_IJNS5_IJlSC_lEEENS4_6LayoutINS5_IJNS5_IJNS5_IJNSA_ILi32EEESB_EEEiEEENS5_IJNS5_IJNSA_ILi16EEESB_EEEiEEENS5_IJSC_iEEEEEENS5_IJSS_NS5_IJNS5_IJNSA_ILi0EEESC_EEENSA_ILi512EEEEEENS5_IJSV_iEEEEEEEEEEESK_S12_NS4_8TiledMMAINS4_8MMA_AtomIJNS4_17SM100_MMA_MXF4_SSISI_SI_fSJ_Li128ELi256ELi16ELNS4_4UMMA5MajorE0ELS17_0ELNS16_7ScaleInE0ELS18_0EEEEEENSM_INS5_IJSC_SC_SC_EEENS5_IJSV_SV_SV_EEEEENS5_IJNS4_10UnderscoreES1E_S1E_EEEEENS5_IJNS4_13SM90_TMA_LOADES1H_EEENS5_IJNS4_14ComposedLayoutINS4_7SwizzleILi2ELi4ELi3EEENS4_18smem_ptr_flag_bitsILi4EEENSM_INS5_IJNSA_ILi8EEESF_EEENS5_IJSF_SC_EEEEEEENSM_INS5_IJNS5_IJNS5_IJSO_SC_EEESR_EEESC_NS5_IJSC_NSA_ILi2EEEEEEEEENS5_IJNS5_IJNS5_IJSR_SX_EEESW_EEESV_NS5_IJSB_SX_EEEEEEEEEEEvNS4_8identityENS5_IJNS4_23SM90_TMA_LOAD_MULTICASTES25_EEENS5_IJS1S_NSM_INS5_IJNS5_IJNS5_IJSO_S1V_EEESR_EEESC_S1W_EEENS5_IJS1Z_SV_NS5_IJSB_NSA_ILi1024EEEEEEEEEEEEEEvS24_EENS_8epilogue10collective18CollectiveEpilogueINS2G_23Sm100TmaWarpSpecializedILi4ELi2ELi32ELb1ELb0EEEJNS5_IJNSA_ILi64EEESG_SF_EEENS5_IJNSM_IS2L_SC_EENSM_INS5_IJSN_S1V_EEENS5_IJSC_SF_EEEEEEEENS_10bfloat16_tESL_S2S_SL_NS2G_6fusion15FusionCallbacksIS2K_NS2T_17LinearCombinationIS2S_fS2S_fLNS_15FloatRoundStyleE2EEES2M_S2R_JEEENS4_5SM1004TMEM4LOAD26SM100_TMEM_LOAD_32dp32b32xES1H_NS1J_IS1L_NS1M_ILi16EEENSM_INS5_IJS1O_SN_EEENS5_IJSN_SC_EEEEEEENS4_39AutoVectorizingCopyWithAssumedAlignmentILi128EEENS4_14SM90_TMA_STOREES37_S39_S39_EEEvvEEEEvNT_6ParamsE --------------------------
	.section	.nv.info._ZN7cutlass13device_kernelINS_4gemm6kernel13GemmUniversalIN4cute5tupleIJiiiiEEENS1_10collective13CollectiveMmaINS1_46MainloopSm100TmaUmmaWarpSpecializedBlockScaledILi7ELi2ELi1ENS5_IJNS4_1CILi4EEENSA_ILi1EEESC_EEEEENS5_IJNSA_ILi128EEENSA_ILi256EEESF_EEENS5_IJNS_12float_e2m1_tENS_13float_ue4m3_tEEEENS5_IJNS5_IJlSC_lEEENS4_6LayoutINS5_IJNS5_IJNS5_IJNSA_ILi32EEESB_EEEiEEENS5_IJNS5_IJNSA_ILi16EEESB_EEEiEEENS5_IJSC_iEEEEEENS5_IJSS_NS5_IJNS5_IJNSA_ILi0EEESC_EEENSA_ILi512EEEEEENS5_IJSV_iEEEEEEEEEEESK_S12_NS4_8TiledMMAINS4_8MMA_AtomIJNS4_17SM100_MMA_MXF4_SSISI_SI_fSJ_Li128ELi256ELi16ELNS4_4UMMA5MajorE0ELS17_0ELNS16_7ScaleInE0ELS18_0EEEEEENSM_INS5_IJSC_SC_SC_EEENS5_IJSV_SV_SV_EEEEENS5_IJNS4_10UnderscoreES1E_S1E_EEEEENS5_IJNS4_13SM90_TMA_LOADES1H_EEENS5_IJNS4_14ComposedLayoutINS4_7SwizzleILi2ELi4ELi3EEENS4_18smem_ptr_flag_bitsILi4EEENSM_INS5_IJNSA_ILi8EEESF_EEENS5_IJSF_SC_EEEEEEENSM_INS5_IJNS5_IJNS5_IJSO_SC_EEESR_EEESC_NS5_IJSC_NSA_ILi2EEEEEEEEENS5_IJNS5_IJNS5_IJSR_SX_EEESW_EEESV_NS5_IJSB_SX_EEEEEEEEEEEvNS4_8identityENS5_IJNS4_23SM90_TMA_LOAD_MULTICASTES25_EEENS5_IJS1S_NSM_INS5_IJNS5_IJNS5_IJSO_S1V_EEESR_EEESC_S1W_EEENS5_IJS1Z_SV_NS5_IJSB_NSA_ILi1024EEEEEEEEEEEEEEvS24_EENS_8epilogue10collective18CollectiveEpilogueINS2G_23Sm100TmaWarpSpecializedILi4ELi2ELi32ELb1ELb0EEEJNS5_IJNSA_ILi64EEESG_SF_EEENS5_IJNSM_IS2L_SC_EENSM_INS5_IJSN_S1V_EEENS5_IJSC_SF_EEEEEEEENS_10bfloat16_tESL_S2S_SL_NS2G_6fusion15FusionCallbacksIS2K_NS2T_17LinearCombinationIS2S_fS2S_fLNS_15FloatRoundStyleE2EEES2M_S2R_JEEENS4_5SM1004TMEM4LOAD26SM100_TMEM_LOAD_32dp32b32xES1H_NS1J_IS1L_NS1M_ILi16EEENSM_INS5_IJS1O_SN_EEENS5_IJSN_SC_EEEEEEENS4_39AutoVectorizingCopyWithAssumedAlignmentILi128EEENS4_14SM90_TMA_STOREES37_S39_S39_EEEvvEEEEvNT_6ParamsE,"",@"SHT_CUDA_INFO"
	.sectionflags	@""
	.align	4


	//----- nvinfo : EIATTR_CUDA_API_VERSION
	.align		4
        /*0000*/ 	.byte	0x04, 0x37
        /*0002*/ 	.short	(.L_31 - .L_30)
.L_30:
        /*0004*/ 	.word	0x00000082


	//----- nvinfo : EIATTR_KPARAM_INFO
	.align		4
.L_31:
        /*0008*/ 	.byte	0x04, 0x17
        /*000a*/ 	.short	(.L_33 - .L_32)
.L_32:
        /*000c*/ 	.word	0x00000000
        /*0010*/ 	.short	0x0000
        /*0012*/ 	.short	0x0000
        /*0014*/ 	.byte	0x00, 0xf0, 0x01, 0x30


	//----- nvinfo : EIATTR_AT_ENTRY_FRAGMENTS
	.align		4
.L_33:
        /*0018*/ 	.byte	0x04, 0x4f
        /*001a*/ 	.short	(.L_35 - .L_34)


	//   ....[0]....
.L_34:
        /*001c*/ 	.word	0x00000006


	//----- nvinfo : EIATTR_RESERVED_SMEM_USED
	.align		4
.L_35:
        /*0020*/ 	.byte	0x01, 0x41
	.zero		2


	//----- nvinfo : EIATTR_SPARSE_MMA_MASK
	.align		4
        /*0024*/ 	.byte	0x03, 0x50
        /*0026*/ 	.short	0x0000


	//----- nvinfo : EIATTR_TCGEN05_1CTA_USED
	.align		4
        /*0028*/ 	.byte	0x01, 0x51
	.zero		2


	//----- nvinfo : EIATTR_MAXREG_COUNT
	.align		4
        /*002c*/ 	.byte	0x03, 0x1b
        /*002e*/ 	.short	0x00ff


	//----- nvinfo : EIATTR_NUM_BARRIERS
	.align		4
        /*0030*/ 	.byte	0x02, 0x4c
        /*0032*/ 	.byte	0x07
	.zero		1


	//----- nvinfo : EIATTR_EXTERNS
	.align		4
        /*0034*/ 	.byte	0x04, 0x0f
        /*0036*/ 	.short	(.L_37 - .L_36)


	//   ....[0]....
	.align		4
.L_36:
        /*0038*/ 	.word	index@(__assertfail)


	//----- nvinfo : EIATTR_MERCURY_ISA_VERSION
	.align		4
.L_37:
        /*003c*/ 	.byte	0x03, 0x5f
        /*003e*/ 	.short	0x0101


	//----- nvinfo : EIATTR_INT_WARP_WIDE_INSTR_OFFSETS
	.align		4
        /*0040*/ 	.byte	0x04, 0x31
        /*0042*/ 	.short	(.L_39 - .L_38)


	//   ....[0]....
.L_38:
        /*0044*/ 	.word	0x00000de0


	//   ....[1]....
        /*0048*/ 	.word	0x00000ea0


	//   ....[2]....
        /*004c*/ 	.word	0x00004660


	//   ....[3]....
        /*0050*/ 	.word	0x00004680


	//   ....[4]....
        /*0054*/ 	.word	0x000046b0


	//   ....[5]....
        /*0058*/ 	.word	0x000052f0


	//   ....[6]....
        /*005c*/ 	.word	0x00005390


	//   ....[7]....
        /*0060*/ 	.word	0x00005440


	//   ....[8]....
        /*0064*/ 	.word	0x000054b0


	//   ....[9]....
        /*0068*/ 	.word	0x00005560


	//   ....[10]....
        /*006c*/ 	.word	0x00005630


	//   ....[11]....
        /*0070*/ 	.word	0x000056b0


	//   ....[12]....
        /*0074*/ 	.word	0x00005740


	//   ....[13]....
        /*0078*/ 	.word	0x00005820


	//   ....[14]....
        /*007c*/ 	.word	0x00005890


	//   ....[15]....
        /*0080*/ 	.word	0x00005950


	//   ....[16]....
        /*0084*/ 	.word	0x00005a00


	//   ....[17]....
        /*0088*/ 	.word	0x00005a80


	//   ....[18]....
        /*008c*/ 	.word	0x00005b10


	//   ....[19]....
        /*0090*/ 	.word	0x00005c00


	//   ....[20]....
        /*0094*/ 	.word	0x00005c70


	//   ....[21]....
        /*0098*/ 	.word	0x00005dd0


	//   ....[22]....
        /*009c*/ 	.word	0x00005e00


	//   ....[23]....
        /*00a0*/ 	.word	0x00005e70


	//   ....[24]....
        /*00a4*/ 	.word	0x00005f20


	//   ....[25]....
        /*00a8*/ 	.word	0x00005ff0


	//   ....[26]....
        /*00ac*/ 	.word	0x00006090


	//   ....[27]....
        /*00b0*/ 	.word	0x00006150


	//   ....[28]....
        /*00b4*/ 	.word	0x00006250


	//----- nvinfo : EIATTR_COOP_GROUP_MASK_REGIDS
	.align		4
.L_39:
        /*00b8*/ 	.byte	0x04, 0x29
        /*00ba*/ 	.short	(.L_41 - .L_40)


	//   ....[0]....
.L_40:
        /*00bc*/ 	.word	0xffffffff


	//   ....[1]....
        /*00c0*/ 	.word	0xffffffff


	//   ....[2]....
        /*00c4*/ 	.word	0xffffffff


	//   ....[3]....
        /*00c8*/ 	.word	0xffffffff


	//   ....[4]....
        /*00cc*/ 	.word	0xffffffff


	//   ....[5]....
        /*00d0*/ 	.word	0xffffffff


	//   ....[6]....
        /*00d4*/ 	.word	0xffffffff


	//   ....[7]....
        /*00d8*/ 	.word	0xffffffff


	//   ....[8]....
        /*00dc*/ 	.word	0xffffffff


	//   ....[9]....
        /*00e0*/ 	.word	0xffffffff


	//   ....[10]....
        /*00e4*/ 	.word	0xffffffff


	//   ....[11]....
        /*00e8*/ 	.word	0xffffffff


	//   ....[12]....
        /*00ec*/ 	.word	0xffffffff


	//   ....[13]....
        /*00f0*/ 	.word	0xffffffff


	//----- nvinfo : EIATTR_COOP_GROUP_INSTR_OFFSETS
	.align		4
.L_41:
        /*00f4*/ 	.byte	0x04, 0x28
        /*00f6*/ 	.short	(.L_43 - .L_42)


	//   ....[0]....
.L_42:
        /*00f8*/ 	.word	0x00000080


	//   ....[1]....
        /*00fc*/ 	.word	0x00000550


	//   ....[2]....
        /*0100*/ 	.word	0x00000750


	//   ....[3]....
        /*0104*/ 	.word	0x000008f0


	//   ....[4]....
        /*0108*/ 	.word	0x000009f0


	//   ....[5]....
        /*010c*/ 	.word	0x00000b60


	//   ....[6]....
        /*0110*/ 	.word	0x00000ca0


	//   ....[7]....
        /*0114*/ 	.word	0x00000f10


	//   ....[8]....
        /*0118*/ 	.word	0x00002480


	//   ....[9]....
        /*011c*/ 	.word	0x00003520


	//   ....[10]....
        /*0120*/ 	.word	0x00003730


	//   ....[11]....
        /*0124*/ 	.word	0x00003760


	//   ....[12]....
        /*0128*/ 	.word	0x00004540


	//   ....[13]....
        /*012c*/ 	.word	0x00004770


	//----- nvinfo : EIATTR_VRC_CTA_INIT_COUNT
	.align		4
.L_43:
        /*0130*/ 	.byte	0x02, 0x4a
        /*0132*/ 	.byte	0x80
	.zero		1


	//----- nvinfo : EIATTR_SYSCALL_OFFSETS
	.align		4
        /*0134*/ 	.byte	0x04, 0x46
        /*0136*/ 	.short	(.L_45 - .L_44)


	//   ....[0]....
.L_44:
        /*0138*/ 	.word	0x00006e40


	//   ....[1]....
        /*013c*/ 	.word	0x00006f30


	//   ....[2]....
        /*0140*/ 	.word	0x00007b00


	//   ....[3]....
        /*0144*/ 	.word	0x00007c70


	//   ....[4]....
        /*0148*/ 	.word	0x00009130


	//   ....[5]....
        /*014c*/ 	.word	0x000092a0


	//   ....[6]....
        /*0150*/ 	.word	0x0000a7c0


	//   ....[7]....
        /*0154*/ 	.word	0x0000a930


	//   ....[8]....
        /*0158*/ 	.word	0x0000bde0


	//   ....[9]....
        /*015c*/ 	.word	0x0000bf50


	//   ....[10]....
        /*0160*/ 	.word	0x0000d460


	//   ....[11]....
        /*0164*/ 	.word	0x0000d5d0


	//   ....[12]....
        /*0168*/ 	.word	0x0000eaa0


	//   ....[13]....
        /*016c*/ 	.word	0x0000ec10


	//   ....[14]....
        /*0170*/ 	.word	0x00010110


	//   ....[15]....
        /*0174*/ 	.word	0x00010280


	//   ....[16]....
        /*0178*/ 	.word	0x000116e0


	//   ....[17]....
        /*017c*/ 	.word	0x00011850


	//----- nvinfo : EIATTR_MBARRIER_INSTR_OFFSETS
	.align		4
.L_45:
        /*0180*/ 	.byte	0x04, 0x39
        /*0182*/ 	.short	(.L_47 - .L_46)


	//   ....[0]....
.L_46:
        /*0184*/ 	.word	0x00000660
        /*0188*/ 	.word	0x000000ff
        /*018c*/ 	.word	0x00000000
        /*0190*/ 	.short	0x0100
        /*0192*/ 	.byte	0x04
	.zero		1


	//   ....[1]....
        /*0194*/ 	.word	0x00000670
        /*0198*/ 	.word	0x000000ff
        /*019c*/ 	.word	0x00000038
        /*01a0*/ 	.short	0x0100
        /*01a2*/ 	.byte	0x04
	.zero		1


	//   ....[2]....
        /*01a4*/ 	.word	0x00000680
        /*01a8*/ 	.word	0x000000ff
        /*01ac*/ 	.word	0x00000008
        /*01b0*/ 	.short	0x0100
        /*01b2*/ 	.byte	0x04
	.zero		1


	//   ....[3]....
        /*01b4*/ 	.word	0x00000690
        /*01b8*/ 	.word	0x000000ff
        /*01bc*/ 	.word	0x00000040
        /*01c0*/ 	.short	0x0100
        /*01c2*/ 	.byte	0x04
	.zero		1


	//   ....[4]....
        /*01c4*/ 	.word	0x000006a0
        /*01c8*/ 	.word	0x000000ff
        /*01cc*/ 	.word	0x00000010
        /*01d0*/ 	.short	0x0100
        /*01d2*/ 	.byte	0x04
	.zero		1


	//   ....[5]....
        /*01d4*/ 	.word	0x000006b0
        /*01d8*/ 	.word	0x000000ff
        /*01dc*/ 	.word	0x00000048
        /*01e0*/ 	.short	0x0100
        /*01e2*/ 	.byte	0x04
	.zero		1


	//   ....[6]....
        /*01e4*/ 	.word	0x000006c0
        /*01e8*/ 	.word	0x000000ff
        /*01ec*/ 	.word	0x00000018
        /*01f0*/ 	.short	0x0100
        /*01f2*/ 	.byte	0x04
	.zero		1


	//   ....[7]....
        /*01f4*/ 	.word	0x000006d0
        /*01f8*/ 	.word	0x000000ff
        /*01fc*/ 	.word	0x00000050
        /*0200*/ 	.short	0x0100
        /*0202*/ 	.byte	0x04
	.zero		1


	//   ....[8]....
        /*0204*/ 	.word	0x000006e0
        /*0208*/ 	.word	0x000000ff
        /*020c*/ 	.word	0x00000020
        /*0210*/ 	.short	0x0100
        /*0212*/ 	.byte	0x04
	.zero		1


	//   ....[9]....
        /*0214*/ 	.word	0x000006f0
        /*0218*/ 	.word	0x000000ff
        /*021c*/ 	.word	0x00000058
        /*0220*/ 	.short	0x0100
        /*0222*/ 	.byte	0x04
	.zero		1


	//   ....[10]....
        /*0224*/ 	.word	0x00000700
        /*0228*/ 	.word	0x000000ff
        /*022c*/ 	.word	0x00000028
        /*0230*/ 	.short	0x0100
        /*0232*/ 	.byte	0x04
	.zero		1


	//   ....[11]....
        /*0234*/ 	.word	0x00000710
        /*0238*/ 	.word	0x000000ff
        /*023c*/ 	.word	0x00000060
        /*0240*/ 	.short	0x0100
        /*0242*/ 	.byte	0x04
	.zero		1


	//   ....[12]....
        /*0244*/ 	.word	0x00000720
        /*0248*/ 	.word	0x000000ff
        /*024c*/ 	.word	0x00000030
        /*0250*/ 	.short	0x0100
        /*0252*/ 	.byte	0x04
	.zero		1


	//   ....[13]....
        /*0254*/ 	.word	0x00000730
        /*0258*/ 	.word	0x000000ff
        /*025c*/ 	.word	0x00000068
        /*0260*/ 	.short	0x0100
        /*0262*/ 	.byte	0x04
	.zero		1


	//   ....[14]....
        /*0264*/ 	.word	0x00000860
        /*0268*/ 	.word	0x000000ff
        /*026c*/ 	.word	0x00000070
        /*0270*/ 	.short	0x0100
        /*0272*/ 	.byte	0x04
	.zero		1


	//   ....[15]....
        /*0274*/ 	.word	0x00000870
        /*0278*/ 	.word	0x000000ff
        /*027c*/ 	.word	0x00000090
        /*0280*/ 	.short	0x0100
        /*0282*/ 	.byte	0x04
	.zero		1


	//   ....[16]....
        /*0284*/ 	.word	0x00000880
        /*0288*/ 	.word	0x000000ff
        /*028c*/ 	.word	0x00000078
        /*0290*/ 	.short	0x0100
        /*0292*/ 	.byte	0x04
	.zero		1


	//   ....[17]....
        /*0294*/ 	.word	0x00000890
        /*0298*/ 	.word	0x000000ff
        /*029c*/ 	.word	0x00000098
        /*02a0*/ 	.short	0x0100
        /*02a2*/ 	.byte	0x04
	.zero		1


	//   ....[18]....
        /*02a4*/ 	.word	0x000008a0
        /*02a8*/ 	.word	0x000000ff
        /*02ac*/ 	.word	0x00000080
        /*02b0*/ 	.short	0x0100
        /*02b2*/ 	.byte	0x04
	.zero		1


	//   ....[19]....
        /*02b4*/ 	.word	0x000008b0
        /*02b8*/ 	.word	0x000000ff
        /*02bc*/ 	.word	0x000000a0
        /*02c0*/ 	.short	0x0100
        /*02c2*/ 	.byte	0x04
	.zero		1


	//   ....[20]....
        /*02c4*/ 	.word	0x000008c0
        /*02c8*/ 	.word	0x000000ff
        /*02cc*/ 	.word	0x00000088
        /*02d0*/ 	.short	0x0100
        /*02d2*/ 	.byte	0x04
	.zero		1


	//   ....[21]....
        /*02d4*/ 	.word	0x000008d0
        /*02d8*/ 	.word	0x000000ff
        /*02dc*/ 	.word	0x000000a8
        /*02e0*/ 	.short	0x0100
        /*02e2*/ 	.byte	0x04
	.zero		1


	//   ....[22]....
        /*02e4*/ 	.word	0x000009c0
        /*02e8*/ 	.word	0x000000ff
        /*02ec*/ 	.word	0x000000b0
        /*02f0*/ 	.short	0x0100
        /*02f2*/ 	.byte	0x06
	.zero		1


	//   ....[23]....
        /*02f4*/ 	.word	0x000009d0
        /*02f8*/ 	.word	0x000000ff
        /*02fc*/ 	.word	0x000000b8
        /*0300*/ 	.short	0x0100
        /*0302*/ 	.byte	0x06
	.zero		1


	//   ....[24]....
        /*0304*/ 	.word	0x00000b10
        /*0308*/ 	.word	0x000000ff
        /*030c*/ 	.word	0x000000c0
        /*0310*/ 	.short	0x0100
        /*0312*/ 	.byte	0x06
	.zero		1


	//   ....[25]....
        /*0314*/ 	.word	0x00000b20
        /*0318*/ 	.word	0x000000ff
        /*031c*/ 	.word	0x000000d0
        /*0320*/ 	.short	0x0100
        /*0322*/ 	.byte	0x06
	.zero		1


	//   ....[26]....
        /*0324*/ 	.word	0x00000b30
        /*0328*/ 	.word	0x000000ff
        /*032c*/ 	.word	0x000000c8
        /*0330*/ 	.short	0x0100
        /*0332*/ 	.byte	0x06
	.zero		1


	//   ....[27]....
        /*0334*/ 	.word	0x00000b40
        /*0338*/ 	.word	0x000000ff
        /*033c*/ 	.word	0x000000d8
        /*0340*/ 	.short	0x0100
        /*0342*/ 	.byte	0x06
	.zero		1


	//   ....[28]....
        /*0344*/ 	.word	0x00000c70
        /*0348*/ 	.word	0x000000ff
        /*034c*/ 	.word	0x000000e0
        /*0350*/ 	.short	0x0100
        /*0352*/ 	.byte	0x04
	.zero		1


	//   ....[29]....
        /*0354*/ 	.word	0x00000c80
        /*0358*/ 	.word	0x000000ff
        /*035c*/ 	.word	0x000000e8
        /*0360*/ 	.short	0x0100
        /*0362*/ 	.byte	0x04
	.zero		1


	//   ....[30]....
        /*0364*/ 	.word	0x00000d80
        /*0368*/ 	.word	0x000000ff
        /*036c*/ 	.word	0x000000f0
        /*0370*/ 	.short	0x0100
        /*0372*/ 	.byte	0x04
	.zero		1


	//   ....[31]....
        /*0374*/ 	.word	0x00000d90
        /*0378*/ 	.word	0x000000ff
        /*037c*/ 	.word	0x00000100
        /*0380*/ 	.short	0x0100
        /*0382*/ 	.byte	0x04
	.zero		1


	//   ....[32]....
        /*0384*/ 	.word	0x00000da0
        /*0388*/ 	.word	0x000000ff
        /*038c*/ 	.word	0x000000f8
        /*0390*/ 	.short	0x0100
        /*0392*/ 	.byte	0x04
	.zero		1


	//   ....[33]....
        /*0394*/ 	.word	0x00000db0
        /*0398*/ 	.word	0x000000ff
        /*039c*/ 	.word	0x00000108
        /*03a0*/ 	.short	0x0100
        /*03a2*/ 	.byte	0x04
	.zero		1


	//   ....[34]....
        /*03a4*/ 	.word	0x00000ec0
        /*03a8*/ 	.word	0x000000ff
        /*03ac*/ 	.word	0x00000110
        /*03b0*/ 	.short	0x0100
        /*03b2*/ 	.byte	0x06
	.zero		1


	//   ....[35]....
        /*03b4*/ 	.word	0x00001a60
        /*03b8*/ 	.word	0x00000000
        /*03bc*/ 	.word	0x00000100
        /*03c0*/ 	.short	0x010a
        /*03c2*/ 	.byte	0xff
	.zero		1


	//   ....[36]....
        /*03c4*/ 	.word	0x00001a80
        /*03c8*/ 	.word	0x00000000
        /*03cc*/ 	.word	0x000000f0
        /*03d0*/ 	.short	0x0101
        /*03d2*/ 	.byte	0xff
	.zero		1


	//   ....[37]....
        /*03d4*/ 	.word	0x00001b40
        /*03d8*/ 	.word	0x000000ff
        /*03dc*/ 	.word	0x00000038
        /*03e0*/ 	.short	0x010a
        /*03e2*/ 	.byte	0x04
	.zero		1


	//   ....[38]....
        /*03e4*/ 	.word	0x00001bd0
        /*03e8*/ 	.word	0x000000ff
        /*03ec*/ 	.word	0x00000038
        /*03f0*/ 	.short	0x010a
        /*03f2*/ 	.byte	0x21
	.zero		1


	//   ....[39]....
        /*03f4*/ 	.word	0x00001d10
        /*03f8*/ 	.word	0x000000ff
        /*03fc*/ 	.word	0x00000038
        /*0400*/ 	.short	0x010a
        /*0402*/ 	.byte	0x05
	.zero		1


	//   ....[40]....
        /*0404*/ 	.word	0x00001ff0
        /*0408*/ 	.word	0x000000ff
        /*040c*/ 	.word	0x000000b8
        /*0410*/ 	.short	0x0101
        /*0412*/ 	.byte	0x07
	.zero		1


	//   ....[41]....
        /*0414*/ 	.word	0x00002010
        /*0418*/ 	.word	0x000000ff
        /*041c*/ 	.word	0x00000038
        /*0420*/ 	.short	0x010a
        /*0422*/ 	.byte	0x04
	.zero		1


	//   ....[42]....
        /*0424*/ 	.word	0x00002090
        /*0428*/ 	.word	0x000000ff
        /*042c*/ 	.word	0x00000038
        /*0430*/ 	.short	0x010a
        /*0432*/ 	.byte	0x21
	.zero		1


	//   ....[43]....
        /*0434*/ 	.word	0x000021d0
        /*0438*/ 	.word	0x000000ff
        /*043c*/ 	.word	0x00000038
        /*0440*/ 	.short	0x010a
        /*0442*/ 	.byte	0x04
	.zero		1


	//   ....[44]....
        /*0444*/ 	.word	0x000024b0
        /*0448*/ 	.word	0x00000003
        /*044c*/ 	.word	0x000000c0
        /*0450*/ 	.short	0x010a
        /*0452*/ 	.byte	0xff
	.zero		1


	//   ....[45]....
        /*0454*/ 	.word	0x00002600
        /*0458*/ 	.word	0x00000000
        /*045c*/ 	.word	0x00000000
        /*0460*/ 	.short	0x0101
        /*0462*/ 	.byte	0xff
	.zero		1


	//   ....[46]....
        /*0464*/ 	.word	0x00002bc0
        /*0468*/ 	.word	0x000000ff
        /*046c*/ 	.word	0x00000000
        /*0470*/ 	.short	0x010a
        /*0472*/ 	.byte	0x04
	.zero		1


	//   ....[47]....
        /*0474*/ 	.word	0x00002c50
        /*0478*/ 	.word	0x000000ff
        /*047c*/ 	.word	0x00000000
        /*0480*/ 	.short	0x010a
        /*0482*/ 	.byte	0x05
	.zero		1


	//   ....[48]....
        /*0484*/ 	.word	0x00002ce0
        /*0488*/ 	.word	0x000000ff
        /*048c*/ 	.word	0x00000000
        /*0490*/ 	.short	0x010a
        /*0492*/ 	.byte	0x05
	.zero		1


	//   ....[49]....
        /*0494*/ 	.word	0x00002d70
        /*0498*/ 	.word	0x000000ff
        /*049c*/ 	.word	0x00000000
        /*04a0*/ 	.short	0x010a
        /*04a2*/ 	.byte	0x05
	.zero		1


	//   ....[50]....
        /*04a4*/ 	.word	0x00002e00
        /*04a8*/ 	.word	0x000000ff
        /*04ac*/ 	.word	0x00000000
        /*04b0*/ 	.short	0x010a
        /*04b2*/ 	.byte	0x05
	.zero		1


	//   ....[51]....
        /*04b4*/ 	.word	0x00002e90
        /*04b8*/ 	.word	0x000000ff
        /*04bc*/ 	.word	0x00000000
        /*04c0*/ 	.short	0x010a
        /*04c2*/ 	.byte	0x05
	.zero		1


	//   ....[52]....
        /*04c4*/ 	.word	0x00002f30
        /*04c8*/ 	.word	0x00000000
        /*04cc*/ 	.word	0x00000000
        /*04d0*/ 	.short	0x010a
        /*04d2*/ 	.byte	0xff
	.zero		1


	//   ....[53]....
        /*04d4*/ 	.word	0x00003070
        /*04d8*/ 	.word	0x00000002
        /*04dc*/ 	.word	0x000000f0
        /*04e0*/ 	.short	0x010a
        /*04e2*/ 	.byte	0xff
	.zero		1


	//   ....[54]....
        /*04e4*/ 	.word	0x000030d0
        /*04e8*/ 	.word	0x00000004
        /*04ec*/ 	.word	0x00000000
        /*04f0*/ 	.short	0x0101
        /*04f2*/ 	.byte	0xff
	.zero		1


	//   ....[55]....
        /*04f4*/ 	.word	0x000030f0
        /*04f8*/ 	.word	0x000000ff
        /*04fc*/ 	.word	0x000000d0
        /*0500*/ 	.short	0x010a
        /*0502*/ 	.byte	0x04
	.zero		1


	//   ....[56]....
        /*0504*/ 	.word	0x00003210
        /*0508*/ 	.word	0x00000002
        /*050c*/ 	.word	0x000000c0
        /*0510*/ 	.short	0x010a
        /*0512*/ 	.byte	0xff
	.zero		1


	//   ....[57]....
        /*0514*/ 	.word	0x00003320
        /*0518*/ 	.word	0x00000002
        /*051c*/ 	.word	0x00000000
        /*0520*/ 	.short	0x0101
        /*0522*/ 	.byte	0xff
	.zero		1


	//   ....[58]....
        /*0524*/ 	.word	0x000033b0
        /*0528*/ 	.word	0x000000ff
        /*052c*/ 	.word	0x000000d0
        /*0530*/ 	.short	0x0106
        /*0532*/ 	.byte	0x04
	.zero		1


	//   ....[59]....
        /*0534*/ 	.word	0x000033d0
        /*0538*/ 	.word	0x000000ff
        /*053c*/ 	.word	0x000000d0
        /*0540*/ 	.short	0x010a
        /*0542*/ 	.byte	0x04
	.zero		1


	//   ....[60]....
        /*0544*/ 	.word	0x00003460
        /*0548*/ 	.word	0x000000ff
        /*054c*/ 	.word	0x000000d0
        /*0550*/ 	.short	0x0106
        /*0552*/ 	.byte	0x07
	.zero		1


	//   ....[61]....
        /*0554*/ 	.word	0x000034a0
        /*0558*/ 	.word	0x00000000
        /*055c*/ 	.word	0x000000d0
        /*0560*/ 	.short	0x010a
        /*0562*/ 	.byte	0xff
	.zero		1


	//   ....[62]....
        /*0564*/ 	.word	0x00003b40
        /*0568*/ 	.word	0x00000000
        /*056c*/ 	.word	0x000000c0
        /*0570*/ 	.short	0x010a
        /*0572*/ 	.byte	0xff
	.zero		1


	//   ....[63]....
        /*0574*/ 	.word	0x00003c50
        /*0578*/ 	.word	0x00000000
        /*057c*/ 	.word	0x00000000
        /*0580*/ 	.short	0x0101
        /*0582*/ 	.byte	0xff
	.zero		1


	//   ....[64]....
        /*0584*/ 	.word	0x00003ca0
        /*0588*/ 	.word	0x000000ff
        /*058c*/ 	.word	0x00000000
        /*0590*/ 	.short	0x010a
        /*0592*/ 	.byte	0x07
	.zero		1


	//   ....[65]....
        /*0594*/ 	.word	0x00003cc0
        /*0598*/ 	.word	0x000000ff
        /*059c*/ 	.word	0x00000000
        /*05a0*/ 	.short	0x010a
        /*05a2*/ 	.byte	0x07
	.zero		1


	//   ....[66]....
        /*05a4*/ 	.word	0x00003df0
        /*05a8*/ 	.word	0x000000ff
        /*05ac*/ 	.word	0x00000000
        /*05b0*/ 	.short	0x010a
        /*05b2*/ 	.byte	0x09
	.zero		1


	//   ....[67]....
        /*05b4*/ 	.word	0x00003ec0
        /*05b8*/ 	.word	0x000000ff
        /*05bc*/ 	.word	0x000000e8
        /*05c0*/ 	.short	0x010a
        /*05c2*/ 	.byte	0x1f
	.zero		1


	//   ....[68]....
        /*05c4*/ 	.word	0x000040b0
        /*05c8*/ 	.word	0x000000ff
        /*05cc*/ 	.word	0x00000000
        /*05d0*/ 	.short	0x010a
        /*05d2*/ 	.byte	0x07
	.zero		1


	//   ....[69]....
        /*05d4*/ 	.word	0x000041f0
        /*05d8*/ 	.word	0x000000ff
        /*05dc*/ 	.word	0x00000000
        /*05e0*/ 	.short	0x010a
        /*05e2*/ 	.byte	0x04
	.zero		1


	//   ....[70]....
        /*05e4*/ 	.word	0x00004520
        /*05e8*/ 	.word	0x000000ff
        /*05ec*/ 	.word	0x00000110
        /*05f0*/ 	.short	0x010a
        /*05f2*/ 	.byte	0x1f
	.zero		1


	//   ....[71]....
        /*05f4*/ 	.word	0x00004a80
        /*05f8*/ 	.word	0x00000008
        /*05fc*/ 	.word	0x000000c0
        /*0600*/ 	.short	0x010a
        /*0602*/ 	.byte	0xff
	.zero		1


	//   ....[72]....
        /*0604*/ 	.word	0x00004bf0
        /*0608*/ 	.word	0x00000000
        /*060c*/ 	.word	0x00000000
        /*0610*/ 	.short	0x0101
        /*0612*/ 	.byte	0xff
	.zero		1


	//   ....[73]....
        /*0614*/ 	.word	0x000050d0
        /*0618*/ 	.word	0x000000ff
        /*061c*/ 	.word	0x000000b8
        /*0620*/ 	.short	0x010a
        /*0622*/ 	.byte	0x15
	.zero		1


	//   ....[74]....
        /*0624*/ 	.word	0x000052b0
        /*0628*/ 	.word	0x000000ff
        /*062c*/ 	.word	0x00000090
        /*0630*/ 	.short	0x010a
        /*0632*/ 	.byte	0x15
	.zero		1


	//   ....[75]....
        /*0634*/ 	.word	0x00005460
        /*0638*/ 	.word	0x000000ff
        /*063c*/ 	.word	0x00000070
        /*0640*/ 	.short	0x010b
        /*0642*/ 	.byte	0x15
	.zero		1


	//   ....[76]....
        /*0644*/ 	.word	0x00005470
        /*0648*/ 	.word	0x000000ff
        /*064c*/ 	.word	0x00000000
        /*0650*/ 	.short	0x0101
        /*0652*/ 	.byte	0x2e
	.zero		1


	//   ....[77]....
        /*0654*/ 	.word	0x00005480
        /*0658*/ 	.word	0x000000ff
        /*065c*/ 	.word	0x00000098
        /*0660*/ 	.short	0x010a
        /*0662*/ 	.byte	0x15
	.zero		1


	//   ....[78]....
        /*0664*/ 	.word	0x00005650
        /*0668*/ 	.word	0x000000ff
        /*066c*/ 	.word	0x00000078
        /*0670*/ 	.short	0x010b
        /*0672*/ 	.byte	0x15
	.zero		1


	//   ....[79]....
        /*0674*/ 	.word	0x00005660
        /*0678*/ 	.word	0x000000ff
        /*067c*/ 	.word	0x00000000
        /*0680*/ 	.short	0x0101
        /*0682*/ 	.byte	0x27
	.zero		1


	//   ....[80]....
        /*0684*/ 	.word	0x00005670
        /*0688*/ 	.word	0x000000ff
        /*068c*/ 	.word	0x000000a0
        /*0690*/ 	.short	0x010a
        /*0692*/ 	.byte	0x15
	.zero		1


	//   ....[81]....
        /*0694*/ 	.word	0x00005840
        /*0698*/ 	.word	0x000000ff
        /*069c*/ 	.word	0x00000080
        /*06a0*/ 	.short	0x010b
        /*06a2*/ 	.byte	0x15
	.zero		1


	//   ....[82]....
        /*06a4*/ 	.word	0x00005850
        /*06a8*/ 	.word	0x000000ff
        /*06ac*/ 	.word	0x00000000
        /*06b0*/ 	.short	0x0101
        /*06b2*/ 	.byte	0x26
	.zero		1


	//   ....[83]....
        /*06b4*/ 	.word	0x00005860
        /*06b8*/ 	.word	0x000000ff
        /*06bc*/ 	.word	0x000000a8
        /*06c0*/ 	.short	0x010a
        /*06c2*/ 	.byte	0x15
	.zero		1


	//   ....[84]....
        /*06c4*/ 	.word	0x00005a20
        /*06c8*/ 	.word	0x000000ff
        /*06cc*/ 	.word	0x00000088
        /*06d0*/ 	.short	0x010b
        /*06d2*/ 	.byte	0x15
	.zero		1


	//   ....[85]....
        /*06d4*/ 	.word	0x00005a30
        /*06d8*/ 	.word	0x000000ff
        /*06dc*/ 	.word	0x00000000
        /*06e0*/ 	.short	0x0101
        /*06e2*/ 	.byte	0x25
	.zero		1


	//   ....[86]....
        /*06e4*/ 	.word	0x00005a40
        /*06e8*/ 	.word	0x000000ff
        /*06ec*/ 	.word	0x00000090
        /*06f0*/ 	.short	0x010a
        /*06f2*/ 	.byte	0x15
	.zero		1


	//   ....[87]....
        /*06f4*/ 	.word	0x00005c20
        /*06f8*/ 	.word	0x000000ff
        /*06fc*/ 	.word	0x00000070
        /*0700*/ 	.short	0x010b
        /*0702*/ 	.byte	0x15
	.zero		1


	//   ....[88]....
        /*0704*/ 	.word	0x00005c30
        /*0708*/ 	.word	0x000000ff
        /*070c*/ 	.word	0x00000000
        /*0710*/ 	.short	0x0101
        /*0712*/ 	.byte	0x2e
	.zero		1


	//   ....[89]....
        /*0714*/ 	.word	0x00005c40
        /*0718*/ 	.word	0x000000ff
        /*071c*/ 	.word	0x00000098
        /*0720*/ 	.short	0x010a
        /*0722*/ 	.byte	0x15
	.zero		1


	//   ....[90]....
        /*0724*/ 	.word	0x00005e20
        /*0728*/ 	.word	0x000000ff
        /*072c*/ 	.word	0x00000078
        /*0730*/ 	.short	0x010b
        /*0732*/ 	.byte	0x15
	.zero		1


	//   ....[91]....
        /*0734*/ 	.word	0x00005e30
        /*0738*/ 	.word	0x000000ff
        /*073c*/ 	.word	0x00000000
        /*0740*/ 	.short	0x0101
        /*0742*/ 	.byte	0x27
	.zero		1


	//   ....[92]....
        /*0744*/ 	.word	0x00005e40
        /*0748*/ 	.word	0x000000ff
        /*074c*/ 	.word	0x000000a0
        /*0750*/ 	.short	0x010a
        /*0752*/ 	.byte	0x15
	.zero		1


	//   ....[93]....
        /*0754*/ 	.word	0x00006010
        /*0758*/ 	.word	0x000000ff
        /*075c*/ 	.word	0x00000080
        /*0760*/ 	.short	0x010b
        /*0762*/ 	.byte	0x15
	.zero		1


	//   ....[94]....
        /*0764*/ 	.word	0x00006020
        /*0768*/ 	.word	0x000000ff
        /*076c*/ 	.word	0x00000000
        /*0770*/ 	.short	0x0101
        /*0772*/ 	.byte	0x26
	.zero		1


	//   ....[95]....
        /*0774*/ 	.word	0x00006030
        /*0778*/ 	.word	0x000000ff
        /*077c*/ 	.word	0x000000a8
        /*0780*/ 	.short	0x010a
        /*0782*/ 	.byte	0x15
	.zero		1


	//   ....[96]....
        /*0784*/ 	.word	0x00006270
        /*0788*/ 	.word	0x000000ff
        /*078c*/ 	.word	0x00000088
        /*0790*/ 	.short	0x010b
        /*0792*/ 	.byte	0x15
	.zero		1


	//   ....[97]....
        /*0794*/ 	.word	0x00006280
        /*0798*/ 	.word	0x000000ff
        /*079c*/ 	.word	0x00000000
        /*07a0*/ 	.short	0x0101
        /*07a2*/ 	.byte	0x25
	.zero		1


	//   ....[98]....
        /*07a4*/ 	.word	0x000062b0
        /*07a8*/ 	.word	0x000000ff
        /*07ac*/ 	.word	0x00000090
        /*07b0*/ 	.short	0x010a
        /*07b2*/ 	.byte	0x15
	.zero		1


	//   ....[99]....
        /*07b4*/ 	.word	0x000062d0
        /*07b8*/ 	.word	0x000000ff
        /*07bc*/ 	.word	0x00000098
        /*07c0*/ 	.short	0x010a
        /*07c2*/ 	.byte	0x15
	.zero		1


	//   ....[100]....
        /*07c4*/ 	.word	0x000062f0
        /*07c8*/ 	.word	0x000000ff
        /*07cc*/ 	.word	0x000000a0
        /*07d0*/ 	.short	0x010a
        /*07d2*/ 	.byte	0x15
	.zero		1


	//   ....[101]....
        /*07d4*/ 	.word	0x00006340
        /*07d8*/ 	.word	0x00000002
        /*07dc*/ 	.word	0x000000a8
        /*07e0*/ 	.short	0x010a
        /*07e2*/ 	.byte	0xff
	.zero		1


	//   ....[102]....
        /*07e4*/ 	.word	0x000066b0
        /*07e8*/ 	.word	0x00000000
        /*07ec*/ 	.word	0x000000c0
        /*07f0*/ 	.short	0x010a
        /*07f2*/ 	.byte	0xff
	.zero		1


	//   ....[103]....
        /*07f4*/ 	.word	0x00006780
        /*07f8*/ 	.word	0x00000000
        /*07fc*/ 	.word	0x00000000
        /*0800*/ 	.short	0x0101
        /*0802*/ 	.byte	0xff
	.zero		1


	//   ....[104]....
        /*0804*/ 	.word	0x00007430
        /*0808*/ 	.word	0x000000ff
        /*080c*/ 	.word	0x00000070
        /*0810*/ 	.short	0x010a
        /*0812*/ 	.byte	0x2c
	.zero		1


	//   ....[105]....
        /*0814*/ 	.word	0x00007510
        /*0818*/ 	.word	0x000000ff
        /*081c*/ 	.word	0x000000e0
        /*0820*/ 	.short	0x010a
        /*0822*/ 	.byte	0x2c
	.zero		1


	//   ....[106]....
        /*0824*/ 	.word	0x00007690
        /*0828*/ 	.word	0x000000ff
        /*082c*/ 	.word	0x00000070
        /*0830*/ 	.short	0x010a
        /*0832*/ 	.byte	0x2c
	.zero		1


	//   ....[107]....
        /*0834*/ 	.word	0x000077b0
        /*0838*/ 	.word	0x000000ff
        /*083c*/ 	.word	0x000000e0
        /*0840*/ 	.short	0x010a
        /*0842*/ 	.byte	0x2c
	.zero		1


	//   ....[108]....
        /*0844*/ 	.word	0x00008df0
        /*0848*/ 	.word	0x00000000
        /*084c*/ 	.word	0x00000000
        /*0850*/ 	.short	0x0101
        /*0852*/ 	.byte	0xff
	.zero		1


	//   ....[109]....
        /*0854*/ 	.word	0x00008e00
        /*0858*/ 	.word	0x00000003
        /*085c*/ 	.word	0x00000070
        /*0860*/ 	.short	0x010a
        /*0862*/ 	.byte	0xff
	.zero		1


	//   ....[110]....
        /*0864*/ 	.word	0x00008ed0
        /*0868*/ 	.word	0x00000003
        /*086c*/ 	.word	0x00000070
        /*0870*/ 	.short	0x010a
        /*0872*/ 	.byte	0xff
	.zero		1


	//   ....[111]....
        /*0874*/ 	.word	0x00009600
        /*0878*/ 	.word	0x000000ff
        /*087c*/ 	.word	0x00000000
        /*0880*/ 	.short	0x0101
        /*0882*/ 	.byte	0x04
	.zero		1


	//   ....[112]....
        /*0884*/ 	.word	0x0000a430
        /*0888*/ 	.word	0x0000000d
        /*088c*/ 	.word	0x00000000
        /*0890*/ 	.short	0x0101
        /*0892*/ 	.byte	0xff
	.zero		1


	//   ....[113]....
        /*0894*/ 	.word	0x0000a490
        /*0898*/ 	.word	0x0000000b
        /*089c*/ 	.word	0x00000070
        /*08a0*/ 	.short	0x010a
        /*08a2*/ 	.byte	0xff
	.zero		1


	//   ....[114]....
        /*08a4*/ 	.word	0x0000a590
        /*08a8*/ 	.word	0x0000000b
        /*08ac*/ 	.word	0x00000070
        /*08b0*/ 	.short	0x010a
        /*08b2*/ 	.byte	0xff
	.zero		1


	//   ....[115]....
        /*08b4*/ 	.word	0x0000ba60
        /*08b8*/ 	.word	0x00000003
        /*08bc*/ 	.word	0x00000000
        /*08c0*/ 	.short	0x0101
        /*08c2*/ 	.byte	0xff
	.zero		1


	//   ....[116]....
        /*08c4*/ 	.word	0x0000ba80
        /*08c8*/ 	.word	0x00000000
        /*08cc*/ 	.word	0x00000070
        /*08d0*/ 	.short	0x010a
        /*08d2*/ 	.byte	0xff
	.zero		1


	//   ....[117]....
        /*08d4*/ 	.word	0x0000bb40
        /*08d8*/ 	.word	0x00000000
        /*08dc*/ 	.word	0x00000070
        /*08e0*/ 	.short	0x010a
        /*08e2*/ 	.byte	0xff
	.zero		1


	//   ....[118]....
        /*08e4*/ 	.word	0x0000d080
        /*08e8*/ 	.word	0x00000003
        /*08ec*/ 	.word	0x00000000
        /*08f0*/ 	.short	0x0101
        /*08f2*/ 	.byte	0xff
	.zero		1


	//   ....[119]....
        /*08f4*/ 	.word	0x0000d0e0
        /*08f8*/ 	.word	0x00000008
        /*08fc*/ 	.word	0x00000070
        /*0900*/ 	.short	0x010a
        /*0902*/ 	.byte	0xff
	.zero		1


	//   ....[120]....
        /*0904*/ 	.word	0x0000d1e0
        /*0908*/ 	.word	0x00000008
        /*090c*/ 	.word	0x00000070
        /*0910*/ 	.short	0x010a
        /*0912*/ 	.byte	0xff
	.zero		1


	//   ....[121]....
        /*0914*/ 	.word	0x0000e710
        /*0918*/ 	.word	0x00000003
        /*091c*/ 	.word	0x00000000
        /*0920*/ 	.short	0x0101
        /*0922*/ 	.byte	0xff
	.zero		1


	//   ....[122]....
        /*0924*/ 	.word	0x0000e730
        /*0928*/ 	.word	0x00000008
        /*092c*/ 	.word	0x00000070
        /*0930*/ 	.short	0x010a
        /*0932*/ 	.byte	0xff
	.zero		1


	//   ....[123]....
        /*0934*/ 	.word	0x0000e7f0
        /*0938*/ 	.word	0x00000008
        /*093c*/ 	.word	0x00000070
        /*0940*/ 	.short	0x010a
        /*0942*/ 	.byte	0xff
	.zero		1


	//   ....[124]....
        /*0944*/ 	.word	0x0000fdb0
        /*0948*/ 	.word	0x00000003
        /*094c*/ 	.word	0x00000000
        /*0950*/ 	.short	0x0101
        /*0952*/ 	.byte	0xff
	.zero		1


	//   ....[125]....
        /*0954*/ 	.word	0x0000fdd0
        /*0958*/ 	.word	0x00000000
        /*095c*/ 	.word	0x00000070
        /*0960*/ 	.short	0x010a
        /*0962*/ 	.byte	0xff
	.zero		1


	//   ....[126]....
        /*0964*/ 	.word	0x0000fe90
        /*0968*/ 	.word	0x00000000
        /*096c*/ 	.word	0x00000070
        /*0970*/ 	.short	0x010a
        /*0972*/ 	.byte	0xff
	.zero		1


	//   ....[127]....
        /*0974*/ 	.word	0x000113a0
        /*0978*/ 	.word	0x00000003
        /*097c*/ 	.word	0x00000000
        /*0980*/ 	.short	0x0101
        /*0982*/ 	.byte	0xff
	.zero		1


	//   ....[128]....
        /*0984*/ 	.word	0x000113c0
        /*0988*/ 	.word	0x00000000
        /*098c*/ 	.word	0x00000070
        /*0990*/ 	.short	0x010a
        /*0992*/ 	.byte	0xff
	.zero		1


	//   ....[129]....
        /*0994*/ 	.word	0x00011470
        /*0998*/ 	.word	0x00000000
        /*099c*/ 	.word	0x00000070
        /*09a0*/ 	.short	0x010a
        /*09a2*/ 	.byte	0xff
	.zero		1


	//   ....[130]....
        /*09a4*/ 	.word	0x00012990
        /*09a8*/ 	.word	0x00000003
        /*09ac*/ 	.word	0x00000000
        /*09b0*/ 	.short	0x0101
        /*09b2*/ 	.byte	0xff
	.zero		1


	//   ....[131]....
        /*09b4*/ 	.word	0x00012a90
        /*09b8*/ 	.word	0x000000ff
        /*09bc*/ 	.word	0x00000110
        /*09c0*/ 	.short	0x0101
        /*09c2*/ 	.byte	0x2c
	.zero		1


	//   ....[132]....
        /*09c4*/ 	.word	0x00012c30
        /*09c8*/ 	.word	0x000000ff
        /*09cc*/ 	.word	0x00000000
        /*09d0*/ 	.short	0x0101
        /*09d2*/ 	.byte	0x04
	.zero		1


	//   ....[133]....
        /*09d4*/ 	.word	0x00012c50
        /*09d8*/ 	.word	0x00000000
        /*09dc*/ 	.word	0x00000100
        /*09e0*/ 	.short	0x010a
        /*09e2*/ 	.byte	0xff
	.zero		1


	//   ....[134]....
        /*09e4*/ 	.word	0x00012cb0
        /*09e8*/ 	.word	0x00000000
        /*09ec*/ 	.word	0x00000038
        /*09f0*/ 	.short	0x010a
        /*09f2*/ 	.byte	0xff
	.zero		1


	//   ....[135]....
        /*09f4*/ 	.word	0x00012d10
        /*09f8*/ 	.word	0x00000000
        /*09fc*/ 	.word	0x00000038
        /*0a00*/ 	.short	0x010a
        /*0a02*/ 	.byte	0xff
	.zero		1


	//   ....[136]....
        /*0a04*/ 	.word	0x00012d60
        /*0a08*/ 	.word	0x00000003
        /*0a0c*/ 	.word	0x000000c0
        /*0a10*/ 	.short	0x010a
        /*0a12*/ 	.byte	0xff
	.zero		1


	//   ....[137]....
        /*0a14*/ 	.word	0x00012dc0
        /*0a18*/ 	.word	0x00000000
        /*0a1c*/ 	.word	0x00000000
        /*0a20*/ 	.short	0x010a
        /*0a22*/ 	.byte	0xff
	.zero		1


	//   ....[138]....
        /*0a24*/ 	.word	0x00012e20
        /*0a28*/ 	.word	0x00000000
        /*0a2c*/ 	.word	0x00000000
        /*0a30*/ 	.short	0x010a
        /*0a32*/ 	.byte	0xff
	.zero		1


	//   ....[139]....
        /*0a34*/ 	.word	0x00012e80
        /*0a38*/ 	.word	0x00000000
        /*0a3c*/ 	.word	0x00000000
        /*0a40*/ 	.short	0x010a
        /*0a42*/ 	.byte	0xff
	.zero		1


	//   ....[140]....
        /*0a44*/ 	.word	0x00012ee0
        /*0a48*/ 	.word	0x00000000
        /*0a4c*/ 	.word	0x00000000
        /*0a50*/ 	.short	0x010a
        /*0a52*/ 	.byte	0xff
	.zero		1


	//   ....[141]....
        /*0a54*/ 	.word	0x00012f40
        /*0a58*/ 	.word	0x00000000
        /*0a5c*/ 	.word	0x00000000
        /*0a60*/ 	.short	0x010a
        /*0a62*/ 	.byte	0xff
	.zero		1


	//   ....[142]....
        /*0a64*/ 	.word	0x00012fa0
        /*0a68*/ 	.word	0x00000000
        /*0a6c*/ 	.word	0x00000000
        /*0a70*/ 	.short	0x010a
        /*0a72*/ 	.byte	0xff
	.zero		1


	//   ....[143]....
        /*0a74*/ 	.word	0x00012ff0
        /*0a78*/ 	.word	0x00000002
        /*0a7c*/ 	.word	0x000000f0
        /*0a80*/ 	.short	0x010a
        /*0a82*/ 	.byte	0xff
	.zero		1


	//   ....[144]....
        /*0a84*/ 	.word	0x00013050
        /*0a88*/ 	.word	0x00000002
        /*0a8c*/ 	.word	0x000000d0
        /*0a90*/ 	.short	0x010a
        /*0a92*/ 	.byte	0xff
	.zero		1


	//   ....[145]....
        /*0a94*/ 	.word	0x000130a0
        /*0a98*/ 	.word	0x00000002
        /*0a9c*/ 	.word	0x000000c0
        /*0aa0*/ 	.short	0x010a
        /*0aa2*/ 	.byte	0xff
	.zero		1


	//   ....[146]....
        /*0aa4*/ 	.word	0x00013100
        /*0aa8*/ 	.word	0x00000000
        /*0aac*/ 	.word	0x000000d0
        /*0ab0*/ 	.short	0x010a
        /*0ab2*/ 	.byte	0xff
	.zero		1


	//   ....[147]....
        /*0ab4*/ 	.word	0x00013150
        /*0ab8*/ 	.word	0x00000000
        /*0abc*/ 	.word	0x000000c0
        /*0ac0*/ 	.short	0x010a
        /*0ac2*/ 	.byte	0xff
	.zero		1


	//   ....[148]....
        /*0ac4*/ 	.word	0x000131b0
        /*0ac8*/ 	.word	0x00000000
        /*0acc*/ 	.word	0x00000000
        /*0ad0*/ 	.short	0x010a
        /*0ad2*/ 	.byte	0xff
	.zero		1


	//   ....[149]....
        /*0ad4*/ 	.word	0x00013210
        /*0ad8*/ 	.word	0x00000000
        /*0adc*/ 	.word	0x000000e8
        /*0ae0*/ 	.short	0x010a
        /*0ae2*/ 	.byte	0xff
	.zero		1


	//   ....[150]....
        /*0ae4*/ 	.word	0x00013270
        /*0ae8*/ 	.word	0x00000000
        /*0aec*/ 	.word	0x00000000
        /*0af0*/ 	.short	0x010a
        /*0af2*/ 	.byte	0xff
	.zero		1


	//   ....[151]....
        /*0af4*/ 	.word	0x000132d0
        /*0af8*/ 	.word	0x00000000
        /*0afc*/ 	.word	0x00000110
        /*0b00*/ 	.short	0x010a
        /*0b02*/ 	.byte	0xff
	.zero		1


	//   ....[152]....
        /*0b04*/ 	.word	0x00013320
        /*0b08*/ 	.word	0x00000008
        /*0b0c*/ 	.word	0x000000c0
        /*0b10*/ 	.short	0x010a
        /*0b12*/ 	.byte	0xff
	.zero		1


	//   ....[153]....
        /*0b14*/ 	.word	0x00013380
        /*0b18*/ 	.word	0x00000000
        /*0b1c*/ 	.word	0x000000b8
        /*0b20*/ 	.short	0x010a
        /*0b22*/ 	.byte	0xff
	.zero		1


	//   ....[154]....
        /*0b24*/ 	.word	0x000133e0
        /*0b28*/ 	.word	0x00000000
        /*0b2c*/ 	.word	0x00000090
        /*0b30*/ 	.short	0x010a
        /*0b32*/ 	.byte	0xff
	.zero		1


	//   ....[155]....
        /*0b34*/ 	.word	0x00013440
        /*0b38*/ 	.word	0x00000000
        /*0b3c*/ 	.word	0x00000098
        /*0b40*/ 	.short	0x010a
        /*0b42*/ 	.byte	0xff
	.zero		1


	//   ....[156]....
        /*0b44*/ 	.word	0x000134a0
        /*0b48*/ 	.word	0x00000000
        /*0b4c*/ 	.word	0x000000a0
        /*0b50*/ 	.short	0x010a
        /*0b52*/ 	.byte	0xff
	.zero		1


	//   ....[157]....
        /*0b54*/ 	.word	0x00013500
        /*0b58*/ 	.word	0x00000000
        /*0b5c*/ 	.word	0x000000a8
        /*0b60*/ 	.short	0x010a
        /*0b62*/ 	.byte	0xff
	.zero		1


	//   ....[158]....
        /*0b64*/ 	.word	0x00013560
        /*0b68*/ 	.word	0x00000007
        /*0b6c*/ 	.word	0x00000090
        /*0b70*/ 	.short	0x010a
        /*0b72*/ 	.byte	0xff
	.zero		1


	//   ....[159]....
        /*0b74*/ 	.word	0x000135c0
        /*0b78*/ 	.word	0x00000007
        /*0b7c*/ 	.word	0x00000098
        /*0b80*/ 	.short	0x010a
        /*0b82*/ 	.byte	0xff
	.zero		1


	//   ....[160]....
        /*0b84*/ 	.word	0x00013620
        /*0b88*/ 	.word	0x00000007
        /*0b8c*/ 	.word	0x000000a0
        /*0b90*/ 	.short	0x010a
        /*0b92*/ 	.byte	0xff
	.zero		1


	//   ....[161]....
        /*0b94*/ 	.word	0x00013680
        /*0b98*/ 	.word	0x00000007
        /*0b9c*/ 	.word	0x000000a8
        /*0ba0*/ 	.short	0x010a
        /*0ba2*/ 	.byte	0xff
	.zero		1


	//   ....[162]....
        /*0ba4*/ 	.word	0x000136e0
        /*0ba8*/ 	.word	0x00000000
        /*0bac*/ 	.word	0x00000090
        /*0bb0*/ 	.short	0x010a
        /*0bb2*/ 	.byte	0xff
	.zero		1


	//   ....[163]....
        /*0bb4*/ 	.word	0x00013740
        /*0bb8*/ 	.word	0x00000000
        /*0bbc*/ 	.word	0x00000098
        /*0bc0*/ 	.short	0x010a
        /*0bc2*/ 	.byte	0xff
	.zero		1


	//   ....[164]....
        /*0bc4*/ 	.word	0x000137a0
        /*0bc8*/ 	.word	0x00000002
        /*0bcc*/ 	.word	0x000000a0
        /*0bd0*/ 	.short	0x010a
        /*0bd2*/ 	.byte	0xff
	.zero		1


	//   ....[165]....
        /*0bd4*/ 	.word	0x000137f0
        /*0bd8*/ 	.word	0x00000000
        /*0bdc*/ 	.word	0x000000c0
        /*0be0*/ 	.short	0x010a
        /*0be2*/ 	.byte	0xff
	.zero		1


	//   ....[166]....
        /*0be4*/ 	.word	0x00013850
        /*0be8*/ 	.word	0x00000003
        /*0bec*/ 	.word	0x00000070
        /*0bf0*/ 	.short	0x010a
        /*0bf2*/ 	.byte	0xff
	.zero		1


	//   ....[167]....
        /*0bf4*/ 	.word	0x000138b0
        /*0bf8*/ 	.word	0x00000003
        /*0bfc*/ 	.word	0x000000e0
        /*0c00*/ 	.short	0x010a
        /*0c02*/ 	.byte	0xff
	.zero		1


	//   ....[168]....
        /*0c04*/ 	.word	0x00013900
        /*0c08*/ 	.word	0x00000003
        /*0c0c*/ 	.word	0x00000070
        /*0c10*/ 	.short	0x010a
        /*0c12*/ 	.byte	0xff
	.zero		1


	//   ....[169]....
        /*0c14*/ 	.word	0x00013950
        /*0c18*/ 	.word	0x0000000b
        /*0c1c*/ 	.word	0x00000070
        /*0c20*/ 	.short	0x010a
        /*0c22*/ 	.byte	0xff
	.zero		1


	//   ....[170]....
        /*0c24*/ 	.word	0x000139a0
        /*0c28*/ 	.word	0x00000000
        /*0c2c*/ 	.word	0x00000070
        /*0c30*/ 	.short	0x010a
        /*0c32*/ 	.byte	0xff
	.zero		1


	//   ....[171]....
        /*0c34*/ 	.word	0x000139f0
        /*0c38*/ 	.word	0x00000008
        /*0c3c*/ 	.word	0x00000070
        /*0c40*/ 	.short	0x010a
        /*0c42*/ 	.byte	0xff
	.zero		1


	//   ....[172]....
        /*0c44*/ 	.word	0x00013a40
        /*0c48*/ 	.word	0x00000008
        /*0c4c*/ 	.word	0x00000070
        /*0c50*/ 	.short	0x010a
        /*0c52*/ 	.byte	0xff
	.zero		1


	//   ....[173]....
        /*0c54*/ 	.word	0x00013a90
        /*0c58*/ 	.word	0x00000000
        /*0c5c*/ 	.word	0x00000070
        /*0c60*/ 	.short	0x010a
        /*0c62*/ 	.byte	0xff
	.zero		1


	//   ....[174]....
        /*0c64*/ 	.word	0x00013ae0
        /*0c68*/ 	.word	0x00000000
        /*0c6c*/ 	.word	0x00000070
        /*0c70*/ 	.short	0x010a
        /*0c72*/ 	.byte	0xff
	.zero		1


	//----- nvinfo : EIATTR_NUM_MBARRIERS
	.align		4
.L_47:
        /*0c74*/ 	.byte	0x03, 0x38
        /*0c76*/ 	.short	0x0023


	//----- nvinfo : EIATTR_EXIT_INSTR_OFFSETS
	.align		4
        /*0c78*/ 	.byte	0x04, 0x1c
        /*0c7a*/ 	.short	(.L_49 - .L_48)


	//   ....[0]....
.L_48:
        /*0c7c*/ 	.word	0x00002f60


	//   ....[1]....
        /*0c80*/ 	.word	0x00003470


	//   ....[2]....
        /*0c84*/ 	.word	0x000034d0


	//   ....[3]....
        /*0c88*/ 	.word	0x00004780


	//   ....[4]....
        /*0c8c*/ 	.word	0x00006370


	//   ....[5]....
        /*0c90*/ 	.word	0x000063b0


	//   ....[6]....
        /*0c94*/ 	.word	0x00012b10


	//   ....[7]....
        /*0c98*/ 	.word	0x00012b90


	//   ....[8]....
        /*0c9c*/ 	.word	0x00012bc0


	//   ....[9]....
        /*0ca0*/ 	.word	0x00012c40


	//----- nvinfo : EIATTR_MAX_THREADS
	.align		4
.L_49:
        /*0ca4*/ 	.byte	0x04, 0x05
        /*0ca6*/ 	.short	(.L_51 - .L_50)
.L_50:
        /*0ca8*/ 	.word	0x00000100
        /*0cac*/ 	.word	0x00000001
        /*0cb0*/ 	.word	0x00000001


	//----- nvinfo : EIATTR_CRS_STACK_SIZE
	.align		4
.L_51:
        /*0cb4*/ 	.byte	0x04, 0x1e
        /*0cb6*/ 	.short	(.L_53 - .L_52)
.L_52:
        /*0cb8*/ 	.word	0x00000000


	//----- nvinfo : EIATTR_CBANK_PARAM_SIZE
	.align		4
.L_53:
        /*0cbc*/ 	.byte	0x03, 0x19
        /*0cbe*/ 	.short	0x0c00


	//----- nvinfo : EIATTR_PARAM_CBANK
	.align		4
        /*0cc0*/ 	.byte	0x04, 0x0a
        /*0cc2*/ 	.short	(.L_55 - .L_54)
	.align		4
.L_54:
        /*0cc4*/ 	.word	index@(.nv.constant0._ZN7cutlass13device_kernelINS_4gemm6kernel13GemmUniversalIN4cute5tupleIJiiiiEEENS1_10collective13CollectiveMmaINS1_46MainloopSm100TmaUmmaWarpSpecializedBlockScaledILi7ELi2ELi1ENS5_IJNS4_1CILi4EEENSA_ILi1EEESC_EEEEENS5_IJNSA_ILi128EEENSA_ILi256EEESF_EEENS5_IJNS_12float_e2m1_tENS_13float_ue4m3_tEEEENS5_IJNS5_IJlSC_lEEENS4_6LayoutINS5_IJNS5_IJNS5_IJNSA_ILi32EEESB_EEEiEEENS5_IJNS5_IJNSA_ILi16EEESB_EEEiEEENS5_IJSC_iEEEEEENS5_IJSS_NS5_IJNS5_IJNSA_ILi0EEESC_EEENSA_ILi512EEEEEENS5_IJSV_iEEEEEEEEEEESK_S12_NS4_8TiledMMAINS4_8MMA_AtomIJNS4_17SM100_MMA_MXF4_SSISI_SI_fSJ_Li128ELi256ELi16ELNS4_4UMMA5MajorE0ELS17_0ELNS16_7ScaleInE0ELS18_0EEEEEENSM_INS5_IJSC_SC_SC_EEENS5_IJSV_SV_SV_EEEEENS5_IJNS4_10UnderscoreES1E_S1E_EEEEENS5_IJNS4_13SM90_TMA_LOADES1H_EEENS5_IJNS4_14ComposedLayoutINS4_7SwizzleILi2ELi4ELi3EEENS4_18smem_ptr_flag_bitsILi4EEENSM_INS5_IJNSA_ILi8EEESF_EEENS5_IJSF_SC_EEEEEEENSM_INS5_IJNS5_IJNS5_IJSO_SC_EEESR_EEESC_NS5_IJSC_NSA_ILi2EEEEEEEEENS5_IJNS5_IJNS5_IJSR_SX_EEESW_EEESV_NS5_IJSB_SX_EEEEEEEEEEEvNS4_8identityENS5_IJNS4_23SM90_TMA_LOAD_MULTICASTES25_EEENS5_IJS1S_NSM_INS5_IJNS5_IJNS5_IJSO_S1V_EEESR_EEESC_S1W_EEENS5_IJS1Z_SV_NS5_IJSB_NSA_ILi1024EEEEEEEEEEEEEEvS24_EENS_8epilogue10collective18CollectiveEpilogueINS2G_23Sm100TmaWarpSpecializedILi4ELi2ELi32ELb1ELb0EEEJNS5_IJNSA_ILi64EEESG_SF_EEENS5_IJNSM_IS2L_SC_EENSM_INS5_IJSN_S1V_EEENS5_IJSC_SF_EEEEEEEENS_10bfloat16_tESL_S2S_SL_NS2G_6fusion15FusionCallbacksIS2K_NS2T_17LinearCombinationIS2S_fS2S_fLNS_15FloatRoundStyleE2EEES2M_S2R_JEEENS4_5SM1004TMEM4LOAD26SM100_TMEM_LOAD_32dp32b32xES1H_NS1J_IS1L_NS1M_ILi16EEENSM_INS5_IJS1O_SN_EEENS5_IJSN_SC_EEEEEEENS4_39AutoVectorizingCopyWithAssumedAlignmentILi128EEENS4_14SM90_TMA_STOREES37_S39_S39_EEEvvEEEEvNT_6ParamsE)
        /*0cc8*/ 	.short	0x0380
        /*0cca*/ 	.short	0x0c00


	//----- nvinfo : EIATTR_SW_WAR
	.align		4
.L_55:
        /*0ccc*/ 	.byte	0x04, 0x36
        /*0cce*/ 	.short	(.L_57 - .L_56)
.L_56:
        /*0cd0*/ 	.word	0x00000008
.L_57:


//--------------------- .nv.callgraph             --------------------------
	.section	.nv.callgraph,"",@"SHT_CUDA_CALLGRAPH"
	.align	4
	.sectionentsize	8
	.align		4
        /*0000*/ 	.word	0x00000000
	.align		4
        /*0004*/ 	.word	0xffffffff
	.align		4
        /*0008*/ 	.word	index@(_ZN7cutlass13device_kernelINS_4gemm6kernel13GemmUniversalIN4cute5tupleIJiiiiEEENS1_10collective13CollectiveMmaINS1_46MainloopSm100TmaUmmaWarpSpecializedBlockScaledILi7ELi2ELi1ENS5_IJNS4_1CILi4EEENSA_ILi1EEESC_EEEEENS5_IJNSA_ILi128EEENSA_ILi256EEESF_EEENS5_IJNS_12float_e2m1_tENS_13float_ue4m3_tEEEENS5_IJNS5_IJlSC_lEEENS4_6LayoutINS5_IJNS5_IJNS5_IJNSA_ILi32EEESB_EEEiEEENS5_IJNS5_IJNSA_ILi16EEESB_EEEiEEENS5_IJSC_iEEEEEENS5_IJSS_NS5_IJNS5_IJNSA_ILi0EEESC_EEENSA_ILi512EEEEEENS5_IJSV_iEEEEEEEEEEESK_S12_NS4_8TiledMMAINS4_8MMA_AtomIJNS4_17SM100_MMA_MXF4_SSISI_SI_fSJ_Li128ELi256ELi16ELNS4_4UMMA5MajorE0ELS17_0ELNS16_7ScaleInE0ELS18_0EEEEEENSM_INS5_IJSC_SC_SC_EEENS5_IJSV_SV_SV_EEEEENS5_IJNS4_10UnderscoreES1E_S1E_EEEEENS5_IJNS4_13SM90_TMA_LOADES1H_EEENS5_IJNS4_14ComposedLayoutINS4_7SwizzleILi2ELi4ELi3EEENS4_18smem_ptr_flag_bitsILi4EEENSM_INS5_IJNSA_ILi8EEESF_EEENS5_IJSF_SC_EEEEEEENSM_INS5_IJNS5_IJNS5_IJSO_SC_EEESR_EEESC_NS5_IJSC_NSA_ILi2EEEEEEEEENS5_IJNS5_IJNS5_IJSR_SX_EEESW_EEESV_NS5_IJSB_SX_EEEEEEEEEEEvNS4_8identityENS5_IJNS4_23SM90_TMA_LOAD_MULTICASTES25_EEENS5_IJS1S_NSM_INS5_IJNS5_IJNS5_IJSO_S1V_EEESR_EEESC_S1W_EEENS5_IJS1Z_SV_NS5_IJSB_NSA_ILi1024EEEEEEEEEEEEEEvS24_EENS_8epilogue10collective18CollectiveEpilogueINS2G_23Sm100TmaWarpSpecializedILi4ELi2ELi32ELb1ELb0EEEJNS5_IJNSA_ILi64EEESG_SF_EEENS5_IJNSM_IS2L_SC_EENSM_INS5_IJSN_S1V_EEENS5_IJSC_SF_EEEEEEEENS_10bfloat16_tESL_S2S_SL_NS2G_6fusion15FusionCallbacksIS2K_NS2T_17LinearCombinationIS2S_fS2S_fLNS_15FloatRoundStyleE2EEES2M_S2R_JEEENS4_5SM1004TMEM4LOAD26SM100_TMEM_LOAD_32dp32b32xES1H_NS1J_IS1L_NS1M_ILi16EEENSM_INS5_IJS1O_SN_EEENS5_IJSN_SC_EEEEEEENS4_39AutoVectorizingCopyWithAssumedAlignmentILi128EEENS4_14SM90_TMA_STOREES37_S39_S39_EEEvvEEEEvNT_6ParamsE)
	.align		4
        /*000c*/ 	.word	index@(__assertfail)
	.align		4
        /*0010*/ 	.word	0x00000000
	.align		4
        /*0014*/ 	.word	0xfffffffe
	.align		4
        /*0018*/ 	.word	0x00000000
	.align		4
        /*001c*/ 	.word	0xfffffffd
	.align		4
        /*0020*/ 	.word	0x00000000
	.align		4
        /*0024*/ 	.word	0xfffffffc


//--------------------- .nv.constant4             --------------------------
	.section	.nv.constant4,"a",@progbits
	.align	8
	.align		8
.nv.constant4:
        /*0000*/ 	.dword	__assertfail
	.align		8
        /*0008*/ 	.dword	__unnamed_1
	.align		8
        /*0010*/ 	.dword	__unnamed_2
	.align		8
        /*0018*/ 	.dword	_ZN40_INTERNAL_c81d422c_4_k_cu_9a638adc_212884cuda3std3__45__cpo5beginE
	.align		8
        /*0020*/ 	.dword	_ZN40_INTERNAL_c81d422c_4_k_cu_9a638adc_212884cuda3std3__45__cpo3endE
	.align		8
        /*0028*/ 	.dword	_ZN40_INTERNAL_c81d422c_4_k_cu_9a638adc_212884cuda3std3__45__cpo6cbeginE
	.align		8
        /*0030*/ 	.dword	_ZN40_INTERNAL_c81d422c_4_k_cu_9a638adc_212884cuda3std3__45__cpo4cendE
	.align		8
        /*0038*/ 	.dword	_ZN40_INTERNAL_c81d422c_4_k_cu_9a638adc_212884cuda3std3__442_GLOBAL__N__c81d422c_4_k_cu_9a638adc_212886ignoreE
	.align		8
        /*0040*/ 	.dword	_ZN40_INTERNAL_c81d422c_4_k_cu_9a638adc_212884cuda3std3__419piecewise_constructE
	.align		8
        /*0048*/ 	.dword	_ZN40_INTERNAL_c81d422c_4_k_cu_9a638adc_212884cuda3std3__48in_placeE
	.align		8
        /*0050*/ 	.dword	_ZN40_INTERNAL_c81d422c_4_k_cu_9a638adc_212884cuda3std6ranges3__45__cpo4swapE
	.align		8
        /*0058*/ 	.dword	_ZN40_INTERNAL_c81d422c_4_k_cu_9a638adc_212884cuda3std6ranges3__45__cpo9iter_moveE
	.align		8
        /*0060*/ 	.dword	_ZN40_INTERNAL_c81d422c_4_k_cu_9a638adc_212884cute7productE
	.align		8
        /*0068*/ 	.dword	_ZN40_INTERNAL_c81d422c_4_k_cu_9a638adc_212884cute1_E
	.align		8
        /*0070*/ 	.dword	$str$25
	.align		8
        /*0078*/ 	.dword	$str$26
	.align		8
        /*0080*/ 	.dword	$str$29
	.align		8
        /*0088*/ 	.dword	$str$30


//--------------------- .text._ZN7cutlass13device_kernelINS_4gemm6kernel13GemmUniversalIN4cute5tupleIJiiiiEEENS1_10collective13CollectiveMmaINS1_46MainloopSm100TmaUmmaWarpSpecializedBlockScaledILi7ELi2ELi1ENS5_IJNS4_1CILi4EEENSA_ILi1EEESC_EEEEENS5_IJNSA_ILi128EEENSA_ILi256EEESF_EEENS5_IJNS_12float_e2m1_tENS_13float_ue4m3_tEEEENS5_IJNS5_IJlSC_lEEENS4_6LayoutINS5_IJNS5_IJNS5_IJNSA_ILi32EEESB_EEEiEEENS5_IJNS5_IJNSA_ILi16EEESB_EEEiEEENS5_IJSC_iEEEEEENS5_IJSS_NS5_IJNS5_IJNSA_ILi0EEESC_EEENSA_ILi512EEEEEENS5_IJSV_iEEEEEEEEEEESK_S12_NS4_8TiledMMAINS4_8MMA_AtomIJNS4_17SM100_MMA_MXF4_SSISI_SI_fSJ_Li128ELi256ELi16ELNS4_4UMMA5MajorE0ELS17_0ELNS16_7ScaleInE0ELS18_0EEEEEENSM_INS5_IJSC_SC_SC_EEENS5_IJSV_SV_SV_EEEEENS5_IJNS4_10UnderscoreES1E_S1E_EEEEENS5_IJNS4_13SM90_TMA_LOADES1H_EEENS5_IJNS4_14ComposedLayoutINS4_7SwizzleILi2ELi4ELi3EEENS4_18smem_ptr_flag_bitsILi4EEENSM_INS5_IJNSA_ILi8EEESF_EEENS5_IJSF_SC_EEEEEEENSM_INS5_IJNS5_IJNS5_IJSO_SC_EEESR_EEESC_NS5_IJSC_NSA_ILi2EEEEEEEEENS5_IJNS5_IJNS5_IJSR_SX_EEESW_EEESV_NS5_IJSB_SX_EEEEEEEEEEEvNS4_8identityENS5_IJNS4_23SM90_TMA_LOAD_MULTICASTES25_EEENS5_IJS1S_NSM_INS5_IJNS5_IJNS5_IJSO_S1V_EEESR_EEESC_S1W_EEENS5_IJS1Z_SV_NS5_IJSB_NSA_ILi1024EEEEEEEEEEEEEEvS24_EENS_8epilogue10collective18CollectiveEpilogueINS2G_23Sm100TmaWarpSpecializedILi4ELi2ELi32ELb1ELb0EEEJNS5_IJNSA_ILi64EEESG_SF_EEENS5_IJNSM_IS2L_SC_EENSM_INS5_IJSN_S1V_EEENS5_IJSC_SF_EEEEEEEENS_10bfloat16_tESL_S2S_SL_NS2G_6fusion15FusionCallbacksIS2K_NS2T_17LinearCombinationIS2S_fS2S_fLNS_15FloatRoundStyleE2EEES2M_S2R_JEEENS4_5SM1004TMEM4LOAD26SM100_TMEM_LOAD_32dp32b32xES1H_NS1J_IS1L_NS1M_ILi16EEENSM_INS5_IJS1O_SN_EEENS5_IJSN_SC_EEEEEEENS4_39AutoVectorizingCopyWithAssumedAlignmentILi128EEENS4_14SM90_TMA_STOREES37_S39_S39_EEEvvEEEEvNT_6ParamsE --------------------------
	.section	.text._ZN7cutlass13device_kernelINS_4gemm6kernel13GemmUniversalIN4cute5tupleIJiiiiEEENS1_10collective13CollectiveMmaINS1_46MainloopSm100TmaUmmaWarpSpecializedBlockScaledILi7ELi2ELi1ENS5_IJNS4_1CILi4EEENSA_ILi1EEESC_EEEEENS5_IJNSA_ILi128EEENSA_ILi256EEESF_EEENS5_IJNS_12float_e2m1_tENS_13float_ue4m3_tEEEENS5_IJNS5_IJlSC_lEEENS4_6LayoutINS5_IJNS5_IJNS5_IJNSA_ILi32EEESB_EEEiEEENS5_IJNS5_IJNSA_ILi16EEESB_EEEiEEENS5_IJSC_iEEEEEENS5_IJSS_NS5_IJNS5_IJNSA_ILi0EEESC_EEENSA_ILi512EEEEEENS5_IJSV_iEEEEEEEEEEESK_S12_NS4_8TiledMMAINS4_8MMA_AtomIJNS4_17SM100_MMA_MXF4_SSISI_SI_fSJ_Li128ELi256ELi16ELNS4_4UMMA5MajorE0ELS17_0ELNS16_7ScaleInE0ELS18_0EEEEEENSM_INS5_IJSC_SC_SC_EEENS5_IJSV_SV_SV_EEEEENS5_IJNS4_10UnderscoreES1E_S1E_EEEEENS5_IJNS4_13SM90_TMA_LOADES1H_EEENS5_IJNS4_14ComposedLayoutINS4_7SwizzleILi2ELi4ELi3EEENS4_18smem_ptr_flag_bitsILi4EEENSM_INS5_IJNSA_ILi8EEESF_EEENS5_IJSF_SC_EEEEEEENSM_INS5_IJNS5_IJNS5_IJSO_SC_EEESR_EEESC_NS5_IJSC_NSA_ILi2EEEEEEEEENS5_IJNS5_IJNS5_IJSR_SX_EEESW_EEESV_NS5_IJSB_SX_EEEEEEEEEEEvNS4_8identityENS5_IJNS4_23SM90_TMA_LOAD_MULTICASTES25_EEENS5_IJS1S_NSM_INS5_IJNS5_IJNS5_IJSO_S1V_EEESR_EEESC_S1W_EEENS5_IJS1Z_SV_NS5_IJSB_NSA_ILi1024EEEEEEEEEEEEEEvS24_EENS_8epilogue10collective18CollectiveEpilogueINS2G_23Sm100TmaWarpSpecializedILi4ELi2ELi32ELb1ELb0EEEJNS5_IJNSA_ILi64EEESG_SF_EEENS5_IJNSM_IS2L_SC_EENSM_INS5_IJSN_S1V_EEENS5_IJSC_SF_EEEEEEEENS_10bfloat16_tESL_S2S_SL_NS2G_6fusion15FusionCallbacksIS2K_NS2T_17LinearCombinationIS2S_fS2S_fLNS_15FloatRoundStyleE2EEES2M_S2R_JEEENS4_5SM1004TMEM4LOAD26SM100_TMEM_LOAD_32dp32b32xES1H_NS1J_IS1L_NS1M_ILi16EEENSM_INS5_IJS1O_SN_EEENS5_IJSN_SC_EEEEEEENS4_39AutoVectorizingCopyWithAssumedAlignmentILi128EEENS4_14SM90_TMA_STOREES37_S39_S39_EEEvvEEEEvNT_6ParamsE,"ax",@progbits
	.align	128
.text._ZN7cutlass13device_kernelINS_4gemm6kernel13GemmUniversalIN4cute5tupleIJiiiiEEENS1_10collective13CollectiveMmaINS1_46MainloopSm100TmaUmmaWarpSpecializedBlockScaledILi7ELi2ELi1ENS5_IJNS4_1CILi4EEENSA_ILi1EEESC_EEEEENS5_IJNSA_ILi128EEENSA_ILi256EEESF_EEENS5_IJNS_12float_e2m1_tENS_13float_ue4m3_tEEEENS5_IJNS5_IJlSC_lEEENS4_6LayoutINS5_IJNS5_IJNS5_IJNSA_ILi32EEESB_EEEiEEENS5_IJNS5_IJNSA_ILi16EEESB_EEEiEEENS5_IJSC_iEEEEEENS5_IJSS_NS5_IJNS5_IJNSA_ILi0EEESC_EEENSA_ILi512EEEEEENS5_IJSV_iEEEEEEEEEEESK_S12_NS4_8TiledMMAINS4_8MMA_AtomIJNS4_17SM100_MMA_MXF4_SSISI_SI_fSJ_Li128ELi256ELi16ELNS4_4UMMA5MajorE0ELS17_0ELNS16_7ScaleInE0ELS18_0EEEEEENSM_INS5_IJSC_SC_SC_EEENS5_IJSV_SV_SV_EEEEENS5_IJNS4_10UnderscoreES1E_S1E_EEEEENS5_IJNS4_13SM90_TMA_LOADES1H_EEENS5_IJNS4_14ComposedLayoutINS4_7SwizzleILi2ELi4ELi3EEENS4_18smem_ptr_flag_bitsILi4EEENSM_INS5_IJNSA_ILi8EEESF_EEENS5_IJSF_SC_EEEEEEENSM_INS5_IJNS5_IJNS5_IJSO_SC_EEESR_EEESC_NS5_IJSC_NSA_ILi2EEEEEEEEENS5_IJNS5_IJNS5_IJSR_SX_EEESW_EEESV_NS5_IJSB_SX_EEEEEEEEEEEvNS4_8identityENS5_IJNS4_23SM90_TMA_LOAD_MULTICASTES25_EEENS5_IJS1S_NSM_INS5_IJNS5_IJNS5_IJSO_S1V_EEESR_EEESC_S1W_EEENS5_IJS1Z_SV_NS5_IJSB_NSA_ILi1024EEEEEEEEEEEEEEvS24_EENS_8epilogue10collective18CollectiveEpilogueINS2G_23Sm100TmaWarpSpecializedILi4ELi2ELi32ELb1ELb0EEEJNS5_IJNSA_ILi64EEESG_SF_EEENS5_IJNSM_IS2L_SC_EENSM_INS5_IJSN_S1V_EEENS5_IJSC_SF_EEEEEEEENS_10bfloat16_tESL_S2S_SL_NS2G_6fusion15FusionCallbacksIS2K_NS2T_17LinearCombinationIS2S_fS2S_fLNS_15FloatRoundStyleE2EEES2M_S2R_JEEENS4_5SM1004TMEM4LOAD26SM100_TMEM_LOAD_32dp32b32xES1H_NS1J_IS1L_NS1M_ILi16EEENSM_INS5_IJS1O_SN_EEENS5_IJSN_SC_EEEEEEENS4_39AutoVectorizingCopyWithAssumedAlignmentILi128EEENS4_14SM90_TMA_STOREES37_S39_S39_EEEvvEEEEvNT_6ParamsE:
        .type           _ZN7cutlass13device_kernelINS_4gemm6kernel13GemmUniversalIN4cute5tupleIJiiiiEEENS1_10collective13CollectiveMmaINS1_46MainloopSm100TmaUmmaWarpSpecializedBlockScaledILi7ELi2ELi1ENS5_IJNS4_1CILi4EEENSA_ILi1EEESC_EEEEENS5_IJNSA_ILi128EEENSA_ILi256EEESF_EEENS5_IJNS_12float_e2m1_tENS_13float_ue4m3_tEEEENS5_IJNS5_IJlSC_lEEENS4_6LayoutINS5_IJNS5_IJNS5_IJNSA_ILi32EEESB_EEEiEEENS5_IJNS5_IJNSA_ILi16EEESB_EEEiEEENS5_IJSC_iEEEEEENS5_IJSS_NS5_IJNS5_IJNSA_ILi0EEESC_EEENSA_ILi512EEEEEENS5_IJSV_iEEEEEEEEEEESK_S12_NS4_8TiledMMAINS4_8MMA_AtomIJNS4_17SM100_MMA_MXF4_SSISI_SI_fSJ_Li128ELi256ELi16ELNS4_4UMMA5MajorE0ELS17_0ELNS16_7ScaleInE0ELS18_0EEEEEENSM_INS5_IJSC_SC_SC_EEENS5_IJSV_SV_SV_EEEEENS5_IJNS4_10UnderscoreES1E_S1E_EEEEENS5_IJNS4_13SM90_TMA_LOADES1H_EEENS5_IJNS4_14ComposedLayoutINS4_7SwizzleILi2ELi4ELi3EEENS4_18smem_ptr_flag_bitsILi4EEENSM_INS5_IJNSA_ILi8EEESF_EEENS5_IJSF_SC_EEEEEEENSM_INS5_IJNS5_IJNS5_IJSO_SC_EEESR_EEESC_NS5_IJSC_NSA_ILi2EEEEEEEEENS5_IJNS5_IJNS5_IJSR_SX_EEESW_EEESV_NS5_IJSB_SX_EEEEEEEEEEEvNS4_8identityENS5_IJNS4_23SM90_TMA_LOAD_MULTICASTES25_EEENS5_IJS1S_NSM_INS5_IJNS5_IJNS5_IJSO_S1V_EEESR_EEESC_S1W_EEENS5_IJS1Z_SV_NS5_IJSB_NSA_ILi1024EEEEEEEEEEEEEEvS24_EENS_8epilogue10collective18CollectiveEpilogueINS2G_23Sm100TmaWarpSpecializedILi4ELi2ELi32ELb1ELb0EEEJNS5_IJNSA_ILi64EEESG_SF_EEENS5_IJNSM_IS2L_SC_EENSM_INS5_IJSN_S1V_EEENS5_IJSC_SF_EEEEEEEENS_10bfloat16_tESL_S2S_SL_NS2G_6fusion15FusionCallbacksIS2K_NS2T_17LinearCombinationIS2S_fS2S_fLNS_15FloatRoundStyleE2EEES2M_S2R_JEEENS4_5SM1004TMEM4LOAD26SM100_TMEM_LOAD_32dp32b32xES1H_NS1J_IS1L_NS1M_ILi16EEENSM_INS5_IJS1O_SN_EEENS5_IJSN_SC_EEEEEEENS4_39AutoVectorizingCopyWithAssumedAlignmentILi128EEENS4_14SM90_TMA_STOREES37_S39_S39_EEEvvEEEEvNT_6ParamsE,@function
        .size           _ZN7cutlass13device_kernelINS_4gemm6kernel13GemmUniversalIN4cute5tupleIJiiiiEEENS1_10collective13CollectiveMmaINS1_46MainloopSm100TmaUmmaWarpSpecializedBlockScaledILi7ELi2ELi1ENS5_IJNS4_1CILi4EEENSA_ILi1EEESC_EEEEENS5_IJNSA_ILi128EEENSA_ILi256EEESF_EEENS5_IJNS_12float_e2m1_tENS_13float_ue4m3_tEEEENS5_IJNS5_IJlSC_lEEENS4_6LayoutINS5_IJNS5_IJNS5_IJNSA_ILi32EEESB_EEEiEEENS5_IJNS5_IJNSA_ILi16EEESB_EEEiEEENS5_IJSC_iEEEEEENS5_IJSS_NS5_IJNS5_IJNSA_ILi0EEESC_EEENSA_ILi512EEEEEENS5_IJSV_iEEEEEEEEEEESK_S12_NS4_8TiledMMAINS4_8MMA_AtomIJNS4_17SM100_MMA_MXF4_SSISI_SI_fSJ_Li128ELi256ELi16ELNS4_4UMMA5MajorE0ELS17_0ELNS16_7ScaleInE0ELS18_0EEEEEENSM_INS5_IJSC_SC_SC_EEENS5_IJSV_SV_SV_EEEEENS5_IJNS4_10UnderscoreES1E_S1E_EEEEENS5_IJNS4_13SM90_TMA_LOADES1H_EEENS5_IJNS4_14ComposedLayoutINS4_7SwizzleILi2ELi4ELi3EEENS4_18smem_ptr_flag_bitsILi4EEENSM_INS5_IJNSA_ILi8EEESF_EEENS5_IJSF_SC_EEEEEEENSM_INS5_IJNS5_IJNS5_IJSO_SC_EEESR_EEESC_NS5_IJSC_NSA_ILi2EEEEEEEEENS5_IJNS5_IJNS5_IJSR_SX_EEESW_EEESV_NS5_IJSB_SX_EEEEEEEEEEEvNS4_8identityENS5_IJNS4_23SM90_TMA_LOAD_MULTICASTES25_EEENS5_IJS1S_NSM_INS5_IJNS5_IJNS5_IJSO_S1V_EEESR_EEESC_S1W_EEENS5_IJS1Z_SV_NS5_IJSB_NSA_ILi1024EEEEEEEEEEEEEEvS24_EENS_8epilogue10collective18CollectiveEpilogueINS2G_23Sm100TmaWarpSpecializedILi4ELi2ELi32ELb1ELb0EEEJNS5_IJNSA_ILi64EEESG_SF_EEENS5_IJNSM_IS2L_SC_EENSM_INS5_IJSN_S1V_EEENS5_IJSC_SF_EEEEEEEENS_10bfloat16_tESL_S2S_SL_NS2G_6fusion15FusionCallbacksIS2K_NS2T_17LinearCombinationIS2S_fS2S_fLNS_15FloatRoundStyleE2EEES2M_S2R_JEEENS4_5SM1004TMEM4LOAD26SM100_TMEM_LOAD_32dp32b32xES1H_NS1J_IS1L_NS1M_ILi16EEENSM_INS5_IJS1O_SN_EEENS5_IJSN_SC_EEEEEEENS4_39AutoVectorizingCopyWithAssumedAlignmentILi128EEENS4_14SM90_TMA_STOREES37_S39_S39_EEEvvEEEEvNT_6ParamsE,(.L_x_251 - _ZN7cutlass13device_kernelINS_4gemm6kernel13GemmUniversalIN4cute5tupleIJiiiiEEENS1_10collective13CollectiveMmaINS1_46MainloopSm100TmaUmmaWarpSpecializedBlockScaledILi7ELi2ELi1ENS5_IJNS4_1CILi4EEENSA_ILi1EEESC_EEEEENS5_IJNSA_ILi128EEENSA_ILi256EEESF_EEENS5_IJNS_12float_e2m1_tENS_13float_ue4m3_tEEEENS5_IJNS5_IJlSC_lEEENS4_6LayoutINS5_IJNS5_IJNS5_IJNSA_ILi32EEESB_EEEiEEENS5_IJNS5_IJNSA_ILi16EEESB_EEEiEEENS5_IJSC_iEEEEEENS5_IJSS_NS5_IJNS5_IJNSA_ILi0EEESC_EEENSA_ILi512EEEEEENS5_IJSV_iEEEEEEEEEEESK_S12_NS4_8TiledMMAINS4_8MMA_AtomIJNS4_17SM100_MMA_MXF4_SSISI_SI_fSJ_Li128ELi256ELi16ELNS4_4UMMA5MajorE0ELS17_0ELNS16_7ScaleInE0ELS18_0EEEEEENSM_INS5_IJSC_SC_SC_EEENS5_IJSV_SV_SV_EEEEENS5_IJNS4_10UnderscoreES1E_S1E_EEEEENS5_IJNS4_13SM90_TMA_LOADES1H_EEENS5_IJNS4_14ComposedLayoutINS4_7SwizzleILi2ELi4ELi3EEENS4_18smem_ptr_flag_bitsILi4EEENSM_INS5_IJNSA_ILi8EEESF_EEENS5_IJSF_SC_EEEEEEENSM_INS5_IJNS5_IJNS5_IJSO_SC_EEESR_EEESC_NS5_IJSC_NSA_ILi2EEEEEEEEENS5_IJNS5_IJNS5_IJSR_SX_EEESW_EEESV_NS5_IJSB_SX_EEEEEEEEEEEvNS4_8identityENS5_IJNS4_23SM90_TMA_LOAD_MULTICASTES25_EEENS5_IJS1S_NSM_INS5_IJNS5_IJNS5_IJSO_S1V_EEESR_EEESC_S1W_EEENS5_IJS1Z_SV_NS5_IJSB_NSA_ILi1024EEEEEEEEEEEEEEvS24_EENS_8epilogue10collective18CollectiveEpilogueINS2G_23Sm100TmaWarpSpecializedILi4ELi2ELi32ELb1ELb0EEEJNS5_IJNSA_ILi64EEESG_SF_EEENS5_IJNSM_IS2L_SC_EENSM_INS5_IJSN_S1V_EEENS5_IJSC_SF_EEEEEEEENS_10bfloat16_tESL_S2S_SL_NS2G_6fusion15FusionCallbacksIS2K_NS2T_17LinearCombinationIS2S_fS2S_fLNS_15FloatRoundStyleE2EEES2M_S2R_JEEENS4_5SM1004TMEM4LOAD26SM100_TMEM_LOAD_32dp32b32xES1H_NS1J_IS1L_NS1M_ILi16EEENSM_INS5_IJS1O_SN_EEENS5_IJSN_SC_EEEEEEENS4_39AutoVectorizingCopyWithAssumedAlignmentILi128EEENS4_14SM90_TMA_STOREES37_S39_S39_EEEvvEEEEvNT_6ParamsE)
        .other          _ZN7cutlass13device_kernelINS_4gemm6kernel13GemmUniversalIN4cute5tupleIJiiiiEEENS1_10collective13CollectiveMmaINS1_46MainloopSm100TmaUmmaWarpSpecializedBlockScaledILi7ELi2ELi1ENS5_IJNS4_1CILi4EEENSA_ILi1EEESC_EEEEENS5_IJNSA_ILi128EEENSA_ILi256EEESF_EEENS5_IJNS_12float_e2m1_tENS_13float_ue4m3_tEEEENS5_IJNS5_IJlSC_lEEENS4_6LayoutINS5_IJNS5_IJNS5_IJNSA_ILi32EEESB_EEEiEEENS5_IJNS5_IJNSA_ILi16EEESB_EEEiEEENS5_IJSC_iEEEEEENS5_IJSS_NS5_IJNS5_IJNSA_ILi0EEESC_EEENSA_ILi512EEEEEENS5_IJSV_iEEEEEEEEEEESK_S12_NS4_8TiledMMAINS4_8MMA_AtomIJNS4_17SM100_MMA_MXF4_SSISI_SI_fSJ_Li128ELi256ELi16ELNS4_4UMMA5MajorE0ELS17_0ELNS16_7ScaleInE0ELS18_0EEEEEENSM_INS5_IJSC_SC_SC_EEENS5_IJSV_SV_SV_EEEEENS5_IJNS4_10UnderscoreES1E_S1E_EEEEENS5_IJNS4_13SM90_TMA_LOADES1H_EEENS5_IJNS4_14ComposedLayoutINS4_7SwizzleILi2ELi4ELi3EEENS4_18smem_ptr_flag_bitsILi4EEENSM_INS5_IJNSA_ILi8EEESF_EEENS5_IJSF_SC_EEEEEEENSM_INS5_IJNS5_IJNS5_IJSO_SC_EEESR_EEESC_NS5_IJSC_NSA_ILi2EEEEEEEEENS5_IJNS5_IJNS5_IJSR_SX_EEESW_EEESV_NS5_IJSB_SX_EEEEEEEEEEEvNS4_8identityENS5_IJNS4_23SM90_TMA_LOAD_MULTICASTES25_EEENS5_IJS1S_NSM_INS5_IJNS5_IJNS5_IJSO_S1V_EEESR_EEESC_S1W_EEENS5_IJS1Z_SV_NS5_IJSB_NSA_ILi1024EEEEEEEEEEEEEEvS24_EENS_8epilogue10collective18CollectiveEpilogueINS2G_23Sm100TmaWarpSpecializedILi4ELi2ELi32ELb1ELb0EEEJNS5_IJNSA_ILi64EEESG_SF_EEENS5_IJNSM_IS2L_SC_EENSM_INS5_IJSN_S1V_EEENS5_IJSC_SF_EEEEEEEENS_10bfloat16_tESL_S2S_SL_NS2G_6fusion15FusionCallbacksIS2K_NS2T_17LinearCombinationIS2S_fS2S_fLNS_15FloatRoundStyleE2EEES2M_S2R_JEEENS4_5SM1004TMEM4LOAD26SM100_TMEM_LOAD_32dp32b32xES1H_NS1J_IS1L_NS1M_ILi16EEENSM_INS5_IJS1O_SN_EEENS5_IJSN_SC_EEEEEEENS4_39AutoVectorizingCopyWithAssumedAlignmentILi128EEENS4_14SM90_TMA_STOREES37_S39_S39_EEEvvEEEEvNT_6ParamsE,@"STO_CUDA_ENTRY STV_DEFAULT"
_ZN7cutlass13device_kernelINS_4gemm6kernel13GemmUniversalIN4cute5tupleIJiiiiEEENS1_10collective13CollectiveMmaINS1_46MainloopSm100TmaUmmaWarpSpecializedBlockScaledILi7ELi2ELi1ENS5_IJNS4_1CILi4EEENSA_ILi1EEESC_EEEEENS5_IJNSA_ILi128EEENSA_ILi256EEESF_EEENS5_IJNS_12float_e2m1_tENS_13float_ue4m3_tEEEENS5_IJNS5_IJlSC_lEEENS4_6LayoutINS5_IJNS5_IJNS5_IJNSA_ILi32EEESB_EEEiEEENS5_IJNS5_IJNSA_ILi16EEESB_EEEiEEENS5_IJSC_iEEEEEENS5_IJSS_NS5_IJNS5_IJNSA_ILi0EEESC_EEENSA_ILi512EEEEEENS5_IJSV_iEEEEEEEEEEESK_S12_NS4_8TiledMMAINS4_8MMA_AtomIJNS4_17SM100_MMA_MXF4_SSISI_SI_fSJ_Li128ELi256ELi16ELNS4_4UMMA5MajorE0ELS17_0ELNS16_7ScaleInE0ELS18_0EEEEEENSM_INS5_IJSC_SC_SC_EEENS5_IJSV_SV_SV_EEEEENS5_IJNS4_10UnderscoreES1E_S1E_EEEEENS5_IJNS4_13SM90_TMA_LOADES1H_EEENS5_IJNS4_14ComposedLayoutINS4_7SwizzleILi2ELi4ELi3EEENS4_18smem_ptr_flag_bitsILi4EEENSM_INS5_IJNSA_ILi8EEESF_EEENS5_IJSF_SC_EEEEEEENSM_INS5_IJNS5_IJNS5_IJSO_SC_EEESR_EEESC_NS5_IJSC_NSA_ILi2EEEEEEEEENS5_IJNS5_IJNS5_IJSR_SX_EEESW_EEESV_NS5_IJSB_SX_EEEEEEEEEEEvNS4_8identityENS5_IJNS4_23SM90_TMA_LOAD_MULTICASTES25_EEENS5_IJS1S_NSM_INS5_IJNS5_IJNS5_IJSO_S1V_EEESR_EEESC_S1W_EEENS5_IJS1Z_SV_NS5_IJSB_NSA_ILi1024EEEEEEEEEEEEEEvS24_EENS_8epilogue10collective18CollectiveEpilogueINS2G_23Sm100TmaWarpSpecializedILi4ELi2ELi32ELb1ELb0EEEJNS5_IJNSA_ILi64EEESG_SF_EEENS5_IJNSM_IS2L_SC_EENSM_INS5_IJSN_S1V_EEENS5_IJSC_SF_EEEEEEEENS_10bfloat16_tESL_S2S_SL_NS2G_6fusion15FusionCallbacksIS2K_NS2T_17LinearCombinationIS2S_fS2S_fLNS_15FloatRoundStyleE2EEES2M_S2R_JEEENS4_5SM1004TMEM4LOAD26SM100_TMEM_LOAD_32dp32b32xES1H_NS1J_IS1L_NS1M_ILi16EEENSM_INS5_IJS1O_SN_EEENS5_IJSN_SC_EEEEEEENS4_39AutoVectorizingCopyWithAssumedAlignmentILi128EEENS4_14SM90_TMA_STOREES37_S39_S39_EEEvvEEEEvNT_6ParamsE:
[----:B------:R-:W1:Y:S01]  /*0000*/  LDC R1, c[0x0][0x37c] ;  /* 0x0000df00ff017b82 */ /* 0x000e620000000800 */
[----:B------:R-:W2:Y:S01]  /*0010*/  S2R R184, SR_TID.X ;  /* 0x0000000000b87919 */ /* 0x000ea20000002100 */
[----:B------:R-:W3:Y:S01]  /*0020*/  LDCU.64 UR12, c[0x0][0xc90] ;  /* 0x00019200ff0c77ac */ /* 0x000ee20008000a00 */
[----:B------:R-:W-:Y:S02]  /*0030*/  PRMT R176, RZ, 0x7610, R176 ;  /* 0x00007610ffb07816 */ /* 0x000fe400000000b0 */
[----:B------:R-:W-:Y:S01]  /*0040*/  ELECT P4, URZ, PT ;  /* 0x0000000000ff782f */ /* 0x000fe20003880000 */
[----:B---3--:R-:W-:-:S04]  /*0050*/  UISETP.NE.U32.AND UP0, UPT, UR12, URZ, UPT ;  /* 0x000000ff0c00728c */ /* 0x008fc8000bf05070 */
[----:B------:R-:W-:Y:S01]  /*0060*/  UISETP.NE.AND.EX UP0, UPT, UR13, URZ, UPT, UP0 ;  /* 0x000000ff0d00728c */ /* 0x000fe2000bf05300 */
[----:B--2---:R-:W-:-:S05]  /*0070*/  SHF.R.U32.HI R177, RZ, 0x5, R184 ;  /* 0x00000005ffb17819 */ /* 0x004fca00000116b8 */
[----:B------:R-:W2:Y:S02]  /*0080*/  SHFL.IDX PT, R0, R177, RZ, 0x1f ;  /* 0x00001fffb1007589 */ /* 0x000ea400000e0000 */
[----:B--2---:R-:W-:Y:S01]  /*0090*/  R2UR UR20, R0 ;  /* 0x00000000001472ca */ /* 0x004fe200000e0000 */
[----:B-1----:R-:W-:-:S14]  /*00a0*/  BRA.U UP0, `(.L_x_0) ;  /* 0x0000000100307547 */ /* 0x002fdc000b800000 */
[----:B------:R-:W1:Y:S02]  /*00b0*/  LDCU.64 UR4, c[0x0][0xc88] ;  /* 0x00019100ff0477ac */ /* 0x000e640008000a00 */
[----:B-1----:R-:W-:-:S04]  /*00c0*/  UISETP.NE.U32.AND UP0, UPT, UR4, URZ, UPT ;  /* 0x000000ff0400728c */ /* 0x002fc8000bf05070 */
[----:B------:R-:W-:-:S09]  /*00d0*/  UISETP.NE.AND.EX UP0, UPT, UR5, URZ, UPT, UP0 ;  /* 0x000000ff0500728c */ /* 0x000fd2000bf05300 */
[----:B------:R-:W-:Y:S05]  /*00e0*/  BRA.U !UP0, `(.L_x_1) ;  /* 0x0000000108147547 */ /* 0x000fea000b800000 */
[----:B------:R-:W1:Y:S01]  /*00f0*/  LDC.64 R2, c[0x0][0xc88] ;  /* 0x00032200ff027b82 */ /* 0x000e620000000a00 */
[----:B------:R-:W1:Y:S02]  /*0100*/  LDCU.64 UR4, c[0x0][0x358] ;  /* 0x00006b00ff0477ac */ /* 0x000e640008000a00 */
[----:B-1----:R1:W5:Y:S01]  /*0110*/  LDG.E R133, desc[UR4][R2.64] ;  /* 0x0000000402857981 */ /* 0x002362000c1e1900 */
[----:B------:R-:W-:Y:S01]  /*0120*/  HFMA2 R176, -RZ, RZ, 0, 5.9604644775390625e-08 ;  /* 0x00000001ffb07431 */ /* 0x000fe200000001ff */
[----:B------:R-:W-:Y:S05]  /*0130*/  BRA `(.L_x_0) ;  /* 0x00000000000c7947 */ /* 0x000fea0003800000 */
.L_x_1:
[----:B------:R-:W1:Y:S01]  /*0140*/  LDCU UR4, c[0x0][0xc80] ;  /* 0x00019000ff0477ac */ /* 0x000e620008000800 */
[----:B------:R-:W-:Y:S01]  /*0150*/  HFMA2 R176, -RZ, RZ, 0, 5.9604644775390625e-08 ;  /* 0x00000001ffb07431 */ /* 0x000fe200000001ff */
[----:B-1----:R-:W-:-:S07]  /*0160*/  MOV R133, UR4 ;  /* 0x0000000400857c02 */ /* 0x002fce0008000f00 */
.L_x_0:
[----:B------:R-:W2:Y:S02]  /*0170*/  LDCU.64 UR4, c[0x0][0xcb0] ;  /* 0x00019600ff0477ac */ /* 0x000ea40008000a00 */
[----:B--2---:R-:W-:-:S04]  /*0180*/  UISETP.NE.U32.AND UP0, UPT, UR4, URZ, UPT ;  /* 0x000000ff0400728c */ /* 0x004fc8000bf05070 */
[----:B------:R-:W-:-:S09]  /*0190*/  UISETP.NE.AND.EX UP0, UPT, UR5, URZ, UPT, UP0 ;  /* 0x000000ff0500728c */ /* 0x000fd2000bf05300 */
[----:B------:R-:W-:Y:S05]  /*01a0*/  BRA.U UP0, `(.L_x_2) ;  /* 0x0000000100287547 */ /* 0x000fea000b800000 */
[----:B------:R-:W2:Y:S02]  /*01b0*/  LDCU.64 UR4, c[0x0][0xca8] ;  /* 0x00019500ff0477ac */ /* 0x000ea40008000a00 */
[----:B--2---:R-:W-:-:S04]  /*01c0*/  UISETP.NE.U32.AND UP0, UPT, UR4, URZ, UPT ;  /* 0x000000ff0400728c */ /* 0x004fc8000bf05070 */
[----:B------:R-:W-:-:S09]  /*01d0*/  UISETP.NE.AND.EX UP0, UPT, UR5, URZ, UPT, UP0 ;  /* 0x000000ff0500728c */ /* 0x000fd2000bf05300 */
[----:B------:R-:W-:Y:S05]  /*01e0*/  BRA.U !UP0, `(.L_x_3) ;  /* 0x0000000108107547 */ /* 0x000fea000b800000 */
[----:B------:R-:W2:Y:S01]  /*01f0*/  LDC.64 R130, c[0x0][0xca8] ;  /* 0x00032a00ff827b82 */ /* 0x000ea20000000a00 */
[----:B------:R-:W2:Y:S02]  /*0200*/  LDCU.64 UR4, c[0x0][0x358] ;  /* 0x00006b00ff0477ac */ /* 0x000ea40008000a00 */
[----:B--2---:R2:W5:Y:S01]  /*0210*/  LDG.E R130, desc[UR4][R130.64] ;  /* 0x0000000482827981 */ /* 0x004562000c1e1900 */
[----:B------:R-:W-:Y:S05]  /*0220*/  BRA `(.L_x_2) ;  /* 0x0000000000087947 */ /* 0x000fea0003800000 */
.L_x_3:
[----:B------:R-:W2:Y:S02]  /*0230*/  LDCU UR4, c[0x0][0xca0] ;  /* 0x00019400ff0477ac */ /* 0x000ea40008000800 */
[----:B--2---:R-:W-:Y:S02]  /*0240*/  MOV R130, UR4 ;  /* 0x0000000400827c02 */ /* 0x004fe40008000f00 */
.L_x_2:
[----:B------:R-:W-:Y:S01]  /*0250*/  IMAD.U32 R0, RZ, RZ, UR20 ;  /* 0x00000014ff007e24 */ /* 0x000fe2000f8e00ff */
[----:B------:R-:W-:Y:S04]  /*0260*/  BSSY.RECONVERGENT B0, `(.L_x_4) ;  /* 0x0000012000007945 */ /* 0x000fe80003800200 */
[C---:B------:R-:W-:Y:S02]  /*0270*/  ISETP.NE.OR P1, PT, R0.reuse, 0x1, !P4 ;  /* 0x000000010000780c */ /* 0x040fe40006725670 */
[----:B------:R-:W-:-:S11]  /*0280*/  ISETP.NE.OR P0, PT, R0, 0x3, !P4 ;  /* 0x000000030000780c */ /* 0x000fd60006705670 */
[----:B------:R-:W-:Y:S05]  /*0290*/  @P1 BRA `(.L_x_5) ;  /* 0x0000000000381947 */ /* 0x000fea0003800000 */
[----:B------:R-:W3:Y:S02]  /*02a0*/  LDCU.64 UR4, c[0x0][0x348] ;  /* 0x00006900ff0477ac */ /* 0x000ee40008000a00 */
[----:B---3--:R-:W-:Y:S02]  /*02b0*/  UIADD3 UR10, UP3, UPT, UR4, 0x80, URZ ;  /* 0x00000080040a7890 */ /* 0x008fe4000ff7e0ff */
[----:B------:R-:W-:Y:S02]  /*02c0*/  UIADD3 UR8, UP2, UPT, UR4, 0x180, URZ ;  /* 0x0000018004087890 */ /* 0x000fe4000ff5e0ff */
[----:B------:R-:W-:Y:S02]  /*02d0*/  UIADD3 UR6, UP1, UPT, UR4, 0x280, URZ ;  /* 0x0000028004067890 */ /* 0x000fe4000ff3e0ff */
[----:B------:R-:W-:Y:S02]  /*02e0*/  UIADD3 UR4, UP0, UPT, UR4, 0x380, URZ ;  /* 0x0000038004047890 */ /* 0x000fe4000ff1e0ff */
[----:B------:R-:W-:-:S02]  /*02f0*/  UIADD3.X UR11, UPT, UPT, URZ, UR5, URZ, UP3, !UPT ;  /* 0x00000005ff0b7290 */ /* 0x000fc40009ffe4ff */
[----:B------:R-:W-:Y:S02]  /*0300*/  UIADD3.X UR9, UPT, UPT, URZ, UR5, URZ, UP2, !UPT ;  /* 0x00000005ff097290 */ /* 0x000fe400097fe4ff */
[----:B------:R-:W-:Y:S02]  /*0310*/  UIADD3.X UR7, UPT, UPT, URZ, UR5, URZ, UP1, !UPT ;  /* 0x00000005ff077290 */ /* 0x000fe40008ffe4ff */
[----:B------:R-:W-:-:S03]  /*0320*/  UIADD3.X UR5, UPT, UPT, URZ, UR5, URZ, UP0, !UPT ;  /* 0x00000005ff057290 */ /* 0x000fc600087fe4ff */
[----:B------:R3:W-:Y:S02]  /*0330*/  UTMACCTL.PF [UR10] ;  /* 0x000000000a0079b9 */ /* 0x0007e40008040000 */
[----:B------:R3:W-:Y:S02]  /*0340*/  UTMACCTL.PF [UR8] ;  /* 0x00000000080079b9 */ /* 0x0007e40008040000 */
[----:B------:R3:W-:Y:S02]  /*0350*/  UTMACCTL.PF [UR6] ;  /* 0x00000000060079b9 */ /* 0x0007e40008040000 */
[----:B------:R3:W-:Y:S02]  /*0360*/  UTMACCTL.PF [UR4] ;  /* 0x00000000040079b9 */ /* 0x0007e40008040000 */
[----:B---3--:R-:W-:Y:S01]  /*0370*/  NOP ;  /* 0x0000000000007918 */ /* 0x008fe20000000000 */
.L_x_5:
[----:B------:R-:W-:Y:S05]  /*0380*/  BSYNC.RECONVERGENT B0 ;  /* 0x0000000000007941 */ /* 0x000fea0003800200 */
.L_x_4:
[----:B------:R-:W-:Y:S04]  /*0390*/  BSSY.RECONVERGENT B0, `(.L_x_6) ;  /* 0x000000a000007945 */ /* 0x000fe80003800200 */
[----:B------:R-:W-:Y:S05]  /*03a0*/  @P0 BRA `(.L_x_7) ;  /* 0x0000000000200947 */ /* 0x000fea0003800000 */
[----:B------:R-:W3:Y:S02]  /*03b0*/  LDCU.64 UR4, c[0x0][0x348] ;  /* 0x00006900ff0477ac */ /* 0x000ee40008000a00 */
[----:B---3--:R-:W-:Y:S02]  /*03c0*/  UIADD3 UR6, UP1, UPT, UR4, 0x980, URZ ;  /* 0x0000098004067890 */ /* 0x008fe4000ff3e0ff */
[----:B------:R-:W-:Y:S02]  /*03d0*/  UIADD3 UR4, UP0, UPT, UR4, 0xa80, URZ ;  /* 0x00000a8004047890 */ /* 0x000fe4000ff1e0ff */
[----:B------:R-:W-:Y:S02]  /*03e0*/  UIADD3.X UR7, UPT, UPT, URZ, UR5, URZ, UP1, !UPT ;  /* 0x00000005ff077290 */ /* 0x000fe40008ffe4ff */
[----:B------:R-:W-:-:S07]  /*03f0*/  UIADD3.X UR5, UPT, UPT, URZ, UR5, URZ, UP0, !UPT ;  /* 0x00000005ff057290 */ /* 0x000fce00087fe4ff */
[----:B------:R3:W-:Y:S02]  /*0400*/  UTMACCTL.PF [UR6] ;  /* 0x00000000060079b9 */ /* 0x0007e40008040000 */
[----:B------:R3:W-:Y:S02]  /*0410*/  UTMACCTL.PF [UR4] ;  /* 0x00000000040079b9 */ /* 0x0007e40008040000 */
[----:B---3--:R-:W-:Y:S01]  /*0420*/  NOP ;  /* 0x0000000000007918 */ /* 0x008fe20000000000 */
.L_x_7:
[----:B------:R-:W-:Y:S05]  /*0430*/  BSYNC.RECONVERGENT B0 ;  /* 0x0000000000007941 */ /* 0x000fea0003800200 */
.L_x_6:
[----:B------:R-:W3:Y:S01]  /*0440*/  LDCU.64 UR4, c[0x0][0xc88] ;  /* 0x00019100ff0477ac */ /* 0x000ee20008000a00 */
[----:B------:R-:W-:Y:S02]  /*0450*/  UISETP.EQ.U32.AND UP1, UPT, UR12, URZ, UPT ;  /* 0x000000ff0c00728c */ /* 0x000fe4000bf22070 */
[----:B------:R-:W-:Y:S02]  /*0460*/  UPLOP3.LUT UP3, UPT, UPT, UPT, UPT, 0x80, 0x8 ;  /* 0x000000000008789c */ /* 0x000fe40003f6f070 */
[----:B---3--:R-:W-:-:S04]  /*0470*/  UISETP.NE.U32.AND UP0, UPT, UR4, URZ, UPT ;  /* 0x000000ff0400728c */ /* 0x008fc8000bf05070 */
[----:B------:R-:W-:-:S04]  /*0480*/  UISETP.NE.AND.EX UP2, UPT, UR5, URZ, UPT, UP0 ;  /* 0x000000ff0500728c */ /* 0x000fc8000bf45300 */
[----:B------:R-:W-:-:S04]  /*0490*/  UISETP.EQ.OR.EX UP4, UPT, UR13, URZ, !UP2, UP1 ;  /* 0x000000ff0d00728c */ /* 0x000fc8000d782710 */
[----:B------:R-:W-:-:S06]  /*04a0*/  UP2UR UR4, UPR, URZ, 0x10 ;  /* 0x00000010ff047883 */ /* 0x000fcc0008000000 */
[----:B------:R-:W-:Y:S01]  /*04b0*/  MOV R180, UR4 ;  /* 0x0000000400b47c02 */ /* 0x000fe20008000f00 */
[----:B------:R-:W-:Y:S06]  /*04c0*/  BRA.U !UP4, `(.L_x_8) ;  /* 0x000000010c207547 */ /* 0x000fec000b800000 */
[----:B------:R-:W-:Y:S01]  /*04d0*/  UISETP.NE.U32.AND UP0, UPT, UR12, URZ, UPT ;  /* 0x000000ff0c00728c */ /* 0x000fe2000bf05070 */
[----:B-----5:R-:W-:Y:S01]  /*04e0*/  FSETP.NEU.AND P0, PT, R133, RZ, PT ;  /* 0x000000ff8500720b */ /* 0x020fe20003f0d000 */
[----:B------:R-:W-:Y:S02]  /*04f0*/  USEL UR4, URZ, 0xffffffff, UP2 ;  /* 0xffffffffff047887 */ /* 0x000fe40009000000 */
[----:B------:R-:W-:-:S10]  /*0500*/  UISETP.NE.AND.EX UP1, UPT, UR13, URZ, UPT, UP0 ;  /* 0x000000ff0d00728c */ /* 0x000fd4000bf25300 */
[----:B------:R-:W-:Y:S01]  /*0510*/  VOTEU.ANY UP0, P0 ;  /* 0x0000000000ff7886 */ /* 0x000fe20000000100 */
[----:B------:R-:W-:-:S04]  /*0520*/  @!UP1 USEL UR4, URZ, 0xffffffff, UP0 ;  /* 0xffffffffff049887 */ /* 0x000fc80008000000 */
[----:B------:R-:W-:-:S04]  /*0530*/  ULOP3.LUT UR4, UR4, 0x1, URZ, 0xc0, !UPT ;  /* 0x0000000104047892 */ /* 0x000fc8000f8ec0ff */
[----:B------:R-:W-:-:S11]  /*0540*/  UISETP.NE.U32.AND UP3, UPT, UR4, 0x1, UPT ;  /* 0x000000010400788c */ /* 0x000fd6000bf65070 */
.L_x_8:
[----:B-1----:R-:W1:Y:S01]  /*0550*/  SHFL.IDX PT, R2, R177, RZ, 0x1f ;  /* 0x00001fffb1027589 */ /* 0x002e6200000e0000 */
[----:B------:R-:W-:Y:S01]  /*0560*/  UISETP.NE.AND UP5, UPT, UR20, 0x2, UPT ;  /* 0x000000021400788c */ /* 0x000fe2000bfa5270 */
[----:B-1----:R-:W-:-:S13]  /*0570*/  ISETP.NE.AND P0, PT, R2, RZ, PT ;  /* 0x000000ff0200720c */ /* 0x002fda0003f05270 */
[----:B------:R-:W-:Y:S05]  /*0580*/  @P0 BRA `(.L_x_9) ;  /* 0x0000000000700947 */ /* 0x000fea0003800000 */
[----:B------:R-:W1:Y:S01]  /*0590*/  S2UR UR4, SR_CgaCtaId ;  /* 0x00000000000479c3 */ /* 0x000e620000008800 */
[----:B------:R-:W-:Y:S01]  /*05a0*/  UMOV UR5, 0x400 ;  /* 0x0000040000057882 */ /* 0x000fe20000000000 */
[----:B------:R-:W-:Y:S01]  /*05b0*/  UMOV UR8, 0x1 ;  /* 0x0000000100087882 */ /* 0x000fe20000000000 */
[----:B------:R-:W-:Y:S01]  /*05c0*/  UMOV UR6, 0x4 ;  /* 0x0000000400067882 */ /* 0x000fe20000000000 */
[----:B------:R-:W-:-:S04]  /*05d0*/  UIADD3 UR8, UPT, UPT, -UR8, 0x100000, URZ ;  /* 0x0010000008087890 */ /* 0x000fc8000fffe1ff */
[----:B------:R-:W-:Y:S02]  /*05e0*/  USHF.L.U32 UR9, UR8, 0xb, URZ ;  /* 0x0000000b08097899 */ /* 0x000fe400080006ff */
[----:B------:R-:W-:Y:S02]  /*05f0*/  USHF.L.U32 UR8, UR8, 0x1, URZ ;  /* 0x0000000108087899 */ /* 0x000fe400080006ff */
[----:B------:R-:W-:-:S04]  /*0600*/  UIADD3 UR6, UPT, UPT, -UR6, 0x100000, URZ ;  /* 0x0010000006067890 */ /* 0x000fc8000fffe1ff */
[----:B------:R-:W-:Y:S02]  /*0610*/  USHF.L.U32 UR7, UR6, 0xb, URZ ;  /* 0x0000000b06077899 */ /* 0x000fe400080006ff */
[----:B------:R-:W-:Y:S01]  /*0620*/  USHF.L.U32 UR6, UR6, 0x1, URZ ;  /* 0x0000000106067899 */ /* 0x000fe200080006ff */
[----:B------:R-:W-:Y:S01]  /*0630*/  ELECT P0, URZ, PT ;  /* 0x0000000000ff782f */ /* 0x000fe20003800000 */
[----:B-1----:R-:W-:Y:S01]  /*0640*/  ULEA UR4, UR4, UR5, 0x18 ;  /* 0x0000000504047291 */ /* 0x002fe2000f8ec0ff */
[----:B------:R-:W1:Y:S11]  /*0650*/  FENCE.VIEW.ASYNC.S ;  /* 0x00000000000073c6 */ /* 0x000e760000000000 */
[----:B-1----:R1:W3:Y:S01]  /*0660*/  SYNCS.EXCH.64 URZ, [UR4], UR8 ;  /* 0x0000000804ff75b2 */ /* 0x0022e20008000100 */
[----:B------:R1:W4:Y:S01]  /*0670*/  SYNCS.EXCH.64 URZ, [UR4+0x38], UR6 ;  /* 0x0000380604ff75b2 */ /* 0x0003220008000100 */
[----:B------:R1:W1:Y:S01]  /*0680*/  SYNCS.EXCH.64 URZ, [UR4+0x8], UR8 ;  /* 0x0000080804ff75b2 */ /* 0x0002620008000100 */
        /* <DEDUP_REMOVED lines=11> */
[----:B------:R-:W-:Y:S01]  /*0740*/  NOP ;  /* 0x0000000000007918 */ /* 0x000fe20000000000 */
.L_x_9:
[----:B------:R-:W2:Y:S01]  /*0750*/  SHFL.IDX PT, R2, R177, RZ, 0x1f ;  /* 0x00001fffb1027589 */ /* 0x000ea200000e0000 */
[----:B------:R-:W-:Y:S01]  /*0760*/  NOP ;  /* 0x0000000000007918 */ /* 0x000fe20000000000 */
[----:B--2---:R-:W-:-:S13]  /*0770*/  ISETP.NE.AND P0, PT, R2, 0x1, PT ;  /* 0x000000010200780c */ /* 0x004fda0003f05270 */
[----:B------:R-:W-:Y:S05]  /*0780*/  @P0 BRA `(.L_x_10) ;  /* 0x0000000000580947 */ /* 0x000fea0003800000 */
[----:B-1----:R-:W1:Y:S01]  /*0790*/  S2UR UR4, SR_CgaCtaId ;  /* 0x00000000000479c3 */ /* 0x002e620000008800 */
        /* <DEDUP_REMOVED lines=12> */
[----:B-1----:R2:W1:Y:S01]  /*0860*/  SYNCS.EXCH.64 URZ, [UR4+0x70], UR8 ;  /* 0x0000700804ff75b2 */ /* 0x0024620008000100 */
[----:B------:R2:W1:Y:S01]  /*0870*/  SYNCS.EXCH.64 URZ, [UR4+0x90], UR6 ;  /* 0x0000900604ff75b2 */ /* 0x0004620008000100 */
[----:B------:R2:W1:Y:S01]  /*0880*/  SYNCS.EXCH.64 URZ, [UR4+0x78], UR8 ;  /* 0x0000780804ff75b2 */ /* 0x0004620008000100 */
[----:B------:R2:W1:Y:S01]  /*0890*/  SYNCS.EXCH.64 URZ, [UR4+0x98], UR6 ;  /* 0x0000980604ff75b2 */ /* 0x0004620008000100 */
[----:B------:R2:W1:Y:S01]  /*08a0*/  SYNCS.EXCH.64 URZ, [UR4+0x80], UR8 ;  /* 0x0000800804ff75b2 */ /* 0x0004620008000100 */
[----:B------:R2:W1:Y:S01]  /*08b0*/  SYNCS.EXCH.64 URZ, [UR4+0xa0], UR6 ;  /* 0x0000a00604ff75b2 */ /* 0x0004620008000100 */
[----:B------:R2:W1:Y:S01]  /*08c0*/  SYNCS.EXCH.64 URZ, [UR4+0x88], UR8 ;  /* 0x0000880804ff75b2 */ /* 0x0004620008000100 */
[----:B------:R2:W1:Y:S02]  /*08d0*/  SYNCS.EXCH.64 URZ, [UR4+0xa8], UR6 ;  /* 0x0000a80604ff75b2 */ /* 0x0004640008000100 */
[----:B--2---:R-:W-:Y:S01]  /*08e0*/  NOP ;  /* 0x0000000000007918 */ /* 0x004fe20000000000 */
.L_x_10:
[----:B------:R-:W2:Y:S01]  /*08f0*/  SHFL.IDX PT, R2, R177, RZ, 0x1f ;  /* 0x00001fffb1027589 */ /* 0x000ea200000e0000 */
[----:B------:R-:W-:Y:S01]  /*0900*/  NOP ;  /* 0x0000000000007918 */ /* 0x000fe20000000000 */
[----:B--2---:R-:W-:-:S13]  /*0910*/  ISETP.NE.AND P0, PT, R2, 0x3, PT ;  /* 0x000000030200780c */ /* 0x004fda0003f05270 */
[----:B------:R-:W-:Y:S05]  /*0920*/  @P0 BRA `(.L_x_11) ;  /* 0x0000000000300947 */ /* 0x000fea0003800000 */
[----:B-1----:R-:W1:Y:S01]  /*0930*/  S2UR UR4, SR_CgaCtaId ;  /* 0x00000000000479c3 */ /* 0x002e620000008800 */
[----:B------:R-:W-:Y:S01]  /*0940*/  UMOV UR6, 0x400 ;  /* 0x0000040000067882 */ /* 0x000fe20000000000 */
[----:B------:R-:W-:Y:S01]  /*0950*/  UMOV UR5, 0x20 ;  /* 0x0000002000057882 */ /* 0x000fe20000000000 */
[----:B------:R-:W-:Y:S01]  /*0960*/  ELECT P0, URZ, PT ;  /* 0x0000000000ff782f */ /* 0x000fe20003800000 */
[----:B-1----:R-:W-:Y:S02]  /*0970*/  ULEA UR6, UR4, UR6, 0x18 ;  /* 0x0000000604067291 */ /* 0x002fe4000f8ec0ff */
[----:B------:R-:W-:-:S04]  /*0980*/  UIADD3 UR4, UPT, UPT, -UR5, 0x100000, URZ ;  /* 0x0010000005047890 */ /* 0x000fc8000fffe1ff */
[----:B------:R-:W-:Y:S02]  /*0990*/  USHF.L.U32 UR5, UR4, 0xb, URZ ;  /* 0x0000000b04057899 */ /* 0x000fe400080006ff */
[----:B------:R-:W-:Y:S01]  /*09a0*/  USHF.L.U32 UR4, UR4, 0x1, URZ ;  /* 0x0000000104047899 */ /* 0x000fe200080006ff */
[----:B------:R-:W1:Y:S11]  /*09b0*/  FENCE.VIEW.ASYNC.S ;  /* 0x00000000000073c6 */ /* 0x000e760000000000 */
[----:B-1----:R2:W1:Y:S01]  /*09c0*/  SYNCS.EXCH.64 URZ, [UR6+0xb0], UR4 ;  /* 0x0000b00406ff75b2 */ /* 0x0024620008000100 */
[----:B------:R2:W1:Y:S02]  /*09d0*/  SYNCS.EXCH.64 URZ, [UR6+0xb8], UR4 ;  /* 0x0000b80406ff75b2 */ /* 0x0004640008000100 */
[----:B--2---:R-:W-:Y:S01]  /*09e0*/  NOP ;  /* 0x0000000000007918 */ /* 0x004fe20000000000 */
.L_x_11:
[----:B------:R-:W2:Y:S01]  /*09f0*/  SHFL.IDX PT, R2, R177, RZ, 0x1f ;  /* 0x00001fffb1027589 */ /* 0x000ea200000e0000 */
[----:B------:R-:W-:Y:S01]  /*0a00*/  NOP ;  /* 0x0000000000007918 */ /* 0x000fe20000000000 */
[----:B--2---:R-:W-:-:S13]  /*0a10*/  ISETP.NE.AND P0, PT, R2, 0x4, PT ;  /* 0x000000040200780c */ /* 0x004fda0003f05270 */
[----:B------:R-:W-:Y:S05]  /*0a20*/  @P0 BRA `(.L_x_12) ;  /* 0x00000000004c0947 */ /* 0x000fea0003800000 */
[----:B-1----:R-:W1:Y:S01]  /*0a30*/  S2UR UR6, SR_CgaCtaId ;  /* 0x00000000000679c3 */ /* 0x002e620000008800 */
[----:B------:R-:W-:Y:S01]  /*0a40*/  UMOV UR4, 0x3a0 ;  /* 0x000003a000047882 */ /* 0x000fe20000000000 */
[----:B------:R-:W-:Y:S01]  /*0a50*/  UMOV UR5, 0x400 ;  /* 0x0000040000057882 */ /* 0x000fe20000000000 */
[----:B------:R-:W-:Y:S01]  /*0a60*/  USEL UR4, UR4, 0x320, UP3 ;  /* 0x0000032004047887 */ /* 0x000fe20009800000 */
[----:B------:R-:W-:Y:S01]  /*0a70*/  UMOV UR8, 0x1 ;  /* 0x0000000100087882 */ /* 0x000fe20000000000 */
[----:B------:R-:W-:Y:S01]  /*0a80*/  ELECT P0, URZ, PT ;  /* 0x0000000000ff782f */ /* 0x000fe20003800000 */
[----:B------:R-:W-:-:S04]  /*0a90*/  UIADD3 UR8, UPT, UPT, -UR8, 0x100000, URZ ;  /* 0x0010000008087890 */ /* 0x000fc8000fffe1ff */
[----:B------:R-:W-:Y:S02]  /*0aa0*/  USHF.L.U32 UR9, UR8, 0xb, URZ ;  /* 0x0000000b08097899 */ /* 0x000fe400080006ff */
[----:B------:R-:W-:Y:S02]  /*0ab0*/  USHF.L.U32 UR8, UR8, 0x1, URZ ;  /* 0x0000000108087899 */ /* 0x000fe400080006ff */
[----:B-1----:R-:W-:Y:S02]  /*0ac0*/  ULEA UR6, UR6, UR5, 0x18 ;  /* 0x0000000506067291 */ /* 0x002fe4000f8ec0ff */
[----:B------:R-:W-:-:S04]  /*0ad0*/  UIADD3 UR4, UPT, UPT, -UR4, 0x100000, URZ ;  /* 0x0010000004047890 */ /* 0x000fc8000fffe1ff */
[----:B------:R-:W-:Y:S02]  /*0ae0*/  USHF.L.U32 UR5, UR4, 0xb, URZ ;  /* 0x0000000b04057899 */ /* 0x000fe400080006ff */
[----:B------:R-:W-:Y:S01]  /*0af0*/  USHF.L.U32 UR4, UR4, 0x1, URZ ;  /* 0x0000000104047899 */ /* 0x000fe200080006ff */
[----:B------:R-:W1:Y:S03]  /*0b00*/  FENCE.VIEW.ASYNC.S ;  /* 0x00000000000073c6 */ /* 0x000e660000000000 */
[----:B-1----:R2:W1:Y:S08]  /*0b10*/  SYNCS.EXCH.64 URZ, [UR6+0xc0], UR8 ;  /* 0x0000c00806ff75b2 */ /* 0x0024700008000100 */
[----:B------:R2:W1:Y:S01]  /*0b20*/  SYNCS.EXCH.64 URZ, [UR6+0xd0], UR4 ;  /* 0x0000d00406ff75b2 */ /* 0x0004620008000100 */
[----:B------:R2:W1:Y:S01]  /*0b30*/  SYNCS.EXCH.64 URZ, [UR6+0xc8], UR8 ;  /* 0x0000c80806ff75b2 */ /* 0x0004620008000100 */
[----:B------:R2:W1:Y:S02]  /*0b40*/  SYNCS.EXCH.64 URZ, [UR6+0xd8], UR4 ;  /* 0x0000d80406ff75b2 */ /* 0x0004640008000100 */
[----:B--2---:R-:W-:Y:S01]  /*0b50*/  NOP ;  /* 0x0000000000007918 */ /* 0x004fe20000000000 */
.L_x_12:
        /* <DEDUP_REMOVED lines=18> */
[----:B------:R2:W1:Y:S02]  /*0c80*/  SYNCS.EXCH.64 URZ, [UR4+0xe8], UR6 ;  /* 0x0000e80604ff75b2 */ /* 0x0004640008000100 */
[----:B--2---:R-:W-:Y:S01]  /*0c90*/  NOP ;  /* 0x0000000000007918 */ /* 0x004fe20000000000 */
.L_x_13:
[----:B------:R-:W2:Y:S01]  /*0ca0*/  SHFL.IDX PT, R2, R177, RZ, 0x1f ;  /* 0x00001fffb1027589 */ /* 0x000ea200000e0000 */
[----:B------:R-:W-:Y:S01]  /*0cb0*/  ISETP.NE.OR P1, PT, RZ, UR20, !P4 ;  /* 0x00000014ff007c0c */ /* 0x000fe2000e725670 */
[----:B------:R-:W-:Y:S01]  /*0cc0*/  NOP ;  /* 0x0000000000007918 */ /* 0x000fe20000000000 */
[----:B--2---:R-:W-:-:S13]  /*0cd0*/  ISETP.NE.AND P0, PT, R2, 0x3, PT ;  /* 0x000000030200780c */ /* 0x004fda0003f05270 */
[----:B------:R-:W-:Y:S05]  /*0ce0*/  @P0 BRA `(.L_x_14) ;  /* 0x0000000000380947 */ /* 0x000fea0003800000 */
[----:B-1----:R-:W1:Y:S01]  /*0cf0*/  S2UR UR4, SR_CgaCtaId ;  /* 0x00000000000479c3 */ /* 0x002e620000008800 */
[----:B------:R-:W-:Y:S01]  /*0d00*/  UMOV UR5, 0x400 ;  /* 0x0000040000057882 */ /* 0x000fe20000000000 */
[----:B------:R-:W-:Y:S01]  /*0d10*/  UMOV UR6, 0x20 ;  /* 0x0000002000067882 */ /* 0x000fe20000000000 */
[----:B------:R-:W-:Y:S01]  /*0d20*/  ELECT P0, URZ, PT ;  /* 0x0000000000ff782f */ /* 0x000fe20003800000 */
[----:B------:R-:W-:-:S04]  /*0d30*/  UIADD3 UR6, UPT, UPT, -UR6, 0x100000, URZ ;  /* 0x0010000006067890 */ /* 0x000fc8000fffe1ff */
[----:B------:R-:W-:Y:S02]  /*0d40*/  USHF.L.U32 UR7, UR6, 0xb, URZ ;  /* 0x0000000b06077899 */ /* 0x000fe400080006ff */
[----:B------:R-:W-:Y:S02]  /*0d50*/  USHF.L.U32 UR6, UR6, 0x1, URZ ;  /* 0x0000000106067899 */ /* 0x000fe400080006ff */
[----:B-1----:R-:W-:Y:S01]  /*0d60*/  ULEA UR4, UR4, UR5, 0x18 ;  /* 0x0000000504047291 */ /* 0x002fe2000f8ec0ff */
[----:B------:R-:W1:Y:S11]  /*0d70*/  FENCE.VIEW.ASYNC.S ;  /* 0x00000000000073c6 */ /* 0x000e760000000000 */
[----:B-1----:R2:W1:Y:S01]  /*0d80*/  SYNCS.EXCH.64 URZ, [UR4+0xf0], UR6 ;  /* 0x0000f00604ff75b2 */ /* 0x0024620008000100 */
[----:B------:R2:W1:Y:S01]  /*0d90*/  SYNCS.EXCH.64 URZ, [UR4+0x100], UR6 ;  /* 0x0001000604ff75b2 */ /* 0x0004620008000100 */
[----:B------:R2:W1:Y:S01]  /*0da0*/  SYNCS.EXCH.64 URZ, [UR4+0xf8], UR6 ;  /* 0x0000f80604ff75b2 */ /* 0x0004620008000100 */
[----:B------:R2:W1:Y:S02]  /*0db0*/  SYNCS.EXCH.64 URZ, [UR4+0x108], UR6 ;  /* 0x0001080604ff75b2 */ /* 0x0004640008000100 */
[----:B--2---:R-:W-:Y:S01]  /*0dc0*/  NOP ;  /* 0x0000000000007918 */ /* 0x004fe20000000000 */
.L_x_14:
[----:B-1----:R-:W1:Y:S01]  /*0dd0*/  S2UR UR7, SR_CgaCtaId ;  /* 0x00000000000779c3 */ /* 0x002e620000008800 */
[----:B------:R-:W-:Y:S01]  /*0de0*/  VOTEU.ALL UP0, P1 ;  /* 0x0000000000ff7886 */ /* 0x000fe20000800000 */
[----:B------:R-:W-:Y:S01]  /*0df0*/  UMOV UR4, 0x80 ;  /* 0x0000008000047882 */ /* 0x000fe20000000000 */
[----:B------:R-:W-:Y:S01]  /*0e00*/  NOP ;  /* 0x0000000000007918 */ /* 0x000fe20000000000 */
[----:B------:R-:W-:Y:S01]  /*0e10*/  ISETP.NE.OR P4, PT, R0, 0x2, !P4 ;  /* 0x000000020000780c */ /* 0x000fe20006785670 */
[----:B------:R-:W-:Y:S01]  /*0e20*/  UISETP.NE.AND UP4, UPT, UR20, URZ, UPT ;  /* 0x000000ff1400728c */ /* 0x000fe2000bf85270 */
[----:B------:R-:W-:Y:S01]  /*0e30*/  LOP3.LUT R0, R184, 0x1f, RZ, 0xc0, !PT ;  /* 0x0000001fb8007812 */ /* 0x000fe200078ec0ff */
[----:B------:R-:W-:Y:S01]  /*0e40*/  @!UP0 UMOV UR6, 0x400 ;  /* 0x0000040000068882 */ /* 0x000fe20000000000 */
[----:B------:R-:W-:-:S04]  /*0e50*/  @!UP0 UIADD3 UR4, UPT, UPT, -UR4, 0x100000, URZ ;  /* 0x0010000004048890 */ /* 0x000fc8000fffe1ff */
[----:B------:R-:W-:Y:S02]  /*0e60*/  @!UP0 USHF.L.U32 UR5, UR4, 0xb, URZ ;  /* 0x0000000b04058899 */ /* 0x000fe400080006ff */
[----:B------:R-:W-:Y:S02]  /*0e70*/  @!UP0 USHF.L.U32 UR4, UR4, 0x1, URZ ;  /* 0x0000000104048899 */ /* 0x000fe400080006ff */
[----:B-1----:R-:W-:Y:S01]  /*0e80*/  @!UP0 ULEA UR6, UR7, UR6, 0x18 ;  /* 0x0000000607068291 */ /* 0x002fe2000f8ec0ff */
[----:B------:R-:W1:Y:S01]  /*0e90*/  LDCU UR7, c[0x0][0x36c] ;  /* 0x00006d80ff0777ac */ /* 0x000e620008000800 */
[----:B------:R-:W-:Y:S01]  /*0ea0*/  VOTEU.ALL UP0, P1 ;  /* 0x0000000000ff7886 */ /* 0x000fe20000800000 */
[----:B------:R-:W2:Y:S09]  /*0eb0*/  FENCE.VIEW.ASYNC.S ;  /* 0x00000000000073c6 */ /* 0x000eb20000000000 */
[----:B--2---:R2:W2:Y:S01]  /*0ec0*/  @!UP0 SYNCS.EXCH.64 URZ, [UR6+0x110], UR4 ;  /* 0x0001100406ff85b2 */ /* 0x0044a20008000100 */
[----:B-1----:R-:W-:-:S09]  /*0ed0*/  UISETP.EQ.U32.AND UP6, UPT, UR7, 0x1, UPT ;  /* 0x000000010700788c */ /* 0x002fd2000bfc2070 */
[----:B------:R-:W-:Y:S05]  /*0ee0*/  BRA.U !UP6, `(.L_x_15) ;  /* 0x000000010e087547 */ /* 0x000fea000b800000 */
[----:B--234-:R-:W-:Y:S01]  /*0ef0*/  UCGABAR_ARV ;  /* 0x00000000000079c7 */ /* 0x01cfe20008000000 */
[----:B------:R-:W-:Y:S05]  /*0f00*/  BRA `(.L_x_16) ;  /* 0x0000000000047947 */ /* 0x000fea0003800000 */
.L_x_15:
[----:B--234-:R-:W-:Y:S01]  /*0f10*/  NOP ;  /* 0x0000000000007918 */ /* 0x01cfe20000000000 */
.L_x_16:
[----:B------:R-:W1:Y:S01]  /*0f20*/  S2UR UR12, SR_CTAID.X ;  /* 0x00000000000c79c3 */ /* 0x000e620000002500 */
[----:B------:R-:W-:-:S05]  /*0f30*/  CS2R.32 R179, SR_CgaSize ;  /* 0x0000000000b37805 */ /* 0x000fca0000008a00 */
[----:B------:R-:W-:-:S05]  /*0f40*/  IMAD R179, R179, -0xa0, RZ ;  /* 0xffffff60b3b37824 */ /* 0x000fca00078e02ff */
[----:B------:R-:W-:-:S14]  /*0f50*/  R2UR UR5, R179 ;  /* 0x00000000b30572ca */ /* 0x000fdc00000e0000 */
[----:B------:R-:W2:Y:S01]  /*0f60*/  LDCU UR5, c[0x0][UR5+0x2b0] ;  /* 0x00005600050577ac */ /* 0x000ea20008000800 */
[----:B------:R-:W-:-:S05]  /*0f70*/  CS2R.32 R179, SR_CgaSize ;  /* 0x0000000000b37805 */ /* 0x000fca0000008a00 */
[----:B------:R-:W-:-:S05]  /*0f80*/  IMAD R179, R179, -0xa0, RZ ;  /* 0xffffff60b3b37824 */ /* 0x000fca00078e02ff */
[----:B------:R-:W-:-:S14]  /*0f90*/  R2UR UR4, R179 ;  /* 0x00000000b30472ca */ /* 0x000fdc00000e0000 */
[----:B------:R-:W3:Y:S01]  /*0fa0*/  LDCU UR4, c[0x0][UR4+0x2b4] ;  /* 0x00005680040477ac */ /* 0x000ee20008000800 */
[----:B------:R-:W4:Y:S01]  /*0fb0*/  S2UR UR24, SR_CTAID.Y ;  /* 0x00000000001879c3 */ /* 0x000f220000002600 */
[----:B------:R-:W-:-:S05]  /*0fc0*/  CS2R.32 R179, SR_CgaSize ;  /* 0x0000000000b37805 */ /* 0x000fca0000008a00 */
[----:B------:R-:W-:-:S05]  /*0fd0*/  IMAD R179, R179, -0xa0, RZ ;  /* 0xffffff60b3b37824 */ /* 0x000fca00078e02ff */
[----:B------:R-:W-:-:S14]  /*0fe0*/  R2UR UR7, R179 ;  /* 0x00000000b30772ca */ /* 0x000fdc00000e0000 */
[----:B------:R-:W3:Y:S01]  /*0ff0*/  LDCU UR7, c[0x0][UR7+0x2a0] ;  /* 0x00005400070777ac */ /* 0x000ee20008000800 */
[----:B------:R-:W-:-:S05]  /*1000*/  CS2R.32 R179, SR_CgaSize ;  /* 0x0000000000b37805 */ /* 0x000fca0000008a00 */
[----:B------:R-:W-:-:S05]  /*1010*/  IMAD R179, R179, -0xa0, RZ ;  /* 0xffffff60b3b37824 */ /* 0x000fca00078e02ff */
[----:B------:R-:W-:-:S14]  /*1020*/  R2UR UR8, R179 ;  /* 0x00000000b30872ca */ /* 0x000fdc00000e0000 */
[----:B------:R-:W3:Y:S01]  /*1030*/  LDCU UR8, c[0x0][UR8+0x2a4] ;  /* 0x00005480080877ac */ /* 0x000ee20008000800 */
[----:B------:R-:W3:Y:S01]  /*1040*/  S2UR UR9, SR_CgaCtaId ;  /* 0x00000000000979c3 */ /* 0x000ee20000008800 */
[----:B------:R-:W3:Y:S01]  /*1050*/  LDCU UR13, c[0x0][0xf24] ;  /* 0x0001e480ff0d77ac */ /* 0x000ee20008000800 */
[----:B------:R-:W3:Y:S01]  /*1060*/  LDCU UR45, c[0x0][0xf24] ;  /* 0x0001e480ff2d77ac */ /* 0x000ee20008000800 */
[----:B-1----:R-:W-:Y:S01]  /*1070*/  I2FP.F32.U32 R3, UR12 ;  /* 0x0000000c00037c45 */ /* 0x002fe20008201000 */
[----:B------:R-:W1:Y:S04]  /*1080*/  LDCU UR23, c[0x0][0xf30] ;  /* 0x0001e600ff1777ac */ /* 0x000e680008000800 */
[----:B--2---:R-:W-:Y:S01]  /*1090*/  FMUL R3, R3, UR5 ;  /* 0x0000000503037c20 */ /* 0x004fe20008400000 */
[----:B----4-:R-:W-:-:S05]  /*10a0*/  I2FP.F32.U32 R2, UR24 ;  /* 0x0000001800027c45 */ /* 0x010fca0008201000 */
[----:B------:R-:W2:Y:S01]  /*10b0*/  F2I.U32.TRUNC.NTZ R3, R3 ;  /* 0x0000000300037305 */ /* 0x000ea2000020f000 */
[----:B---3--:R-:W-:Y:S01]  /*10c0*/  FMUL R2, R2, UR4 ;  /* 0x0000000402027c20 */ /* 0x008fe20008400000 */
[----:B------:R-:W-:Y:S02]  /*10d0*/  USHF.L.U32 UR46, UR9, 0xc, URZ ;  /* 0x0000000c092e7899 */ /* 0x000fe400080006ff */
[----:B------:R-:W-:-:S04]  /*10e0*/  USHF.L.U32 UR29, UR9, 0x9, URZ ;  /* 0x00000009091d7899 */ /* 0x000fc800080006ff */
[----:B------:R-:W3:Y:S01]  /*10f0*/  F2I.U32.TRUNC.NTZ R2, R2 ;  /* 0x0000000200027305 */ /* 0x000ee2000020f000 */
[----:B------:R-:W-:Y:S02]  /*1100*/  ULOP3.LUT UR46, UR46, 0x3000, URZ, 0xc0, !UPT ;  /* 0x000030002e2e7892 */ /* 0x000fe4000f8ec0ff */
[----:B------:R-:W-:Y:S01]  /*1110*/  ULOP3.LUT UR29, UR29, 0x600, URZ, 0xc0, !UPT ;  /* 0x000006001d1d7892 */ /* 0x000fe2000f8ec0ff */
[----:B--2---:R-:W-:Y:S02]  /*1120*/  R2UR UR4, R3 ;  /* 0x00000000030472ca */ /* 0x004fe400000e0000 */
[----:B---3--:R-:W-:Y:S02]  /*1130*/  R2UR UR6, R2 ;  /* 0x00000000020672ca */ /* 0x008fe400000e0000 */
[----:B------:R-:W-:-:S09]  /*1140*/  PRMT R2, RZ, 0x7610, R2 ;  /* 0x00007610ff027816 */ /* 0x000fd20000000002 */
[----:B------:R-:W-:-:S04]  /*1150*/  UIADD3 UR5, UPT, UPT, -UR4, URZ, URZ ;  /* 0x000000ff04057290 */ /* 0x000fc8000fffe1ff */
[----:B------:R-:W-:Y:S02]  /*1160*/  UIMAD UR5, UR7, UR5, UR12 ;  /* 0x00000005070572a4 */ /* 0x000fe4000f8e020c */
[----:B------:R-:W-:-:S04]  /*1170*/  UIADD3 UR4, UPT, UPT, -UR6, URZ, URZ ;  /* 0x000000ff06047290 */ /* 0x000fc8000fffe1ff */
[----:B------:R-:W-:Y:S01]  /*1180*/  IMAD.U32 R179, RZ, RZ, UR5 ;  /* 0x00000005ffb37e24 */ /* 0x000fe2000f8e00ff */
[----:B------:R-:W-:-:S06]  /*1190*/  UIMAD UR4, UR8, UR4, UR24 ;  /* 0x00000004080472a4 */ /* 0x000fcc000f8e0218 */
[----:B------:R-:W-:Y:S01]  /*11a0*/  IMAD.U32 R178, RZ, RZ, UR4 ;  /* 0x00000004ffb27e24 */ /* 0x000fe2000f8e00ff */
[----:B-1----:R-:W-:Y:S06]  /*11b0*/  BRA.U UP4, `(.L_x_17) ;  /* 0x0000000104487547 */ /* 0x002fec000b800000 */
[----:B------:R-:W-:Y:S02]  /*11c0*/  R2UR UR4, R178 ;  /* 0x00000000b20472ca */ /* 0x000fe400000e0000 */
[----:B------:R-:W-:-:S11]  /*11d0*/  R2UR UR8, R179 ;  /* 0x00000000b30872ca */ /* 0x000fd600000e0000 */
[----:B------:R-:W-:Y:S02]  /*11e0*/  UISETP.NE.AND UP0, UPT, UR4, URZ, UPT ;  /* 0x000000ff0400728c */ /* 0x000fe4000bf05270 */
[----:B------:R-:W-:Y:S02]  /*11f0*/  UISETP.NE.AND UP1, UPT, UR8, 0x1, UPT ;  /* 0x000000010800788c */ /* 0x000fe4000bf25270 */
[----:B------:R-:W-:-:S04]  /*1200*/  UISETP.EQ.OR UP0, UPT, UR8, URZ, !UP0 ;  /* 0x000000ff0800728c */ /* 0x000fc8000c702670 */
[----:B------:R-:W-:Y:S02]  /*1210*/  USEL UR7, URZ, 0x1, !UP0 ;  /* 0x00000001ff077887 */ /* 0x000fe4000c000000 */
[----:B------:R-:W-:-:S04]  /*1220*/  UISETP.NE.AND UP0, UPT, UR4, URZ, UPT ;  /* 0x000000ff0400728c */ /* 0x000fc8000bf05270 */
[----:B------:R-:W-:-:S04]  /*1230*/  USEL UR4, URZ, 0x2, UP0 ;  /* 0x00000002ff047887 */ /* 0x000fc80008000000 */
[----:B------:R-:W-:Y:S02]  /*1240*/  USEL UR6, UR4, 0x2, UP1 ;  /* 0x0000000204067887 */ /* 0x000fe40008800000 */
[----:B------:R-:W-:Y:S02]  /*1250*/  USEL UR4, URZ, 0x4, UP0 ;  /* 0x00000004ff047887 */ /* 0x000fe40008000000 */
[----:B------:R-:W-:-:S04]  /*1260*/  UISETP.NE.AND UP1, UPT, UR8, 0x2, UPT ;  /* 0x000000020800788c */ /* 0x000fc8000bf25270 */
[----:B------:R-:W-:Y:S02]  /*1270*/  USEL UR5, UR4, 0x4, UP1 ;  /* 0x0000000404057887 */ /* 0x000fe40008800000 */
[----:B------:R-:W-:Y:S02]  /*1280*/  USEL UR4, URZ, 0x8, UP0 ;  /* 0x00000008ff047887 */ /* 0x000fe40008000000 */
[----:B------:R-:W-:Y:S02]  /*1290*/  UISETP.NE.AND UP0, UPT, UR8, 0x3, UPT ;  /* 0x000000030800788c */ /* 0x000fe4000bf05270 */
[----:B------:R-:W-:Y:S02]  /*12a0*/  UIADD3 UR5, UPT, UPT, UR5, UR6, UR7 ;  /* 0x0000000605057290 */ /* 0x000fe4000fffe007 */
[----:B------:R-:W-:-:S04]  /*12b0*/  USEL UR4, UR4, 0x8, UP0 ;  /* 0x0000000804047887 */ /* 0x000fc80008000000 */
[----:B------:R-:W-:-:S06]  /*12c0*/  UIADD3 UR4, UPT, UPT, UR5, UR4, URZ ;  /* 0x0000000405047290 */ /* 0x000fcc000fffe0ff */
[----:B------:R-:W-:-:S07]  /*12d0*/  IMAD.U32 R2, RZ, RZ, UR4 ;  /* 0x00000004ff027e24 */ /* 0x000fce000f8e00ff */
.L_x_17:
[----:B------:R-:W1:Y:S01]  /*12e0*/  S2UR UR36, SR_CTAID.Z ;  /* 0x00000000002479c3 */ /* 0x000e620000002700 */
[----:B------:R-:W-:-:S09]  /*12f0*/  UISETP.GE.AND UP0, UPT, UR13, 0x1, UPT ;  /* 0x000000010d00788c */ /* 0x000fd2000bf06270 */
[----:B------:R-:W-:Y:S05]  /*1300*/  BRA.U !UP0, `(.L_x_18) ;  /* 0x0000000108d07547 */ /* 0x000fea000b800000 */
[----:B------:R-:W2:Y:S01]  /*1310*/  LDCU UR21, c[0x0][0xf0c] ;  /* 0x0001e180ff1577ac */ /* 0x000ea20008000800 */
[----:B------:R-:W3:Y:S01]  /*1320*/  LDCU.128 UR16, c[0x0][0xf10] ;  /* 0x0001e200ff1077ac */ /* 0x000ee20008000c00 */
[----:B------:R-:W4:Y:S01]  /*1330*/  LDCU UR6, c[0x0][0x370] ;  /* 0x00006e00ff0677ac */ /* 0x000f220008000800 */
[----:B------:R-:W1:Y:S01]  /*1340*/  LDCU UR7, c[0x0][0x374] ;  /* 0x00006e80ff0777ac */ /* 0x000e620008000800 */
[----:B------:R-:W1:Y:S01]  /*1350*/  LDCU UR22, c[0x0][0xf20] ;  /* 0x0001e400ff1677ac */ /* 0x000e620008000800 */
[----:B--2---:R-:W-:Y:S02]  /*1360*/  UISETP.NE.AND UP0, UPT, UR21, 0x1, UPT ;  /* 0x000000011500788c */ /* 0x004fe4000bf05270 */
[----:B---3--:R-:W-:Y:S01]  /*1370*/  UIMAD.WIDE.U32 UR4, UR12, UR16, URZ ;  /* 0x000000100c0472a5 */ /* 0x008fe2000f8e00ff */
[----:B------:R-:W2:Y:S01]  /*1380*/  LDCU.64 UR8, c[0x0][0xf28] ;  /* 0x0001e500ff0877ac */ /* 0x000ea20008000a00 */
[----:B----4-:R-:W-:Y:S02]  /*1390*/  UIMAD.WIDE.U32 UR10, UR6, UR16, URZ ;  /* 0x00000010060a72a5 */ /* 0x010fe4000f8e00ff */
[----:B------:R-:W-:-:S02]  /*13a0*/  USHF.R.U32.HI UR5, URZ, UR17, UR5 ;  /* 0x00000011ff057299 */ /* 0x000fc40008011605 */
[----:B------:R-:W-:Y:S02]  /*13b0*/  UIMAD.WIDE.U32 UR14, UR24, UR19, URZ ;  /* 0x00000013180e72a5 */ /* 0x000fe4000f8e00ff */
[----:B------:R-:W-:Y:S01]  /*13c0*/  USEL UR5, UR12, UR5, !UP0 ;  /* 0x000000050c057287 */ /* 0x000fe2000c000000 */
[----:B------:R-:W-:Y:S01]  /*13d0*/  UMOV UR10, UR11 ;  /* 0x0000000b000a7c82 */ /* 0x000fe20008000000 */
[----:B------:R-:W-:Y:S02]  /*13e0*/  UISETP.NE.AND UP1, UPT, UR13, 0x1, UPT ;  /* 0x000000010d00788c */ /* 0x000fe4000bf25270 */
[----:B------:R-:W-:Y:S02]  /*13f0*/  @UP0 USHF.R.U32.HI UR6, URZ, UR17, UR10 ;  /* 0x00000011ff060299 */ /* 0x000fe4000801160a */
[----:B------:R-:W-:Y:S02]  /*1400*/  UISETP.NE.AND UP0, UPT, UR18, 0x1, UPT ;  /* 0x000000011200788c */ /* 0x000fe4000bf05270 */
[----:B-1----:R-:W-:Y:S01]  /*1410*/  UIMAD.WIDE.U32 UR10, UR7, UR19, URZ ;  /* 0x00000013070a72a5 */ /* 0x002fe2000f8e00ff */
[----:B------:R-:W-:Y:S01]  /*1420*/  UMOV UR4, UR15 ;  /* 0x0000000f00047c82 */ /* 0x000fe20008000000 */
[----:B--2---:R-:W-:-:S02]  /*1430*/  UIMAD.WIDE.U32 UR14, UR6, UR8, URZ ;  /* 0x00000008060e72a5 */ /* 0x004fc4000f8e00ff */
[----:B------:R-:W-:-:S03]  /*1440*/  USHF.R.U32.HI UR4, URZ, UR22, UR4 ;  /* 0x00000016ff047299 */ /* 0x000fc60008011604 */
[----:B------:R-:W-:Y:S02]  /*1450*/  UMOV UR10, UR11 ;  /* 0x0000000b000a7c82 */ /* 0x000fe40008000000 */
[----:B------:R-:W-:Y:S01]  /*1460*/  @UP0 USHF.R.U32.HI UR7, URZ, UR22, UR10 ;  /* 0x00000016ff070299 */ /* 0x000fe2000801160a */
[----:B------:R-:W-:Y:S01]  /*1470*/  UMOV UR14, UR15 ;  /* 0x0000000f000e7c82 */ /* 0x000fe20008000000 */
[----:B------:R-:W-:Y:S02]  /*1480*/  USEL UR4, UR24, UR4, !UP0 ;  /* 0x0000000418047287 */ /* 0x000fe4000c000000 */
[----:B------:R-:W-:Y:S02]  /*1490*/  UIMAD.WIDE.U32 UR10, UR7, UR8, URZ ;  /* 0x00000008070a72a5 */ /* 0x000fe4000f8e00ff */
[----:B------:R-:W-:Y:S02]  /*14a0*/  @UP1 USHF.R.U32.HI UR6, URZ, UR9, UR14 ;  /* 0x00000009ff061299 */ /* 0x000fe4000801160e */
[----:B------:R-:W-:-:S03]  /*14b0*/  UIMAD.WIDE.U32 UR14, UR4, UR8, URZ ;  /* 0x00000008040e72a5 */ /* 0x000fc6000f8e00ff */
[----:B------:R-:W-:Y:S02]  /*14c0*/  UMOV UR10, UR11 ;  /* 0x0000000b000a7c82 */ /* 0x000fe40008000000 */
[----:B------:R-:W-:Y:S02]  /*14d0*/  @UP1 USHF.R.U32.HI UR7, URZ, UR9, UR10 ;  /* 0x00000009ff071299 */ /* 0x000fe4000801160a */
[----:B------:R-:W-:Y:S02]  /*14e0*/  UIMAD UR10, UR6, UR13, URZ ;  /* 0x0000000d060a72a4 */ /* 0x000fe4000f8e02ff */
[----:B------:R-:W-:-:S04]  /*14f0*/  UIMAD UR7, UR7, UR13, URZ ;  /* 0x0000000d070772a4 */ /* 0x000fc8000f8e02ff */
[----:B------:R-:W-:-:S03]  /*1500*/  UISETP.GE.AND UP0, UPT, UR4, UR7, UPT ;  /* 0x000000070400728c */ /* 0x000fc6000bf06270 */
[----:B------:R-:W-:Y:S01]  /*1510*/  UMOV UR7, UR15 ;  /* 0x0000000f00077c82 */ /* 0x000fe20008000000 */
[----:B------:R-:W-:Y:S02]  /*1520*/  UISETP.GE.OR UP0, UPT, UR5, UR10, UP0 ;  /* 0x0000000a0500728c */ /* 0x000fe40008706670 */
[----:B------:R-:W-:Y:S02]  /*1530*/  UIMAD.WIDE.U32 UR10, UR5, UR8, URZ ;  /* 0x00000008050a72a5 */ /* 0x000fe4000f8e00ff */
[----:B------:R-:W-:Y:S02]  /*1540*/  USHF.R.U32.HI UR7, URZ, UR9, UR7 ;  /* 0x00000009ff077299 */ /* 0x000fe40008011607 */
[----:B------:R-:W-:Y:S02]  /*1550*/  UIADD3 UR10, UPT, UPT, -UR4, URZ, URZ ;  /* 0x000000ff040a7290 */ /* 0x000fe4000fffe1ff */
[----:B------:R-:W-:Y:S02]  /*1560*/  USEL UR7, UR4, UR7, !UP1 ;  /* 0x0000000704077287 */ /* 0x000fe4000c800000 */
[----:B------:R-:W-:Y:S01]  /*1570*/  UIMAD UR10, UR18, UR10, UR24 ;  /* 0x0000000a120a72a4 */ /* 0x000fe2000f8e0218 */
[----:B------:R-:W-:Y:S01]  /*1580*/  @!UP0 UMOV UR8, UR11 ;  /* 0x0000000b00088c82 */ /* 0x000fe20008000000 */
[----:B------:R-:W-:-:S02]  /*1590*/  UIADD3 UR11, UPT, UPT, -UR5, URZ, URZ ;  /* 0x000000ff050b7290 */ /* 0x000fc4000fffe1ff */
[----:B------:R-:W-:Y:S02]  /*15a0*/  @!UP0 USHF.R.U32.HI UR8, URZ, UR9, UR8 ;  /* 0x00000009ff088299 */ /* 0x000fe40008011608 */
[----:B------:R-:W-:Y:S02]  /*15b0*/  UIADD3 UR9, UPT, UPT, -UR7, URZ, URZ ;  /* 0x000000ff07097290 */ /* 0x000fe4000fffe1ff */
[----:B------:R-:W-:Y:S02]  /*15c0*/  @!UP0 USEL UR8, UR5, UR8, !UP1 ;  /* 0x0000000805088287 */ /* 0x000fe4000c800000 */
[----:B------:R-:W-:Y:S02]  /*15d0*/  UIMAD UR9, UR13, UR9, UR4 ;  /* 0x000000090d0972a4 */ /* 0x000fe4000f8e0204 */
[----:B------:R-:W-:Y:S02]  /*15e0*/  @!UP0 UIADD3 UR7, UPT, UPT, UR7, -UR8, URZ ;  /* 0x8000000807078290 */ /* 0x000fe4000fffe0ff */
[----:B------:R-:W-:-:S02]  /*15f0*/  @!UP0 UIMAD UR6, UR9, UR6, UR8 ;  /* 0x00000006090682a4 */ /* 0x000fc4000f8e0208 */
[----:B------:R-:W-:Y:S02]  /*1600*/  @!UP0 UIMAD UR4, UR7, UR13, UR5 ;  /* 0x0000000d070482a4 */ /* 0x000fe4000f8e0205 */
[----:B------:R-:W-:Y:S02]  /*1610*/  UIMAD UR12, UR21, UR11, UR12 ;  /* 0x0000000b150c72a4 */ /* 0x000fe4000f8e020c */
[----:B------:R-:W-:Y:S01]  /*1620*/  UIMAD UR24, UR4, UR18, UR10 ;  /* 0x00000012041872a4 */ /* 0x000fe2000f8e020a */
[----:B------:R-:W-:Y:S02]  /*1630*/  @!UP0 UMOV UR5, UR6 ;  /* 0x0000000600058c82 */ /* 0x000fe40008000000 */
[----:B------:R-:W-:-:S12]  /*1640*/  UIMAD UR12, UR5, UR21, UR12 ;  /* 0x00000015050c72a4 */ /* 0x000fd8000f8e020c */
.L_x_18:
[----:B------:R-:W-:-:S09]  /*1650*/  UISETP.NE.AND UP0, UPT, UR23, 0x1, UPT ;  /* 0x000000011700788c */ /* 0x000fd2000bf05270 */
[----:B------:R-:W-:Y:S05]  /*1660*/  BRA.U UP0, `(.L_x_19) ;  /* 0x0000000100407547 */ /* 0x000fea000b800000 */
[----:B------:R-:W2:Y:S01]  /*1670*/  LDCU.128 UR8, c[0x0][0xf10] ;  /* 0x0001e200ff0877ac */ /* 0x000ea20008000c00 */
[----:B------:R-:W3:Y:S01]  /*1680*/  LDCU UR13, c[0x0][0xf0c] ;  /* 0x0001e180ff0d77ac */ /* 0x000ee20008000800 */
[----:B------:R-:W4:Y:S01]  /*1690*/  LDCU UR14, c[0x0][0xf20] ;  /* 0x0001e400ff0e77ac */ /* 0x000f220008000800 */
[----:B--2---:R-:W-:Y:S02]  /*16a0*/  UIMAD.WIDE.U32 UR4, UR12, UR8, URZ ;  /* 0x000000080c0472a5 */ /* 0x004fe4000f8e00ff */
[----:B------:R-:W-:Y:S02]  /*16b0*/  UIMAD.WIDE.U32 UR6, UR24, UR11, URZ ;  /* 0x0000000b180672a5 */ /* 0x000fe4000f8e00ff */
[----:B---3--:R-:W-:Y:S02]  /*16c0*/  UISETP.NE.AND UP0, UPT, UR13, 0x1, UPT ;  /* 0x000000010d00788c */ /* 0x008fe4000bf05270 */
[----:B------:R-:W-:-:S03]  /*16d0*/  USHF.R.U32.HI UR5, URZ, UR9, UR5 ;  /* 0x00000009ff057299 */ /* 0x000fc60008011605 */
[----:B------:R-:W-:Y:S01]  /*16e0*/  UMOV UR4, UR7 ;  /* 0x0000000700047c82 */ /* 0x000fe20008000000 */
[----:B------:R-:W-:Y:S02]  /*16f0*/  USEL UR5, UR12, UR5, !UP0 ;  /* 0x000000050c057287 */ /* 0x000fe4000c000000 */
[----:B------:R-:W-:Y:S02]  /*1700*/  UISETP.NE.AND UP0, UPT, UR10, 0x1, UPT ;  /* 0x000000010a00788c */ /* 0x000fe4000bf05270 */
[----:B----4-:R-:W-:-:S04]  /*1710*/  USHF.R.U32.HI UR4, URZ, UR14, UR4 ;  /* 0x0000000eff047299 */ /* 0x010fc80008011604 */
[----:B------:R-:W-:-:S04]  /*1720*/  USEL UR4, UR24, UR4, !UP0 ;  /* 0x0000000418047287 */ /* 0x000fc8000c000000 */
[----:B------:R-:W-:Y:S02]  /*1730*/  UIADD3 UR6, UPT, UPT, UR5, -UR4, URZ ;  /* 0x8000000405067290 */ /* 0x000fe4000fffe0ff */
[----:B------:R-:W-:Y:S02]  /*1740*/  UIADD3 UR4, UPT, UPT, -UR5, UR4, URZ ;  /* 0x0000000405047290 */ /* 0x000fe4000fffe1ff */
[----:B------:R-:W-:Y:S02]  /*1750*/  UIMAD UR24, UR6, UR10, UR24 ;  /* 0x0000000a061872a4 */ /* 0x000fe4000f8e0218 */
[----:B------:R-:W-:-:S12]  /*1760*/  UIMAD UR12, UR4, UR13, UR12 ;  /* 0x0000000d040c72a4 */ /* 0x000fd8000f8e020c */
.L_x_19:
[----:B------:R-:W-:Y:S01]  /*1770*/  UISETP.NE.AND UP0, UPT, UR20, 0x2, UPT ;  /* 0x000000021400788c */ /* 0x000fe2000bf05270 */
[----:B------:R-:W-:Y:S09]  /*1780*/  BRA.U !UP6, `(.L_x_20) ;  /* 0x000000010e0c7547 */ /* 0x000ff2000b800000 */
[----:B------:R-:W-:Y:S01]  /*1790*/  UCGABAR_WAIT ;  /* 0x0000000000007dc7 */ /* 0x000fe20008000000 */
[----:B------:R-:W-:Y:S01]  /*17a0*/  CCTL.IVALL ;  /* 0x00000000ff00798f */ /* 0x000fe20002000000 */
[----:B------:R-:W-:Y:S05]  /*17b0*/  BRA `(.L_x_21) ;  /* 0x0000000000047947 */ /* 0x000fea0003800000 */
.L_x_20:
[----:B------:R-:W-:Y:S06]  /*17c0*/  BAR.SYNC.DEFER_BLOCKING 0x0 ;  /* 0x0000000000007b1d */ /* 0x000fec0000010000 */
.L_x_21:
[----:B------:R-:W-:Y:S05]  /*17d0*/  BRA.U UP0, `(.L_x_22) ;  /* 0x0000001500e87547 */ /* 0x000fea000b800000 */
[----:B------:R-:W2:Y:S01]  /*17e0*/  LDCU UR6, c[0x0][0x38c] ;  /* 0x00007180ff0677ac */ /* 0x000ea20008000800 */
[----:B------:R-:W3:Y:S01]  /*17f0*/  S2UR UR8, SR_CgaCtaId ;  /* 0x00000000000879c3 */ /* 0x000ee20000008800 */
[----:B------:R-:W-:Y:S01]  /*1800*/  PLOP3.LUT P2, PT, PT, PT, UP3, 0x80, 0x8 ;  /* 0x000000000008781c */ /* 0x000fe20003f4f038 */
[----:B------:R-:W-:Y:S01]  /*1810*/  IMAD.MOV.U32 R12, RZ, RZ, 0x1 ;  /* 0x00000001ff0c7424 */ /* 0x000fe200078e00ff */
[----:B------:R-:W-:Y:S01]  /*1820*/  UMOV UR7, 0x400 ;  /* 0x0000040000077882 */ /* 0x000fe20000000000 */
[----:B------:R-:W-:Y:S01]  /*1830*/  UISETP.NE.AND UP1, UPT, UR20, URZ, UPT ;  /* 0x000000ff1400728c */ /* 0x000fe2000bf25270 */
[----:B------:R-:W-:Y:S01]  /*1840*/  ISETP.EQ.OR P3, PT, R0, RZ, P4 ;  /* 0x000000ff0000720c */ /* 0x000fe20002762670 */
[----:B------:R-:W-:Y:S01]  /*1850*/  USEL UR44, URZ, 0x1, UP5 ;  /* 0x00000001ff2c7887 */ /* 0x000fe2000a800000 */
[----:B------:R-:W-:Y:S02]  /*1860*/  PLOP3.LUT P2, PT, P2, PT, PT, 0x8, 0x80 ;  /* 0x000000000080781c */ /* 0x000fe4000174e170 */
[----:B------:R-:W-:Y:S01]  /*1870*/  CS2R R10, SRZ ;  /* 0x00000000000a7805 */ /* 0x000fe2000001ff00 */
[----:B------:R-:W-:Y:S01]  /*1880*/  IMAD.MOV.U32 R9, RZ, RZ, RZ ;  /* 0x000000ffff097224 */ /* 0x000fe200078e00ff */
[----:B------:R-:W4:Y:S01]  /*1890*/  LDCU UR54, c[0x0][0x370] ;  /* 0x00006e00ff3677ac */ /* 0x000f220008000800 */
[----:B------:R-:W-:Y:S01]  /*18a0*/  IMAD.MOV.U32 R8, RZ, RZ, 0x1 ;  /* 0x00000001ff087424 */ /* 0x000fe200078e00ff */
[----:B------:R-:W1:Y:S01]  /*18b0*/  LDCU.64 UR42, c[0x0][0x348] ;  /* 0x00006900ff2a77ac */ /* 0x000e620008000a00 */
[----:B--2---:R-:W-:-:S02]  /*18c0*/  UIADD3 UR5, UPT, UPT, UR6, 0x7f, URZ ;  /* 0x0000007f06057890 */ /* 0x004fc4000fffe0ff */
[----:B------:R-:W-:Y:S02]  /*18d0*/  UIADD3 UR59, UPT, UPT, UR6, 0xfe, URZ ;  /* 0x000000fe063b7890 */ /* 0x000fe4000fffe0ff */
[----:B------:R-:W-:Y:S02]  /*18e0*/  USHF.R.S32.HI UR4, URZ, 0x1f, UR5 ;  /* 0x0000001fff047899 */ /* 0x000fe40008011405 */
[----:B---3--:R-:W-:Y:S02]  /*18f0*/  USHF.L.U32 UR58, UR8, 0x6, URZ ;  /* 0x00000006083a7899 */ /* 0x008fe400080006ff */
[----:B------:R-:W-:Y:S02]  /*1900*/  ULEA.HI UR4, UR4, UR5, URZ, 0x7 ;  /* 0x0000000504047291 */ /* 0x000fe4000f8f38ff */
[----:B------:R-:W-:Y:S02]  /*1910*/  UIADD3 UR5, UPT, UPT, UR6, -0x1, URZ ;  /* 0xffffffff06057890 */ /* 0x000fe4000fffe0ff */
[----:B------:R-:W-:-:S02]  /*1920*/  USHF.R.S32.HI UR56, URZ, 0x7, UR4 ;  /* 0x00000007ff387899 */ /* 0x000fc40008011404 */
[----:B------:R-:W-:Y:S02]  /*1930*/  UISETP.GE.U32.AND UP2, UPT, UR5, -0xff, UPT ;  /* 0xffffff010500788c */ /* 0x000fe4000bf46070 */
[----:B------:R-:W-:Y:S02]  /*1940*/  UISETP.LT.U32.AND UP0, UPT, UR56, 0x7, UPT ;  /* 0x000000073800788c */ /* 0x000fe4000bf01070 */
[----:B------:R-:W-:Y:S02]  /*1950*/  ULEA UR7, UR8, UR7, 0x18 ;  /* 0x0000000708077291 */ /* 0x000fe4000f8ec0ff */
[----:B------:R-:W-:Y:S02]  /*1960*/  USEL UR55, UR56, 0x7, UP0 ;  /* 0x0000000738377887 */ /* 0x000fe40008000000 */
[----:B------:R-:W-:Y:S02]  /*1970*/  ULOP3.LUT UR60, UR8, 0x1, URZ, 0xc0, !UPT ;  /* 0x00000001083c7892 */ /* 0x000fe4000f8ec0ff */
[----:B------:R-:W-:-:S02]  /*1980*/  UIADD3 UR37, UPT, UPT, UR55, -0x1, URZ ;  /* 0xffffffff37257890 */ /* 0x000fc4000fffe0ff */
[----:B------:R-:W-:Y:S01]  /*1990*/  @UP2 UIADD3 UR37, UPT, UPT, UR55, URZ, URZ ;  /* 0x000000ff37252290 */ /* 0x000fe2000fffe0ff */
[----:B------:R-:W2:Y:S01]  /*19a0*/  LDCU UR53, c[0x0][0x374] ;  /* 0x00006e80ff3577ac */ /* 0x000ea20008000800 */
[----:B------:R-:W-:Y:S02]  /*19b0*/  ULOP3.LUT UR58, UR58, 0xc0, URZ, 0xe2, !UPT ;  /* 0x000000c03a3a7892 */ /* 0x000fe4000f8ee2ff */
[----:B------:R-:W-:Y:S02]  /*19c0*/  USEL UR44, UR44, 0x2, UP1 ;  /* 0x000000022c2c7887 */ /* 0x000fe40008800000 */
[----:B------:R-:W-:Y:S02]  /*19d0*/  UIADD3 UR50, UPT, UPT, UR7, 0x34000, UR29 ;  /* 0x0003400007327890 */ /* 0x000fe4000fffe01d */
[----:B------:R-:W-:Y:S02]  /*19e0*/  UIADD3 UR57, UPT, UPT, UR56, -UR55, URZ ;  /* 0x8000003738397290 */ /* 0x000fe4000fffe0ff */
[----:B------:R-:W-:Y:S01]  /*19f0*/  UIADD3 UR37, UPT, UPT, UR37, 0x1, URZ ;  /* 0x0000000125257890 */ /* 0x000fe2000fffe0ff */
[----:B-1--4-:R-:W-:-:S11]  /*1a00*/  UMOV UR15, URZ ;  /* 0x000000ff000f7c82 */ /* 0x012fd60008000000 */
.L_x_46:
[----:B-1----:R-:W1:Y:S02]  /*1a10*/  S2UR UR4, SR_CgaCtaId ;  /* 0x00000000000479c3 */ /* 0x002e640000008800 */
[----:B-1----:R-:W-:-:S09]  /*1a20*/  UISETP.NE.AND UP0, UPT, UR4, URZ, UPT ;  /* 0x000000ff0400728c */ /* 0x002fd2000bf05270 */
[----:B---3--:R-:W-:Y:S05]  /*1a30*/  BRA.U UP0, `(.L_x_23) ;  /* 0x0000000100287547 */ /* 0x008fea000b800000 */
[----:B------:R-:W-:Y:S02]  /*1a40*/  LEA R0, R9, UR7, 0x3 ;  /* 0x0000000709007c11 */ /* 0x000fe4000f8e18ff */
[----:B------:R-:W-:-:S04]  /*1a50*/  SHF.L.U32 R3, R8, 0x1f, RZ ;  /* 0x0000001f08037819 */ /* 0x000fc800000006ff */
[----:B------:R-:W1:Y:S02]  /*1a60*/  SYNCS.PHASECHK.TRANS64.TRYWAIT P0, [R0+URZ+0x100], R3 ;  /* 0x00010003000075a7 */ /* 0x000e6400080011ff */
[----:B-1----:R-:W-:Y:S05]  /*1a70*/  @!P0 BRA `(.L_x_24) ;  /* 0x0000011000748947 */ /* 0x002fea0003800000 */
.L_x_197:
[----:B------:R3:W-:Y:S01]  /*1a80*/  SYNCS.ARRIVE.TRANS64.A1T0 RZ, [R0+URZ+0xf0], RZ ;  /* 0x0000f0ff00ff79a7 */ /* 0x0007e200081000ff */
[----:B------:R-:W-:-:S05]  /*1a90*/  VIADD R9, R9, 0x1 ;  /* 0x0000000109097836 */ /* 0x000fca0000000000 */
[----:B------:R-:W-:-:S04]  /*1aa0*/  ISETP.NE.AND P0, PT, R9, 0x2, PT ;  /* 0x000000020900780c */ /* 0x000fc80003f05270 */
[----:B-1----:R-:W-:Y:S02]  /*1ab0*/  SEL R3, RZ, 0x1, P0 ;  /* 0x00000001ff037807 */ /* 0x002fe40000000000 */
[----:B------:R-:W-:Y:S02]  /*1ac0*/  SEL R9, R9, RZ, P0 ;  /* 0x000000ff09097207 */ /* 0x000fe40000000000 */
[----:B------:R-:W-:Y:S02]  /*1ad0*/  LOP3.LUT R8, R8, R3, RZ, 0x3c, !PT ;  /* 0x0000000308087212 */ /* 0x000fe400078e3cff */
.L_x_23:
[----:B------:R-:W-:Y:S01]  /*1ae0*/  ULEA UR4, UR15, UR7, 0x3 ;  /* 0x000000070f047291 */ /* 0x000fe2000f8e18ff */
[----:B---3--:R-:W-:Y:S01]  /*1af0*/  SHF.L.U32 R0, R12, 0x1f, RZ ;  /* 0x0000001f0c007819 */ /* 0x008fe200000006ff */
[----:B------:R-:W-:Y:S02]  /*1b00*/  UISETP.GE.U32.AND UP0, UPT, UR59, 0xff, UPT ;  /* 0x000000ff3b00788c */ /* 0x000fe4000bf06070 */
[----:B------:R-:W-:Y:S02]  /*1b10*/  USHF.L.U32 UR35, UR12, 0x7, URZ ;  /* 0x000000070c237899 */ /* 0x000fe400080006ff */
[----:B------:R-:W-:Y:S02]  /*1b20*/  ULEA UR27, UR24, UR58, 0x8 ;  /* 0x0000003a181b7291 */ /* 0x000fe4000f8e40ff */
[----:B------:R-:W-:Y:S01]  /*1b30*/  ULEA UR19, UR24, UR60, 0x1 ;  /* 0x0000003c18137291 */ /* 0x000fe2000f8e08ff */
[----:B------:R1:W3:Y:S01]  /*1b40*/  SYNCS.PHASECHK.TRANS64.TRYWAIT P1, [UR4+0x38], R0 ;  /* 0x00003800ff0075a7 */ /* 0x0002e20008021104 */
[----:B------:R-:W-:Y:S01]  /*1b50*/  UMOV UR14, URZ ;  /* 0x000000ff000e7c82 */ /* 0x000fe20008000000 */
[----:B------:R-:W-:Y:S09]  /*1b60*/  BRA.U !UP0, `(.L_x_25) ;  /* 0x0000000508187547 */ /* 0x000ff2000b800000 */
[----:B------:R-:W-:Y:S01]  /*1b70*/  UMOV UR6, URZ ;  /* 0x000000ff00067c82 */ /* 0x000fe20008000000 */
[----:B------:R-:W-:-:S05]  /*1b80*/  UMOV UR4, UR15 ;  /* 0x0000000f00047c82 */ /* 0x000fca0008000000 */
.L_x_33:
[----:B------:R-:W-:Y:S01]  /*1b90*/  ULEA UR33, UR4, UR7, 0x3 ;  /* 0x0000000704217291 */ /* 0x000fe2000f8e18ff */
[----:B---3--:R-:W-:Y:S01]  /*1ba0*/  @!P4 MOV R2, 0x6c00 ;  /* 0x00006c000002c802 */ /* 0x008fe20000000f00 */
[----:B--23--:R-:W-:Y:S10]  /*1bb0*/  @P1 BRA `(.L_x_26) ;  /* 0x00000000000c1947 */ /* 0x00cff40003800000 */
[----:B------:R-:W-:-:S04]  /*1bc0*/  SHF.L.U32 R3, R12, 0x1f, RZ ;  /* 0x0000001f0c037819 */ /* 0x000fc800000006ff */
[----:B------:R-:W3:Y:S02]  /*1bd0*/  SYNCS.PHASECHK.TRANS64.TRYWAIT P0, [UR33+0x38], R3 ;  /* 0x00003803ff0075a7 */ /* 0x000ee40008001121 */
[----:B---3--:R-:W-:Y:S05]  /*1be0*/  @!P0 BRA `(.L_x_27) ;  /* 0x00000110002c8947 */ /* 0x008fea0003800000 */
.L_x_26:
[----:B------:R3:W-:Y:S01]  /*1bf0*/  @!P4 SYNCS.ARRIVE.TRANS64 RZ, [UR33], R2 ;  /* 0x00000002ffffc9a7 */ /* 0x0007e20008000021 */
[----:B------:R-:W-:-:S04]  /*1c00*/  ULOP3.LUT UR5, UR44, 0x2, URZ, 0xfc, !UPT ;  /* 0x000000022c057892 */ /* 0x000fc8000f8efcff */
[----:B------:R-:W-:-:S09]  /*1c10*/  UISETP.NE.AND UP0, UPT, UR5, 0x2, UPT ;  /* 0x000000020500788c */ /* 0x000fd2000bf05270 */
[----:B------:R-:W-:Y:S05]  /*1c20*/  BRA.U UP0, `(.L_x_28) ;  /* 0x0000000100047547 */ /* 0x000fea000b800000 */
[----:B--2---:R-:W-:Y:S05]  /*1c30*/  BPT.TRAP 0x1 ;  /* 0x000000040000795c */ /* 0x004fea0000300000 */
.L_x_28:
[----:B------:R-:W-:Y:S04]  /*1c40*/  BSSY.RECONVERGENT B0, `(.L_x_29) ;  /* 0x0000003000007945 */ /* 0x000fe80003800200 */
[----:B------:R-:W-:Y:S05]  /*1c50*/  @P3 BRA `(.L_x_30) ;  /* 0x0000000000043947 */ /* 0x000fea0003800000 */
[----:B--2---:R-:W-:Y:S05]  /*1c60*/  BPT.TRAP 0x1 ;  /* 0x000000040000795c */ /* 0x004fea0000300000 */
.L_x_30:
[----:B--2---:R-:W-:Y:S05]  /*1c70*/  BSYNC.RECONVERGENT B0 ;  /* 0x0000000000007941 */ /* 0x004fea0003800200 */
.L_x_29:
[----:B------:R-:W-:Y:S01]  /*1c80*/  UIADD3 UR5, UPT, UPT, UR4, 0x1, URZ ;  /* 0x0000000104057890 */ /* 0x000fe2000fffe0ff */
[----:B------:R-:W-:Y:S01]  /*1c90*/  BSSY.RECONVERGENT B0, `(.L_x_31) ;  /* 0x000002e000007945 */ /* 0x000fe20003800200 */
[----:B------:R-:W-:Y:S02]  /*1ca0*/  ELECT P0, URZ, PT ;  /* 0x0000000000ff782f */ /* 0x000fe40003800000 */
[----:B------:R-:W-:-:S04]  /*1cb0*/  UISETP.NE.AND UP0, UPT, UR5, 0x7, UPT ;  /* 0x000000070500788c */ /* 0x000fc8000bf05270 */
[----:B------:R-:W-:Y:S02]  /*1cc0*/  USEL UR8, URZ, 0x1, UP0 ;  /* 0x00000001ff087887 */ /* 0x000fe40008000000 */
[----:B------:R-:W-:-:S04]  /*1cd0*/  USEL UR15, UR5, URZ, UP0 ;  /* 0x000000ff050f7287 */ /* 0x000fc80008000000 */
[----:B------:R-:W-:Y:S01]  /*1ce0*/  ULEA UR5, UR15, UR7, 0x3 ;  /* 0x000000070f057291 */ /* 0x000fe2000f8e18ff */
[----:B------:R-:W-:-:S04]  /*1cf0*/  LOP3.LUT R12, R12, UR8, RZ, 0x3c, !PT ;  /* 0x000000080c0c7c12 */ /* 0x000fc8000f8e3cff */
[----:B-1----:R-:W-:-:S04]  /*1d00*/  SHF.L.U32 R0, R12, 0x1f, RZ ;  /* 0x0000001f0c007819 */ /* 0x002fc800000006ff */
[----:B------:R1:W2:Y:S01]  /*1d10*/  SYNCS.PHASECHK.TRANS64.TRYWAIT P1, [UR5+0x38], R0 ;  /* 0x00003800ff0075a7 */ /* 0x0002a20008021105 */
[----:B------:R-:W-:Y:S05]  /*1d20*/  @!P0 BRA `(.L_x_32) ;  /* 0x0000000000908947 */ /* 0x000fea0003800000 */
[----:B------:R-:W-:Y:S02]  /*1d30*/  ULEA UR32, UR4, UR7, 0xd ;  /* 0x0000000704207291 */ /* 0x000fe4000f8e68ff */
[----:B------:R-:W-:Y:S02]  /*1d40*/  UIADD3 UR40, UP3, UPT, UR42, 0x80, URZ ;  /* 0x000000802a287890 */ /* 0x000fe4000ff7e0ff */
[----:B------:R-:W-:Y:S02]  /*1d50*/  ULEA UR24, UR4, UR46, 0xe ;  /* 0x0000002e04187291 */ /* 0x000fe4000f8e70ff */
[----:B------:R-:W-:Y:S02]  /*1d60*/  UIADD3 UR38, UP2, UPT, UR42, 0x180, URZ ;  /* 0x000001802a267890 */ /* 0x000fe4000ff5e0ff */
[----:B------:R-:W-:Y:S02]  /*1d70*/  ULEA UR8, UR4, UR7, 0xa ;  /* 0x0000000704087291 */ /* 0x000fe4000f8e50ff */
[----:B------:R-:W-:-:S02]  /*1d80*/  UIADD3 UR30, UP1, UPT, UR42, 0x280, URZ ;  /* 0x000002802a1e7890 */ /* 0x000fc4000ff3e0ff */
[----:B------:R-:W-:Y:S02]  /*1d90*/  ULEA UR16, UR4, UR29, 0xb ;  /* 0x0000001d04107291 */ /* 0x000fe4000f8e58ff */
[----:B------:R-:W-:Y:S02]  /*1da0*/  UIADD3 UR22, UP0, UPT, UR42, 0x380, URZ ;  /* 0x000003802a167890 */ /* 0x000fe4000ff1e0ff */
[----:B------:R-:W-:Y:S02]  /*1db0*/  USHF.L.U32 UR11, UR6, 0x1, URZ ;  /* 0x00000001060b7899 */ /* 0x000fe400080006ff */
[----:B------:R-:W-:Y:S02]  /*1dc0*/  USHF.L.U32 UR34, UR6, 0x7, URZ ;  /* 0x0000000706227899 */ /* 0x000fe400080006ff */
[----:B------:R-:W-:Y:S02]  /*1dd0*/  UIADD3.X UR41, UPT, UPT, URZ, UR43, URZ, UP3, !UPT ;  /* 0x0000002bff297290 */ /* 0x000fe40009ffe4ff */
[----:B------:R-:W-:-:S02]  /*1de0*/  UIADD3 UR32, UPT, UPT, UR32, 0x8400, URZ ;  /* 0x0000840020207890 */ /* 0x000fc4000fffe0ff */
[----:B------:R-:W-:Y:S02]  /*1df0*/  UIADD3.X UR39, UPT, UPT, URZ, UR43, URZ, UP2, !UPT ;  /* 0x0000002bff277290 */ /* 0x000fe400097fe4ff */
[----:B------:R-:W-:Y:S02]  /*1e00*/  UIADD3 UR24, UPT, UPT, UR7, 0x16400, UR24 ;  /* 0x0001640007187890 */ /* 0x000fe4000fffe018 */
[----:B------:R-:W-:Y:S02]  /*1e10*/  UIADD3.X UR31, UPT, UPT, URZ, UR43, URZ, UP1, !UPT ;  /* 0x0000002bff1f7290 */ /* 0x000fe40008ffe4ff */
[----:B------:R-:W-:Y:S02]  /*1e20*/  UIADD3 UR8, UPT, UPT, UR8, 0x32400, URZ ;  /* 0x0003240008087890 */ /* 0x000fe4000fffe0ff */
[----:B------:R-:W-:Y:S02]  /*1e30*/  UIADD3.X UR23, UPT, UPT, URZ, UR43, URZ, UP0, !UPT ;  /* 0x0000002bff177290 */ /* 0x000fe400087fe4ff */
[----:B------:R-:W-:-:S02]  /*1e40*/  ULEA.HI UR20, UR29, UR11, URZ, 0x16 ;  /* 0x0000000b1d147291 */ /* 0x000fc4000f8fb0ff */
[----:B------:R-:W-:Y:S01]  /*1e50*/  UIADD3 UR16, UPT, UPT, UR7, 0x34000, UR16 ;  /* 0x0003400007107890 */ /* 0x000fe2000fffe010 */
[----:B------:R-:W-:Y:S01]  /*1e60*/  UMOV UR48, 0x0 ;  /* 0x0000000000307882 */ /* 0x000fe20000000000 */
[----:B------:R-:W-:Y:S01]  /*1e70*/  UMOV UR49, 0x10000000 ;  /* 0x1000000000317882 */ /* 0x000fe20000000000 */
[----:B------:R-:W-:Y:S01]  /*1e80*/  UMOV UR5, 0xf0000 ;  /* 0x000f000000057882 */ /* 0x000fe20000000000 */
[----:B------:R-:W-:Y:S01]  /*1e90*/  UMOV UR25, UR33 ;  /* 0x0000002100197c82 */ /* 0x000fe20008000000 */
[----:B------:R-:W-:Y:S01]  /*1ea0*/  UMOV UR28, UR36 ;  /* 0x00000024001c7c82 */ /* 0x000fe20008000000 */
[----:B------:R-:W-:Y:S01]  /*1eb0*/  UMOV UR10, URZ ;  /* 0x000000ff000a7c82 */ /* 0x000fe20008000000 */
[----:B------:R-:W-:Y:S01]  /*1ec0*/  UMOV UR26, UR34 ;  /* 0x00000022001a7c82 */ /* 0x000fe20008000000 */
[----:B------:R-:W-:Y:S01]  /*1ed0*/  UMOV UR9, UR33 ;  /* 0x0000002100097c82 */ /* 0x000fe20008000000 */
[----:B------:R-:W-:Y:S01]  /*1ee0*/  UMOV UR13, UR36 ;  /* 0x00000024000d7c82 */ /* 0x000fe20008000000 */
[----:B------:R4:W-:Y:S01]  /*1ef0*/  UTMALDG.3D [UR32], [UR40], desc[UR48] ;  /* 0x00003020280075b4 */ /* 0x0009e20008011000 */
[----:B------:R-:W-:Y:S01]  /*1f00*/  UMOV UR17, UR33 ;  /* 0x0000002100117c82 */ /* 0x000fe20008000000 */
[----:B------:R-:W-:Y:S01]  /*1f10*/  UMOV UR21, UR36 ;  /* 0x0000002400157c82 */ /* 0x000fe20008000000 */
[----:B------:R-:W-:Y:S01]  /*1f20*/  UMOV UR18, UR10 ;  /* 0x0000000a00127c82 */ /* 0x000fe20008000000 */
[----:B------:R4:W-:Y:S01]  /*1f30*/  UTMALDG.3D.MULTICAST [UR24], [UR38], UR5, desc[UR48] ;  /* 0x00003018260073b4 */ /* 0x0009e20008011805 */
[----:B------:R4:W-:Y:S01]  /*1f40*/  UTMALDG.4D [UR8], [UR30], desc[UR48] ;  /* 0x000030081e0075b4 */ /* 0x0009e20008019000 */
[----:B------:R4:W-:Y:S02]  /*1f50*/  UTMALDG.4D.MULTICAST [UR16], [UR22], UR5, desc[UR48] ;  /* 0x00003010160073b4 */ /* 0x0009e40008019805 */
[----:B----4-:R-:W-:Y:S01]  /*1f60*/  NOP ;  /* 0x0000000000007918 */ /* 0x010fe20000000000 */
.L_x_32:
[----:B------:R-:W-:Y:S05]  /*1f70*/  BSYNC.RECONVERGENT B0 ;  /* 0x0000000000007941 */ /* 0x000fea0003800200 */
.L_x_31:
[----:B------:R-:W-:Y:S01]  /*1f80*/  UIADD3 UR6, UPT, UPT, UR6, 0x1, URZ ;  /* 0x0000000106067890 */ /* 0x000fe2000fffe0ff */
[----:B------:R-:W-:Y:S01]  /*1f90*/  UMOV UR4, UR15 ;  /* 0x0000000f00047c82 */ /* 0x000fe20008000000 */
[----:B------:R-:W-:Y:S02]  /*1fa0*/  UMOV UR14, UR37 ;  /* 0x00000025000e7c82 */ /* 0x000fe40008000000 */
[----:B------:R-:W-:-:S09]  /*1fb0*/  UISETP.NE.AND UP0, UPT, UR6, UR37, UPT ;  /* 0x000000250600728c */ /* 0x000fd2000bf05270 */
[----:B------:R-:W-:Y:S05]  /*1fc0*/  BRA.U UP0, `(.L_x_33) ;  /* 0xfffffff900f07547 */ /* 0x000fea000b83ffff */
.L_x_25:
[----:B------:R-:W-:Y:S01]  /*1fd0*/  ULEA UR4, UR15, UR7, 0x3 ;  /* 0x000000070f047291 */ /* 0x000fe2000f8e18ff */
[----:B-1----:R-:W-:Y:S01]  /*1fe0*/  SHF.L.U32 R0, R12, 0x1f, RZ ;  /* 0x0000001f0c007819 */ /* 0x002fe200000006ff */
[----:B------:R-:W-:Y:S01]  /*1ff0*/  @!P2 SYNCS.ARRIVE.TRANS64.A1T0 RZ, [UR7+0xb8], RZ ;  /* 0x0000b8ffffffa9a7 */ /* 0x000fe20008100007 */
[----:B------:R-:W-:-:S06]  /*2000*/  UISETP.GT.AND UP0, UPT, UR56, UR55, UPT ;  /* 0x000000373800728c */ /* 0x000fcc000bf04270 */
[----:B--23--:R1:W2:Y:S03]  /*2010*/  SYNCS.PHASECHK.TRANS64.TRYWAIT P1, [UR4+0x38], R0 ;  /* 0x00003800ff0075a7 */ /* 0x00c2a60008021104 */
[----:B------:R-:W-:Y:S05]  /*2020*/  BRA.U !UP0, `(.L_x_34) ;  /* 0x0000000508107547 */ /* 0x000fea000b800000 */
[----:B------:R-:W-:Y:S01]  /*2030*/  UIADD3 UR47, UPT, UPT, UR57, UR14, URZ ;  /* 0x0000000e392f7290 */ /* 0x000fe2000fffe0ff */
[----:B------:R-:W-:-:S11]  /*2040*/  UMOV UR5, UR15 ;  /* 0x0000000f00057c82 */ /* 0x000fd60008000000 */
.L_x_42:
[----:B------:R-:W-:Y:S01]  /*2050*/  ULEA UR33, UR5, UR7, 0x3 ;  /* 0x0000000705217291 */ /* 0x000fe2000f8e18ff */
[----:B--2---:R-:W-:Y:S01]  /*2060*/  @!P4 MOV R2, 0x6c00 ;  /* 0x00006c000002c802 */ /* 0x004fe20000000f00 */
[----:B--23--:R-:W-:Y:S10]  /*2070*/  @P1 BRA `(.L_x_35) ;  /* 0x00000000000c1947 */ /* 0x00cff40003800000 */
[----:B------:R-:W-:-:S04]  /*2080*/  SHF.L.U32 R3, R12, 0x1f, RZ ;  /* 0x0000001f0c037819 */ /* 0x000fc800000006ff */
[----:B------:R-:W2:Y:S02]  /*2090*/  SYNCS.PHASECHK.TRANS64.TRYWAIT P0, [UR33+0x38], R3 ;  /* 0x00003803ff0075a7 */ /* 0x000ea40008001121 */
[----:B--2---:R-:W-:Y:S05]  /*20a0*/  @!P0 BRA `(.L_x_36) ;  /* 0x0000010c00148947 */ /* 0x004fea0003800000 */
.L_x_35:
[----:B------:R2:W-:Y:S01]  /*20b0*/  @!P4 SYNCS.ARRIVE.TRANS64 RZ, [UR33], R2 ;  /* 0x00000002ffffc9a7 */ /* 0x0005e20008000021 */
[----:B------:R-:W-:-:S04]  /*20c0*/  ULOP3.LUT UR4, UR44, 0x2, URZ, 0xfc, !UPT ;  /* 0x000000022c047892 */ /* 0x000fc8000f8efcff */
[----:B------:R-:W-:-:S09]  /*20d0*/  UISETP.NE.AND UP0, UPT, UR4, 0x2, UPT ;  /* 0x000000020400788c */ /* 0x000fd2000bf05270 */
[----:B------:R-:W-:Y:S05]  /*20e0*/  BRA.U UP0, `(.L_x_37) ;  /* 0x0000000100047547 */ /* 0x000fea000b800000 */
[----:B------:R-:W-:Y:S05]  /*20f0*/  BPT.TRAP 0x1 ;  /* 0x000000040000795c */ /* 0x000fea0000300000 */
.L_x_37:
[----:B------:R-:W-:Y:S04]  /*2100*/  BSSY.RECONVERGENT B0, `(.L_x_38) ;  /* 0x0000003000007945 */ /* 0x000fe80003800200 */
[----:B------:R-:W-:Y:S05]  /*2110*/  @P3 BRA `(.L_x_39) ;  /* 0x0000000000043947 */ /* 0x000fea0003800000 */
[----:B------:R-:W-:Y:S05]  /*2120*/  BPT.TRAP 0x1 ;  /* 0x000000040000795c */ /* 0x000fea0000300000 */
.L_x_39:
[----:B------:R-:W-:Y:S05]  /*2130*/  BSYNC.RECONVERGENT B0 ;  /* 0x0000000000007941 */ /* 0x000fea0003800200 */
.L_x_38:
        /* <DEDUP_REMOVED lines=9> */
[----:B------:R1:W3:Y:S01]  /*21d0*/  SYNCS.PHASECHK.TRANS64.TRYWAIT P1, [UR4+0x38], R0 ;  /* 0x00003800ff0075a7 */ /* 0x0002e20008021104 */
[----:B------:R-:W-:Y:S05]  /*21e0*/  @!P0 BRA `(.L_x_41) ;  /* 0x00000000008c8947 */ /* 0x000fea0003800000 */
[----:B------:R-:W-:Y:S02]  /*21f0*/  ULEA UR32, UR5, UR7, 0xd ;  /* 0x0000000705207291 */ /* 0x000fe4000f8e68ff */
[----:B------:R-:W-:Y:S02]  /*2200*/  UIADD3 UR30, UP3, UPT, UR42, 0x80, URZ ;  /* 0x000000802a1e7890 */ /* 0x000fe4000ff7e0ff */
[----:B------:R-:W-:Y:S02]  /*2210*/  ULEA UR24, UR5, UR46, 0xe ;  /* 0x0000002e05187291 */ /* 0x000fe4000f8e70ff */
[----:B------:R-:W-:Y:S02]  /*2220*/  UIADD3 UR22, UP2, UPT, UR42, 0x180, URZ ;  /* 0x000001802a167890 */ /* 0x000fe4000ff5e0ff */
[----:B------:R-:W-:Y:S02]  /*2230*/  ULEA UR8, UR5, UR7, 0xa ;  /* 0x0000000705087291 */ /* 0x000fe4000f8e50ff */
[----:B------:R-:W-:-:S02]  /*2240*/  UIADD3 UR38, UP1, UPT, UR42, 0x280, URZ ;  /* 0x000002802a267890 */ /* 0x000fc4000ff3e0ff */
[----:B------:R-:W-:Y:S02]  /*2250*/  UIADD3 UR40, UP0, UPT, UR42, 0x380, URZ ;  /* 0x000003802a287890 */ /* 0x000fe4000ff1e0ff */
[----:B------:R-:W-:Y:S02]  /*2260*/  USHF.L.U32 UR11, UR14, 0x1, URZ ;  /* 0x000000010e0b7899 */ /* 0x000fe400080006ff */
[----:B------:R-:W-:Y:S02]  /*2270*/  USHF.L.U32 UR34, UR14, 0x7, URZ ;  /* 0x000000070e227899 */ /* 0x000fe400080006ff */
[----:B------:R-:W-:Y:S02]  /*2280*/  UIADD3.X UR31, UPT, UPT, URZ, UR43, URZ, UP3, !UPT ;  /* 0x0000002bff1f7290 */ /* 0x000fe40009ffe4ff */
[----:B------:R-:W-:Y:S02]  /*2290*/  UIADD3 UR32, UPT, UPT, UR32, 0x8400, URZ ;  /* 0x0000840020207890 */ /* 0x000fe4000fffe0ff */
[----:B------:R-:W-:-:S02]  /*22a0*/  UIADD3.X UR23, UPT, UPT, URZ, UR43, URZ, UP2, !UPT ;  /* 0x0000002bff177290 */ /* 0x000fc400097fe4ff */
[----:B------:R-:W-:Y:S02]  /*22b0*/  UIADD3 UR24, UPT, UPT, UR7, 0x16400, UR24 ;  /* 0x0001640007187890 */ /* 0x000fe4000fffe018 */
[----:B------:R-:W-:Y:S02]  /*22c0*/  UIADD3.X UR39, UPT, UPT, URZ, UR43, URZ, UP1, !UPT ;  /* 0x0000002bff277290 */ /* 0x000fe40008ffe4ff */
[----:B------:R-:W-:Y:S02]  /*22d0*/  UIADD3 UR8, UPT, UPT, UR8, 0x32400, URZ ;  /* 0x0003240008087890 */ /* 0x000fe4000fffe0ff */
[----:B------:R-:W-:Y:S02]  /*22e0*/  ULEA UR16, UR5, UR50, 0xb ;  /* 0x0000003205107291 */ /* 0x000fe4000f8e58ff */
[----:B------:R-:W-:Y:S02]  /*22f0*/  ULEA.HI UR20, UR29, UR11, URZ, 0x16 ;  /* 0x0000000b1d147291 */ /* 0x000fe4000f8fb0ff */
[----:B------:R-:W-:Y:S01]  /*2300*/  UIADD3.X UR41, UPT, UPT, URZ, UR43, URZ, UP0, !UPT ;  /* 0x0000002bff297290 */ /* 0x000fe200087fe4ff */
        /* <DEDUP_REMOVED lines=17> */
.L_x_41:
[----:B------:R-:W-:Y:S05]  /*2420*/  BSYNC.RECONVERGENT B0 ;  /* 0x0000000000007941 */ /* 0x000fea0003800200 */
.L_x_40:
[----:B------:R-:W-:Y:S01]  /*2430*/  UIADD3 UR14, UPT, UPT, UR14, 0x1, URZ ;  /* 0x000000010e0e7890 */ /* 0x000fe2000fffe0ff */
[----:B------:R-:W-:-:S03]  /*2440*/  UMOV UR5, UR15 ;  /* 0x0000000f00057c82 */ /* 0x000fc60008000000 */
[----:B------:R-:W-:-:S09]  /*2450*/  UISETP.NE.AND UP0, UPT, UR14, UR47, UPT ;  /* 0x0000002f0e00728c */ /* 0x000fd2000bf05270 */
[----:B------:R-:W-:Y:S05]  /*2460*/  BRA.U UP0, `(.L_x_42) ;  /* 0xfffffff900f87547 */ /* 0x000fea000b83ffff */
.L_x_34:
[C---:B------:R-:W-:Y:S01]  /*2470*/  LEA R3, R11.reuse, UR7, 0x3 ;  /* 0x000000070b037c11 */ /* 0x040fe2000f8e18ff */
[----:B------:R-:W-:Y:S01]  /*2480*/  NOP ;  /* 0x0000000000007918 */ /* 0x000fe20000000000 */
[----:B-1----:R-:W-:Y:S02]  /*2490*/  SHF.L.U32 R0, R10, 0x1f, RZ ;  /* 0x0000001f0a007819 */ /* 0x002fe400000006ff */
[----:B------:R-:W-:Y:S02]  /*24a0*/  LEA R5, R11, UR7, 0x4 ;  /* 0x000000070b057c11 */ /* 0x000fe4000f8e20ff */
[----:B------:R-:W1:Y:S02]  /*24b0*/  SYNCS.PHASECHK.TRANS64.TRYWAIT P0, [R3+URZ+0xc0], R0 ;  /* 0x0000c000030075a7 */ /* 0x000e6400080011ff */
[----:B-1----:R-:W-:Y:S05]  /*24c0*/  @!P0 BRA `(.L_x_43) ;  /* 0x0000010800248947 */ /* 0x002fea0003800000 */
.L_x_200:
[----:B------:R-:W4:Y:S01]  /*24d0*/  LDS.128 R4, [R5+0x120] ;  /* 0x0001200005047984 */ /* 0x000f220000000c00 */
[----:B------:R-:W-:Y:S01]  /*24e0*/  UISETP.GE.AND UP0, UPT, UR45, 0x1, UPT ;  /* 0x000000012d00788c */ /* 0x000fe2000bf06270 */
[----:B------:R-:W-:Y:S01]  /*24f0*/  @!PT LDS RZ, [RZ] ;  /* 0x00000000fffff984 */ /* 0x000fe20000000800 */
[----:B------:R-:W-:Y:S01]  /*2500*/  @!PT LDS RZ, [RZ] ;  /* 0x00000000fffff984 */ /* 0x000fe20000000800 */
[----:B------:R-:W-:Y:S01]  /*2510*/  @!PT LDS RZ, [RZ] ;  /* 0x00000000fffff984 */ /* 0x000fe20000000800 */
[----:B------:R-:W-:Y:S01]  /*2520*/  @!PT LDS RZ, [RZ] ;  /* 0x00000000fffff984 */ /* 0x000fe20000000800 */
[----:B------:R1:W-:Y:S06]  /*2530*/  MEMBAR.ALL.CTA ;  /* 0x0000000000007992 */ /* 0x0003ec0000008000 */
[----:B-1----:R-:W1:Y:S01]  /*2540*/  FENCE.VIEW.ASYNC.S ;  /* 0x00000000000073c6 */ /* 0x002e620000000000 */
[----:B----4-:R-:W-:-:S13]  /*2550*/  LOP3.LUT P0, RZ, R6, 0x1, RZ, 0xc0, !PT ;  /* 0x0000000106ff7812 */ /* 0x010fda000780c0ff */
[----:B-1----:R-:W-:Y:S01]  /*2560*/  VOTEU.ANY UP1, P0 ;  /* 0x0000000000ff7886 */ /* 0x002fe20000020100 */
[----:B------:R-:W-:-:S13]  /*2570*/  PLOP3.LUT P0, PT, PT, PT, UP1, 0x80, 0x8 ;  /* 0x000000000008781c */ /* 0x000fda0003f0f018 */
[----:B------:R-:W-:Y:S02]  /*2580*/  @P0 LOP3.LUT R0, R5, 0xffff, RZ, 0xc0, !PT ;  /* 0x0000ffff05000812 */ /* 0x000fe400078ec0ff */
[----:B--2---:R-:W-:Y:S02]  /*2590*/  @P0 MOV R2, R4 ;  /* 0x0000000400020202 */ /* 0x004fe40000000f00 */
[----:B------:R-:W-:Y:S01]  /*25a0*/  @P0 R2UR UR5, R0 ;  /* 0x00000000000502ca */ /* 0x000fe200000e0000 */
[----:B------:R-:W-:Y:S01]  /*25b0*/  VIADD R0, R3, 0xd0 ;  /* 0x000000d003007836 */ /* 0x000fe20000000000 */
[----:B------:R-:W-:Y:S02]  /*25c0*/  @P0 SHF.R.U32.HI R4, RZ, 0x10, R5 ;  /* 0x00000010ff040819 */ /* 0x000fe40000011605 */
[----:B------:R-:W-:Y:S02]  /*25d0*/  @P0 R2UR UR6, R2 ;  /* 0x00000000020602ca */ /* 0x000fe400000e0000 */
[----:B------:R-:W-:-:S02]  /*25e0*/  PRMT R0, RZ, 0x654, R0 ;  /* 0x00000654ff007816 */ /* 0x000fc40000000000 */
[----:B------:R-:W-:Y:S02]  /*25f0*/  @P0 R2UR UR4, R4 ;  /* 0x00000000040402ca */ /* 0x000fe400000e0000 */
[----:B------:R1:W-:Y:S03]  /*2600*/  SYNCS.ARRIVE.TRANS64.RED.A1T0 RZ, [R0+URZ], RZ ;  /* 0x000000ff00ff79a7 */ /* 0x0003e600081004ff */
[----:B------:R-:W-:-:S04]  /*2610*/  @UP1 UMOV UR51, UR5 ;  /* 0x0000000500331c82 */ /* 0x000fc80008000000 */
[----:B------:R-:W-:-:S04]  /*2620*/  @UP1 UMOV UR52, UR6 ;  /* 0x0000000600341c82 */ /* 0x000fc80008000000 */
[----:B------:R-:W-:Y:S01]  /*2630*/  @UP1 UMOV UR36, UR4 ;  /* 0x0000000400241c82 */ /* 0x000fe20008000000 */
[----:B------:R-:W-:Y:S05]  /*2640*/  BRA.U !UP0, `(.L_x_44) ;  /* 0x0000000108d47547 */ /* 0x000fea000b800000 */
[----:B------:R-:W2:Y:S01]  /*2650*/  LDCU.128 UR16, c[0x0][0xf10] ;  /* 0x0001e200ff1077ac */ /* 0x000ea20008000c00 */
[----:B------:R-:W4:Y:S01]  /*2660*/  LDCU UR22, c[0x0][0xf20] ;  /* 0x0001e400ff1677ac */ /* 0x000f220008000800 */
[----:B------:R-:W3:Y:S01]  /*2670*/  LDCU UR14, c[0x0][0xf0c] ;  /* 0x0001e180ff0e77ac */ /* 0x000ee20008000800 */
[----:B------:R-:W1:Y:S01]  /*2680*/  LDCU.64 UR8, c[0x0][0xf28] ;  /* 0x0001e500ff0877ac */ /* 0x000e620008000a00 */
[----:B------:R-:W-:Y:S02]  /*2690*/  UISETP.NE.AND UP3, UPT, UR45, 0x1, UPT ;  /* 0x000000012d00788c */ /* 0x000fe4000bf65270 */
[----:B--2---:R-:W-:Y:S02]  /*26a0*/  UIMAD.WIDE.U32 UR10, UR53, UR19, URZ ;  /* 0x00000013350a72a5 */ /* 0x004fe4000f8e00ff */
[----:B------:R-:W-:Y:S02]  /*26b0*/  UIMAD.WIDE.U32 UR4, UR54, UR16, URZ ;  /* 0x00000010360472a5 */ /* 0x000fe4000f8e00ff */
[----:B------:R-:W-:-:S02]  /*26c0*/  UISETP.NE.AND UP0, UPT, UR18, 0x1, UPT ;  /* 0x000000011200788c */ /* 0x000fc4000bf05270 */
[----:B------:R-:W-:Y:S01]  /*26d0*/  UIMAD.WIDE.U32 UR20, UR51, UR19, URZ ;  /* 0x00000013331472a5 */ /* 0x000fe2000f8e00ff */
[----:B------:R-:W-:Y:S02]  /*26e0*/  UMOV UR10, UR11 ;  /* 0x0000000b000a7c82 */ /* 0x000fe40008000000 */
[----:B------:R-:W-:Y:S01]  /*26f0*/  UMOV UR4, UR5 ;  /* 0x0000000500047c82 */ /* 0x000fe20008000000 */
[----:B----4-:R-:W-:Y:S02]  /*2700*/  USHF.R.U32.HI UR10, URZ, UR22, UR10 ;  /* 0x00000016ff0a7299 */ /* 0x010fe4000801160a */
[----:B---3--:R-:W-:Y:S02]  /*2710*/  UISETP.NE.AND UP2, UPT, UR14, 0x1, UPT ;  /* 0x000000010e00788c */ /* 0x008fe4000bf45270 */
[----:B------:R-:W-:Y:S02]  /*2720*/  USHF.R.U32.HI UR4, URZ, UR17, UR4 ;  /* 0x00000011ff047299 */ /* 0x000fe40008011604 */
[----:B------:R-:W-:-:S02]  /*2730*/  USEL UR5, UR53, UR10, !UP0 ;  /* 0x0000000a35057287 */ /* 0x000fc4000c000000 */
[----:B------:R-:W-:Y:S02]  /*2740*/  USEL UR6, UR54, UR4, !UP2 ;  /* 0x0000000436067287 */ /* 0x000fe4000d000000 */
[----:B-1----:R-:W-:Y:S01]  /*2750*/  UIMAD.WIDE.U32 UR10, UR5, UR8, URZ ;  /* 0x00000008050a72a5 */ /* 0x002fe2000f8e00ff */
[----:B------:R-:W-:Y:S01]  /*2760*/  UMOV UR4, UR21 ;  /* 0x0000001500047c82 */ /* 0x000fe20008000000 */
[----:B------:R-:W-:Y:S02]  /*2770*/  UIMAD.WIDE.U32 UR12, UR52, UR16, URZ ;  /* 0x00000010340c72a5 */ /* 0x000fe4000f8e00ff */
[----:B------:R-:W-:-:S03]  /*2780*/  UIMAD.WIDE.U32 UR20, UR6, UR8, URZ ;  /* 0x00000008061472a5 */ /* 0x000fc6000f8e00ff */
[----:B------:R-:W-:Y:S01]  /*2790*/  UMOV UR10, UR11 ;  /* 0x0000000b000a7c82 */ /* 0x000fe20008000000 */
[----:B------:R-:W-:Y:S02]  /*27a0*/  USHF.R.U32.HI UR4, URZ, UR22, UR4 ;  /* 0x00000016ff047299 */ /* 0x000fe40008011604 */
[----:B------:R-:W-:Y:S01]  /*27b0*/  @UP3 USHF.R.U32.HI UR5, URZ, UR9, UR10 ;  /* 0x00000009ff053299 */ /* 0x000fe2000801160a */
[----:B------:R-:W-:Y:S01]  /*27c0*/  UMOV UR12, UR13 ;  /* 0x0000000d000c7c82 */ /* 0x000fe20008000000 */
[----:B------:R-:W-:Y:S01]  /*27d0*/  UMOV UR20, UR21 ;  /* 0x0000001500147c82 */ /* 0x000fe20008000000 */
[----:B------:R-:W-:Y:S02]  /*27e0*/  USHF.R.U32.HI UR17, URZ, UR17, UR12 ;  /* 0x00000011ff117299 */ /* 0x000fe4000801160c */
[----:B------:R-:W-:Y:S02]  /*27f0*/  USEL UR4, UR51, UR4, !UP0 ;  /* 0x0000000433047287 */ /* 0x000fe4000c000000 */
[----:B------:R-:W-:-:S02]  /*2800*/  @UP3 USHF.R.U32.HI UR6, URZ, UR9, UR20 ;  /* 0x00000009ff063299 */ /* 0x000fc40008011614 */
[----:B------:R-:W-:Y:S02]  /*2810*/  UIMAD UR10, UR45, UR5, URZ ;  /* 0x000000052d0a72a4 */ /* 0x000fe4000f8e02ff */
[----:B------:R-:W-:Y:S02]  /*2820*/  USEL UR5, UR52, UR17, !UP2 ;  /* 0x0000001134057287 */ /* 0x000fe4000d000000 */
[----:B------:R-:W-:Y:S02]  /*2830*/  UIMAD UR12, UR45, UR6, URZ ;  /* 0x000000062d0c72a4 */ /* 0x000fe4000f8e02ff */
[----:B------:R-:W-:Y:S02]  /*2840*/  UISETP.GE.AND UP0, UPT, UR4, UR10, UPT ;  /* 0x0000000a0400728c */ /* 0x000fe4000bf06270 */
[----:B------:R-:W-:Y:S02]  /*2850*/  UIMAD.WIDE.U32 UR10, UR4, UR8, URZ ;  /* 0x00000008040a72a5 */ /* 0x000fe4000f8e00ff */
[----:B------:R-:W-:-:S02]  /*2860*/  UISETP.GE.OR UP0, UPT, UR5, UR12, UP0 ;  /* 0x0000000c0500728c */ /* 0x000fc40008706670 */
[----:B------:R-:W-:Y:S02]  /*2870*/  UIMAD.WIDE.U32 UR12, UR5, UR8, URZ ;  /* 0x00000008050c72a5 */ /* 0x000fe4000f8e00ff */
[----:B------:R-:W-:Y:S01]  /*2880*/  UIADD3 UR12, UPT, UPT, -UR5, URZ, URZ ;  /* 0x000000ff050c7290 */ /* 0x000fe2000fffe1ff */
[----:B------:R-:W-:Y:S01]  /*2890*/  UMOV UR10, UR11 ;  /* 0x0000000b000a7c82 */ /* 0x000fe20008000000 */
[----:B------:R-:W-:Y:S02]  /*28a0*/  UIADD3 UR11, UPT, UPT, -UR4, URZ, URZ ;  /* 0x000000ff040b7290 */ /* 0x000fe4000fffe1ff */
[----:B------:R-:W-:-:S03]  /*28b0*/  USHF.R.U32.HI UR10, URZ, UR9, UR10 ;  /* 0x00000009ff0a7299 */ /* 0x000fc6000801160a */
[----:B------:R-:W-:Y:S01]  /*28c0*/  @!UP0 UMOV UR8, UR13 ;  /* 0x0000000d00088c82 */ /* 0x000fe20008000000 */
[----:B------:R-:W-:Y:S02]  /*28d0*/  UIMAD UR11, UR18, UR11, UR51 ;  /* 0x0000000b120b72a4 */ /* 0x000fe4000f8e0233 */
[----:B------:R-:W-:Y:S02]  /*28e0*/  USEL UR10, UR4, UR10, !UP3 ;  /* 0x0000000a040a7287 */ /* 0x000fe4000d800000 */
[----:B------:R-:W-:Y:S02]  /*28f0*/  @!UP0 USHF.R.U32.HI UR8, URZ, UR9, UR8 ;  /* 0x00000009ff088299 */ /* 0x000fe40008011608 */
[----:B------:R-:W-:Y:S02]  /*2900*/  UIADD3 UR9, UPT, UPT, -UR10, URZ, URZ ;  /* 0x000000ff0a097290 */ /* 0x000fe4000fffe1ff */
[----:B------:R-:W-:Y:S02]  /*2910*/  @!UP0 USEL UR8, UR5, UR8, !UP3 ;  /* 0x0000000805088287 */ /* 0x000fe4000d800000 */
[----:B------:R-:W-:-:S02]  /*2920*/  UIMAD UR9, UR45, UR9, UR4 ;  /* 0x000000092d0972a4 */ /* 0x000fc4000f8e0204 */
[----:B------:R-:W-:Y:S02]  /*2930*/  @!UP0 UIADD3 UR10, UPT, UPT, UR10, -UR8, URZ ;  /* 0x800000080a0a8290 */ /* 0x000fe4000fffe0ff */
[----:B------:R-:W-:Y:S02]  /*2940*/  @!UP0 UIMAD UR8, UR9, UR6, UR8 ;  /* 0x00000006090882a4 */ /* 0x000fe4000f8e0208 */
[----:B------:R-:W-:Y:S02]  /*2950*/  @!UP0 UIMAD UR4, UR45, UR10, UR5 ;  /* 0x0000000a2d0482a4 */ /* 0x000fe4000f8e0205 */
[----:B------:R-:W-:Y:S02]  /*2960*/  UIMAD UR6, UR14, UR12, UR52 ;  /* 0x0000000c0e0672a4 */ /* 0x000fe4000f8e0234 */
[----:B------:R-:W-:Y:S01]  /*2970*/  UIMAD UR51, UR4, UR18, UR11 ;  /* 0x00000012043372a4 */ /* 0x000fe2000f8e020b */
[----:B------:R-:W-:Y:S02]  /*2980*/  @!UP0 UMOV UR5, UR8 ;  /* 0x0000000800058c82 */ /* 0x000fe40008000000 */
[----:B------:R-:W-:-:S12]  /*2990*/  UIMAD UR52, UR5, UR14, UR6 ;  /* 0x0000000e053472a4 */ /* 0x000fd8000f8e0206 */
.L_x_44:
[----:B------:R-:W2:Y:S02]  /*29a0*/  LDCU UR4, c[0x0][0xf30] ;  /* 0x0001e600ff0477ac */ /* 0x000ea40008000800 */
[----:B--2---:R-:W-:-:S09]  /*29b0*/  UISETP.NE.AND UP0, UPT, UR4, 0x1, UPT ;  /* 0x000000010400788c */ /* 0x004fd2000bf05270 */
[----:B------:R-:W-:Y:S05]  /*29c0*/  BRA.U UP0, `(.L_x_45) ;  /* 0x0000000100447547 */ /* 0x000fea000b800000 */
[----:B------:R-:W2:Y:S01]  /*29d0*/  LDCU.128 UR16, c[0x0][0xf10] ;  /* 0x0001e200ff1077ac */ /* 0x000ea20008000c00 */
[----:B------:R-:W4:Y:S01]  /*29e0*/  LDCU UR10, c[0x0][0xf0c] ;  /* 0x0001e180ff0a77ac */ /* 0x000f220008000800 */
[----:B------:R-:W1:Y:S01]  /*29f0*/  LDCU UR6, c[0x0][0xf20] ;  /* 0x0001e400ff0677ac */ /* 0x000e620008000800 */
[----:B--2---:R-:W-:Y:S02]  /*2a00*/  UIMAD.WIDE.U32 UR8, UR52, UR16, URZ ;  /* 0x00000010340872a5 */ /* 0x004fe4000f8e00ff */
[----:B------:R-:W-:Y:S02]  /*2a10*/  UIMAD.WIDE.U32 UR4, UR51, UR19, URZ ;  /* 0x00000013330472a5 */ /* 0x000fe4000f8e00ff */
[----:B----4-:R-:W-:Y:S02]  /*2a20*/  UISETP.NE.AND UP2, UPT, UR10, 0x1, UPT ;  /* 0x000000010a00788c */ /* 0x010fe4000bf45270 */
[----:B------:R-:W-:Y:S01]  /*2a30*/  UISETP.NE.AND UP0, UPT, UR18, 0x1, UPT ;  /* 0x000000011200788c */ /* 0x000fe2000bf05270 */
[----:B------:R-:W-:-:S02]  /*2a40*/  UMOV UR8, UR9 ;  /* 0x0000000900087c82 */ /* 0x000fc40008000000 */
[----:B------:R-:W-:Y:S01]  /*2a50*/  UMOV UR4, UR5 ;  /* 0x0000000500047c82 */ /* 0x000fe20008000000 */
[----:B------:R-:W-:Y:S02]  /*2a60*/  USHF.R.U32.HI UR17, URZ, UR17, UR8 ;  /* 0x00000011ff117299 */ /* 0x000fe40008011608 */
[----:B-1----:R-:W-:Y:S02]  /*2a70*/  USHF.R.U32.HI UR4, URZ, UR6, UR4 ;  /* 0x00000006ff047299 */ /* 0x002fe40008011604 */
[----:B------:R-:W-:Y:S02]  /*2a80*/  USEL UR5, UR52, UR17, !UP2 ;  /* 0x0000001134057287 */ /* 0x000fe4000d000000 */
[----:B------:R-:W-:-:S04]  /*2a90*/  USEL UR4, UR51, UR4, !UP0 ;  /* 0x0000000433047287 */ /* 0x000fc8000c000000 */
[----:B------:R-:W-:Y:S02]  /*2aa0*/  UIADD3 UR6, UPT, UPT, UR5, -UR4, URZ ;  /* 0x8000000405067290 */ /* 0x000fe4000fffe0ff */
[----:B------:R-:W-:Y:S02]  /*2ab0*/  UIADD3 UR4, UPT, UPT, -UR5, UR4, URZ ;  /* 0x0000000405047290 */ /* 0x000fe4000fffe1ff */
[----:B------:R-:W-:Y:S02]  /*2ac0*/  UIMAD UR51, UR6, UR18, UR51 ;  /* 0x00000012063372a4 */ /* 0x000fe4000f8e0233 */
[----:B------:R-:W-:-:S12]  /*2ad0*/  UIMAD UR52, UR4, UR10, UR52 ;  /* 0x0000000a043472a4 */ /* 0x000fd8000f8e0234 */
.L_x_45:
[----:B------:R-:W-:Y:S01]  /*2ae0*/  VIADD R11, R11, 0x1 ;  /* 0x000000010b0b7836 */ /* 0x000fe20000000000 */
[----:B------:R-:W-:Y:S02]  /*2af0*/  R2UR UR5, R178 ;  /* 0x00000000b20572ca */ /* 0x000fe400000e0000 */
[----:B------:R-:W-:Y:S02]  /*2b00*/  R2UR UR4, R179 ;  /* 0x00000000b30472ca */ /* 0x000fe400000e0000 */
[C---:B------:R-:W-:Y:S02]  /*2b10*/  ISETP.NE.AND P0, PT, R11.reuse, 0x2, PT ;  /* 0x000000020b00780c */ /* 0x040fe40003f05270 */
[----:B------:R-:W-:Y:S02]  /*2b20*/  PLOP3.LUT P2, PT, PT, PT, PT, 0x80, 0x8 ;  /* 0x000000000008781c */ /* 0x000fe40003f4f070 */
[----:B------:R-:W-:Y:S02]  /*2b30*/  SEL R3, RZ, 0x1, P0 ;  /* 0x00000001ff037807 */ /* 0x000fe40000000000 */
[----:B------:R-:W-:-:S02]  /*2b40*/  SEL R11, R11, RZ, P0 ;  /* 0x000000ff0b0b7207 */ /* 0x000fc40000000000 */
[----:B------:R-:W-:Y:S01]  /*2b50*/  LOP3.LUT R10, R10, R3, RZ, 0x3c, !PT ;  /* 0x000000030a0a7212 */ /* 0x000fe200078e3cff */
[----:B------:R-:W-:Y:S02]  /*2b60*/  UIADD3 UR24, UPT, UPT, UR51, UR5, URZ ;  /* 0x0000000533187290 */ /* 0x000fe4000fffe0ff */
[----:B------:R-:W-:Y:S01]  /*2b70*/  UIADD3 UR12, UPT, UPT, UR52, UR4, URZ ;  /* 0x00000004340c7290 */ /* 0x000fe2000fffe0ff */
[----:B------:R-:W-:Y:S11]  /*2b80*/  BRA.U UP1, `(.L_x_46) ;  /* 0xffffffed01a07547 */ /* 0x000ff6000b83ffff */
[----:B------:R-:W-:Y:S01]  /*2b90*/  UIADD3 UR7, UPT, UPT, UR7, 0x38, URZ ;  /* 0x0000003807077890 */ /* 0x000fe2000fffe0ff */
[----:B------:R-:W-:-:S03]  /*2ba0*/  SHF.L.U32 R3, R12, 0x1f, RZ ;  /* 0x0000001f0c037819 */ /* 0x000fc600000006ff */
[----:B------:R-:W-:-:S09]  /*2bb0*/  ULEA UR4, UR15, UR7, 0x3 ;  /* 0x000000070f047291 */ /* 0x000fd2000f8e18ff */
[----:B------:R-:W2:Y:S02]  /*2bc0*/  SYNCS.PHASECHK.TRANS64.TRYWAIT P0, [UR4], R3 ;  /* 0x00000003ff0075a7 */ /* 0x000ea40008001104 */
[----:B--2---:R-:W-:Y:S05]  /*2bd0*/  @!P0 BRA `(.L_x_47) ;  /* 0x0000010000748947 */ /* 0x004fea0003800000 */
.L_x_202:
[----:B------:R-:W-:-:S04]  /*2be0*/  UIADD3 UR4, UPT, UPT, UR15, 0x1, URZ ;  /* 0x000000010f047890 */ /* 0x000fc8000fffe0ff */
[----:B------:R-:W-:-:S04]  /*2bf0*/  UISETP.NE.AND UP0, UPT, UR4, 0x7, UPT ;  /* 0x000000070400788c */ /* 0x000fc8000bf05270 */
[----:B------:R-:W-:Y:S02]  /*2c00*/  USEL UR6, URZ, 0x1, UP0 ;  /* 0x00000001ff067887 */ /* 0x000fe40008000000 */
[----:B------:R-:W-:-:S04]  /*2c10*/  USEL UR4, UR4, URZ, UP0 ;  /* 0x000000ff04047287 */ /* 0x000fc80008000000 */
[----:B------:R-:W-:Y:S01]  /*2c20*/  ULEA UR5, UR4, UR7, 0x3 ;  /* 0x0000000704057291 */ /* 0x000fe2000f8e18ff */
[----:B------:R-:W-:-:S04]  /*2c30*/  LOP3.LUT R2, R12, UR6, RZ, 0x3c, !PT ;  /* 0x000000060c027c12 */ /* 0x000fc8000f8e3cff */
[----:B-1----:R-:W-:-:S04]  /*2c40*/  SHF.L.U32 R3, R2, 0x1f, RZ ;  /* 0x0000001f02037819 */ /* 0x002fc800000006ff */
[----:B------:R-:W1:Y:S02]  /*2c50*/  SYNCS.PHASECHK.TRANS64.TRYWAIT P0, [UR5], R3 ;  /* 0x00000003ff0075a7 */ /* 0x000e640008001105 */
[----:B-1----:R-:W-:Y:S05]  /*2c60*/  @!P0 BRA `(.L_x_48) ;  /* 0x0000010000688947 */ /* 0x002fea0003800000 */
.L_x_204:
        /* <DEDUP_REMOVED lines=9> */
.L_x_206:
        /* <DEDUP_REMOVED lines=9> */
.L_x_208:
        /* <DEDUP_REMOVED lines=9> */
.L_x_210:
        /* <DEDUP_REMOVED lines=9> */
.L_x_212:
[----:B------:R-:W-:-:S04]  /*2eb0*/  UIADD3 UR4, UPT, UPT, UR4, 0x1, URZ ;  /* 0x0000000104047890 */ /* 0x000fc8000fffe0ff */
[----:B------:R-:W-:-:S04]  /*2ec0*/  UISETP.NE.AND UP0, UPT, UR4, 0x7, UPT ;  /* 0x000000070400788c */ /* 0x000fc8000bf05270 */
[----:B------:R-:W-:Y:S02]  /*2ed0*/  USEL UR5, URZ, 0x1, UP0 ;  /* 0x00000001ff057887 */ /* 0x000fe40008000000 */
[----:B------:R-:W-:-:S04]  /*2ee0*/  USEL UR4, UR4, URZ, UP0 ;  /* 0x000000ff04047287 */ /* 0x000fc80008000000 */
[----:B------:R-:W-:Y:S01]  /*2ef0*/  ULEA UR4, UR4, UR7, 0x3 ;  /* 0x0000000704047291 */ /* 0x000fe2000f8e18ff */
[----:B-1----:R-:W-:-:S04]  /*2f00*/  LOP3.LUT R3, R2, UR5, RZ, 0x3c, !PT ;  /* 0x0000000502037c12 */ /* 0x002fc8000f8e3cff */
[----:B------:R-:W-:Y:S01]  /*2f10*/  SHF.L.U32 R3, R3, 0x1f, RZ ;  /* 0x0000001f03037819 */ /* 0x000fe200000006ff */
[----:B------:R-:W-:-:S07]  /*2f20*/  IMAD.U32 R0, RZ, RZ, UR4 ;  /* 0x00000004ff007e24 */ /* 0x000fce000f8e00ff */
.L_x_53:
[----:B-1----:R1:W2:Y:S02]  /*2f30*/  SYNCS.PHASECHK.TRANS64.TRYWAIT P0, [R0+URZ], R3 ;  /* 0x00000003000075a7 */ /* 0x0022a400080011ff */
[----:B--2---:R-:W-:Y:S05]  /*2f40*/  @!P0 NANOSLEEP.SYNCS 0x989680 ;  /* 0x009896800000895d */ /* 0x004fea0003900000 */
[----:B------:R-:W2:Y:S02]  /*2f50*/  @!P0 SYNCS.PHASECHK.TRANS64 P0, [R0+URZ], R3 ;  /* 0x00000003000085a7 */ /* 0x000ea400080010ff */
[----:B--2---:R-:W-:Y:S05]  /*2f60*/  @P0 EXIT ;  /* 0x000000000000094d */ /* 0x004fea0003800000 */
[----:B------:R-:W-:Y:S05]  /*2f70*/  BRA `(.L_x_53) ;  /* 0xfffffffc00ec7947 */ /* 0x000fea000383ffff */
.L_x_22:
[----:B------:R-:W2:Y:S02]  /*2f80*/  S2UR UR4, SR_CgaCtaId ;  /* 0x00000000000479c3 */ /* 0x000ea40000008800 */
[----:B--2---:R-:W-:-:S04]  /*2f90*/  UISETP.NE.AND UP0, UPT, UR4, URZ, UPT ;  /* 0x000000ff0400728c */ /* 0x004fc8000bf05270 */
[----:B------:R-:W-:-:S09]  /*2fa0*/  UISETP.NE.OR UP0, UPT, UR20, 0x1, UP0 ;  /* 0x000000011400788c */ /* 0x000fd20008705670 */
[----:B------:R-:W-:Y:S05]  /*2fb0*/  BRA.U UP0, `(.L_x_54) ;  /* 0x00000005004c7547 */ /* 0x000fea000b800000 */
[----:B------:R-:W2:Y:S01]  /*2fc0*/  S2UR UR5, SR_CgaCtaId ;  /* 0x00000000000579c3 */ /* 0x000ea20000008800 */
[----:B------:R-:W-:Y:S01]  /*2fd0*/  UMOV UR4, 0x400 ;  /* 0x0000040000047882 */ /* 0x000fe20000000000 */
[----:B------:R-:W-:Y:S01]  /*2fe0*/  ISETP.GE.U32.AND P2, PT, R0, 0x4, PT ;  /* 0x000000040000780c */ /* 0x000fe20003f46070 */
[----:B------:R-:W-:Y:S01]  /*2ff0*/  IMAD.MOV.U32 R12, RZ, RZ, 0x1 ;  /* 0x00000001ff0c7424 */ /* 0x000fe200078e00ff */
[----:B------:R-:W-:Y:S02]  /*3000*/  CS2R R10, SRZ ;  /* 0x00000000000a7805 */ /* 0x000fe4000001ff00 */
[----:B------:R-:W-:Y:S01]  /*3010*/  CS2R R8, SRZ ;  /* 0x0000000000087805 */ /* 0x000fe2000001ff00 */
[----:B--2---:R-:W-:-:S03]  /*3020*/  ULEA UR6, UR5, UR4, 0x18 ;  /* 0x0000000405067291 */ /* 0x004fc6000f8ec0ff */
[----:B------:R-:W-:-:S09]  /*3030*/  UMOV UR5, URZ ;  /* 0x000000ff00057c82 */ /* 0x000fd20008000000 */
.L_x_58:
[----:B------:R-:W-:Y:S02]  /*3040*/  LEA R2, R8, UR6, 0x3 ;  /* 0x0000000608027c11 */ /* 0x000fe4000f8e18ff */
[----:B------:R-:W-:-:S03]  /*3050*/  SHF.L.U32 R5, R9, 0x1f, RZ ;  /* 0x0000001f09057819 */ /* 0x000fc600000006ff */
[----:B------:R-:W-:Y:S01]  /*3060*/  VIADD R4, R2, 0x100 ;  /* 0x0000010002047836 */ /* 0x000fe20000000000 */
[----:B------:R-:W2:Y:S02]  /*3070*/  SYNCS.PHASECHK.TRANS64.TRYWAIT P0, [R2+URZ+0xf0], R5 ;  /* 0x0000f005020075a7 */ /* 0x000ea400080011ff */
[----:B--2---:R-:W-:Y:S05]  /*3080*/  @!P0 BRA `(.L_x_55) ;  /* 0x000000fc00d88947 */ /* 0x004fea0003800000 */
.L_x_213:
[----:B------:R-:W-:Y:S01]  /*3090*/  ULEA UR4, UR5, UR6, 0x3 ;  /* 0x0000000605047291 */ /* 0x000fe2000f8e18ff */
[----:B------:R-:W-:Y:S02]  /*30a0*/  PRMT R4, RZ, 0x654, R4 ;  /* 0x00000654ff047816 */ /* 0x000fe40000000004 */
[----:B--2---:R-:W-:Y:S01]  /*30b0*/  SHF.L.U32 R5, R12, 0x1f, RZ ;  /* 0x0000001f0c057819 */ /* 0x004fe200000006ff */
[----:B------:R-:W-:Y:S01]  /*30c0*/  UIADD3 UR7, UPT, UPT, UR4, 0xc0, URZ ;  /* 0x000000c004077890 */ /* 0x000fe2000fffe0ff */
[----:B------:R2:W-:Y:S05]  /*30d0*/  SYNCS.ARRIVE.TRANS64.RED.A1T0 RZ, [R4+URZ], RZ ;  /* 0x000000ff04ff79a7 */ /* 0x0005ea00081004ff */
[----:B------:R-:W-:Y:S01]  /*30e0*/  IMAD.U32 R7, RZ, RZ, UR7 ;  /* 0x00000007ff077e24 */ /* 0x000fe2000f8e00ff */
[----:B------:R-:W3:Y:S04]  /*30f0*/  SYNCS.PHASECHK.TRANS64.TRYWAIT P0, [UR4+0xd0], R5 ;  /* 0x0000d005ff0075a7 */ /* 0x000ee80008001104 */
[----:B------:R-:W-:Y:S01]  /*3100*/  PRMT R6, R0, 0x654, R7 ;  /* 0x0000065400067816 */ /* 0x000fe20000000007 */
[----:B--2---:R-:W-:Y:S01]  /*3110*/  @!P2 IMAD.MOV.U32 R4, RZ, RZ, 0x10 ;  /* 0x00000010ff04a424 */ /* 0x004fe200078e00ff */
[----:B---3--:R-:W-:Y:S06]  /*3120*/  @!P0 BRA `(.L_x_56) ;  /* 0x000000fc00c48947 */ /* 0x008fec0003800000 */
.L_x_215:
[----:B------:R-:W-:Y:S01]  /*3130*/  ULEA UR8, UR5, UR6, 0x4 ;  /* 0x0000000605087291 */ /* 0x000fe2000f8e20ff */
[----:B------:R-:W-:Y:S01]  /*3140*/  SEL R3, R6, R3, !P2 ;  /* 0x0000000306037207 */ /* 0x000fe20005000000 */
[----:B------:R-:W-:Y:S01]  /*3150*/  UIADD3 UR9, UPT, UPT, UR4, 0xc0, URZ ;  /* 0x000000c004097890 */ /* 0x000fe2000fffe0ff */
[----:B--2---:R-:W-:Y:S01]  /*3160*/  LEA R2, R11, UR6, 0x3 ;  /* 0x000000060b027c11 */ /* 0x004fe2000f8e18ff */
[----:B------:R-:W-:Y:S01]  /*3170*/  UIADD3 UR8, UPT, UPT, UR8, 0x120, URZ ;  /* 0x0000012008087890 */ /* 0x000fe2000fffe0ff */
[----:B------:R-:W-:Y:S01]  /*3180*/  SHF.L.U32 R5, R10, 0x1f, RZ ;  /* 0x0000001f0a057819 */ /* 0x000fe200000006ff */
[----:B------:R2:W-:Y:S01]  /*3190*/  @!P2 SYNCS.ARRIVE.TRANS64.RED RZ, [R3+URZ], R4 ;  /* 0x0000000403ffa9a7 */ /* 0x0005e200080004ff */
[----:B------:R-:W-:Y:S01]  /*31a0*/  UIADD3 UR4, UPT, UPT, UR5, 0x1, URZ ;  /* 0x0000000105047890 */ /* 0x000fe2000fffe0ff */
[----:B------:R-:W-:-:S03]  /*31b0*/  VIADD R8, R8, 0x1 ;  /* 0x0000000108087836 */ /* 0x000fc60000000000 */
[----:B------:R-:W-:Y:S02]  /*31c0*/  UISETP.NE.AND UP0, UPT, UR4, 0x2, UPT ;  /* 0x000000020400788c */ /* 0x000fe4000bf05270 */
[----:B------:R-:W-:Y:S06]  /*31d0*/  UGETNEXTWORKID.BROADCAST [UR8], [UR9] ;  /* 0x00000000080073ca */ /* 0x000fec0008000100 */
[----:B------:R-:W-:Y:S01]  /*31e0*/  USEL UR7, URZ, 0x1, UP0 ;  /* 0x00000001ff077887 */ /* 0x000fe20008000000 */
[----:B------:R-:W-:Y:S01]  /*31f0*/  ISETP.NE.AND P0, PT, R8, 0x2, PT ;  /* 0x000000020800780c */ /* 0x000fe20003f05270 */
[----:B------:R-:W-:Y:S01]  /*3200*/  USEL UR5, UR4, URZ, UP0 ;  /* 0x000000ff04057287 */ /* 0x000fe20008000000 */
[----:B------:R-:W3:Y:S03]  /*3210*/  SYNCS.PHASECHK.TRANS64.TRYWAIT P1, [R2+URZ+0xc0], R5 ;  /* 0x0000c005020075a7 */ /* 0x000ee600080211ff */
[----:B------:R-:W-:Y:S01]  /*3220*/  LOP3.LUT R12, R12, UR7, RZ, 0x3c, !PT ;  /* 0x000000070c0c7c12 */ /* 0x000fe2000f8e3cff */
[----:B--23--:R-:W-:Y:S07]  /*3230*/  @!P1 BRA `(.L_x_57) ;  /* 0x000000fc00989947 */ /* 0x00cfee0003800000 */
.L_x_216:
[C---:B------:R-:W-:Y:S01]  /*3240*/  LEA R4, R11.reuse, UR6, 0x4 ;  /* 0x000000060b047c11 */ /* 0x040fe2000f8e20ff */
[----:B--2---:R-:W-:Y:S01]  /*3250*/  VIADD R2, R2, 0xd0 ;  /* 0x000000d002027836 */ /* 0x004fe20000000000 */
[----:B------:R-:W-:Y:S01]  /*3260*/  SEL R8, R8, RZ, P0 ;  /* 0x000000ff08087207 */ /* 0x000fe20000000000 */
[----:B------:R-:W-:-:S03]  /*3270*/  VIADD R11, R11, 0x1 ;  /* 0x000000010b0b7836 */ /* 0x000fc60000000000 */
[----:B------:R-:W2:Y:S01]  /*3280*/  LDS.128 R4, [R4+0x120] ;  /* 0x0001200004047984 */ /* 0x000ea20000000c00 */
[----:B------:R-:W-:Y:S02]  /*3290*/  PRMT R2, RZ, 0x654, R2 ;  /* 0x00000654ff027816 */ /* 0x000fe40000000002 */
[C---:B------:R-:W-:Y:S01]  /*32a0*/  ISETP.NE.AND P1, PT, R11.reuse, 0x2, PT ;  /* 0x000000020b00780c */ /* 0x040fe20003f25270 */
[----:B------:R-:W-:Y:S01]  /*32b0*/  @!PT LDS RZ, [RZ] ;  /* 0x00000000fffff984 */ /* 0x000fe20000000800 */
[----:B------:R-:W-:Y:S01]  /*32c0*/  @!PT LDS RZ, [RZ] ;  /* 0x00000000fffff984 */ /* 0x000fe20000000800 */
[----:B------:R-:W-:Y:S01]  /*32d0*/  @!PT LDS RZ, [RZ] ;  /* 0x00000000fffff984 */ /* 0x000fe20000000800 */
[----:B------:R-:W-:Y:S01]  /*32e0*/  @!PT LDS RZ, [RZ] ;  /* 0x00000000fffff984 */ /* 0x000fe20000000800 */
[----:B------:R3:W-:Y:S06]  /*32f0*/  MEMBAR.ALL.CTA ;  /* 0x0000000000007992 */ /* 0x0007ec0000008000 */
[----:B---3--:R-:W3:Y:S01]  /*3300*/  FENCE.VIEW.ASYNC.S ;  /* 0x00000000000073c6 */ /* 0x008ee20000000000 */
[----:B------:R-:W-:Y:S01]  /*3310*/  SEL R11, R11, RZ, P1 ;  /* 0x000000ff0b0b7207 */ /* 0x000fe20000800000 */
[----:B---3--:R3:W-:Y:S01]  /*3320*/  SYNCS.ARRIVE.TRANS64.RED.A1T0 RZ, [R2+URZ], RZ ;  /* 0x000000ff02ff79a7 */ /* 0x0087e200081004ff */
[----:B--2---:R-:W-:-:S02]  /*3330*/  LOP3.LUT P3, RZ, R6, 0x1, RZ, 0xc0, !PT ;  /* 0x0000000106ff7812 */ /* 0x004fc4000786c0ff */
[----:B------:R-:W-:-:S04]  /*3340*/  SEL R5, RZ, 0x1, P1 ;  /* 0x00000001ff057807 */ /* 0x000fc80000800000 */
[----:B------:R-:W-:Y:S02]  /*3350*/  LOP3.LUT R10, R10, R5, RZ, 0x3c, !PT ;  /* 0x000000050a0a7212 */ /* 0x000fe400078e3cff */
[----:B---3--:R-:W-:-:S04]  /*3360*/  SEL R2, RZ, 0x1, P0 ;  /* 0x00000001ff027807 */ /* 0x008fc80000000000 */
[----:B------:R-:W-:Y:S01]  /*3370*/  LOP3.LUT R9, R9, R2, RZ, 0x3c, !PT ;  /* 0x0000000209097212 */ /* 0x000fe200078e3cff */
[----:B------:R-:W-:Y:S06]  /*3380*/  @P3 BRA `(.L_x_58) ;  /* 0xfffffffc002c3947 */ /* 0x000fec000383ffff */
[----:B------:R-:W-:Y:S01]  /*3390*/  ULEA UR4, UR5, UR6, 0x3 ;  /* 0x0000000605047291 */ /* 0x000fe2000f8e18ff */
[----:B------:R-:W-:-:S08]  /*33a0*/  SHF.L.U32 R3, R12, 0x1f, RZ ;  /* 0x0000001f0c037819 */ /* 0x000fd000000006ff */
[----:B------:R-:W2:Y:S02]  /*33b0*/  SYNCS.PHASECHK.TRANS64 P0, [UR4+0xd0], R3 ;  /* 0x0000d003ff0075a7 */ /* 0x000ea40008001004 */
[----:B--2---:R-:W-:Y:S05]  /*33c0*/  @P0 BRA `(.L_x_59) ;  /* 0x0000000000080947 */ /* 0x004fea0003800000 */
[----:B------:R-:W2:Y:S02]  /*33d0*/  SYNCS.PHASECHK.TRANS64.TRYWAIT P0, [UR4+0xd0], R3 ;  /* 0x0000d003ff0075a7 */ /* 0x000ea40008001104 */
[----:B--2---:R-:W-:Y:S05]  /*33e0*/  @!P0 BRA `(.L_x_60) ;  /* 0x000000fc00408947 */ /* 0x004fea0003800000 */
.L_x_59:
[----:B------:R-:W-:-:S04]  /*33f0*/  UIADD3 UR7, UPT, UPT, UR5, 0x1, URZ ;  /* 0x0000000105077890 */ /* 0x000fc8000fffe0ff */
[----:B------:R-:W-:-:S04]  /*3400*/  UISETP.NE.AND UP0, UPT, UR7, 0x2, UPT ;  /* 0x000000020700788c */ /* 0x000fc8000bf05270 */
[----:B------:R-:W-:Y:S02]  /*3410*/  USEL UR8, URZ, 0x1, UP0 ;  /* 0x00000001ff087887 */ /* 0x000fe40008000000 */
[----:B------:R-:W-:-:S04]  /*3420*/  USEL UR7, UR7, URZ, UP0 ;  /* 0x000000ff07077287 */ /* 0x000fc80008000000 */
[----:B------:R-:W-:Y:S01]  /*3430*/  ULEA UR7, UR7, UR6, 0x3 ;  /* 0x0000000607077291 */ /* 0x000fe2000f8e18ff */
[----:B--2---:R-:W-:-:S04]  /*3440*/  LOP3.LUT R3, R12, UR8, RZ, 0x3c, !PT ;  /* 0x000000080c037c12 */ /* 0x004fc8000f8e3cff */
[----:B------:R-:W-:-:S04]  /*3450*/  SHF.L.U32 R0, R3, 0x1f, RZ ;  /* 0x0000001f03007819 */ /* 0x000fc800000006ff */
[----:B------:R-:W2:Y:S02]  /*3460*/  SYNCS.PHASECHK.TRANS64 P0, [UR7+0xd0], R0 ;  /* 0x0000d000ff0075a7 */ /* 0x000ea40008001007 */
[----:B-12---:R-:W-:Y:S05]  /*3470*/  @P0 EXIT ;  /* 0x000000000000094d */ /* 0x006fea0003800000 */
[----:B------:R-:W-:Y:S02]  /*3480*/  SHF.L.U32 R3, R3, 0x1f, RZ ;  /* 0x0000001f03037819 */ /* 0x000fe400000006ff */
[----:B------:R-:W-:-:S07]  /*3490*/  MOV R0, UR7 ;  /* 0x0000000700007c02 */ /* 0x000fce0008000f00 */
.L_x_61:
[----:B-1----:R1:W2:Y:S02]  /*34a0*/  SYNCS.PHASECHK.TRANS64.TRYWAIT P0, [R0+URZ+0xd0], R3 ;  /* 0x0000d003000075a7 */ /* 0x0022a400080011ff */
[----:B--2---:R-:W-:Y:S05]  /*34b0*/  @!P0 NANOSLEEP.SYNCS 0x989680 ;  /* 0x009896800000895d */ /* 0x004fea0003900000 */
[----:B------:R-:W2:Y:S02]  /*34c0*/  @!P0 SYNCS.PHASECHK.TRANS64 P0, [R0+URZ+0xd0], R3 ;  /* 0x0000d003000085a7 */ /* 0x000ea400080010ff */
[----:B--2---:R-:W-:Y:S05]  /*34d0*/  @P0 EXIT ;  /* 0x000000000000094d */ /* 0x004fea0003800000 */
[----:B------:R-:W-:Y:S05]  /*34e0*/  BRA `(.L_x_61) ;  /* 0xfffffffc00ec7947 */ /* 0x000fea000383ffff */
.L_x_54:
[----:B------:R-:W-:Y:S05]  /*34f0*/  BRA.U UP4, `(.L_x_62) ;  /* 0x0000001104a47547 */ /* 0x000fea000b800000 */
[----:B------:R-:W2:Y:S01]  /*3500*/  S2UR UR7, SR_CgaCtaId ;  /* 0x00000000000779c3 */ /* 0x000ea20000008800 */
[----:B------:R-:W-:Y:S01]  /*3510*/  UMOV UR4, 0x40 ;  /* 0x0000004000047882 */ /* 0x000fe20000000000 */
[----:B------:R-:W-:Y:S01]  /*3520*/  NOP ;  /* 0x0000000000007918 */ /* 0x000fe20000000000 */
[----:B------:R-:W-:Y:S01]  /*3530*/  UMOV UR6, 0x400 ;  /* 0x0000040000067882 */ /* 0x000fe20000000000 */
[----:B--2---:R-:W-:Y:S02]  /*3540*/  ULEA UR5, UR7, UR4, 0x18 ;  /* 0x0000000407057291 */ /* 0x004fe4000f8ec0ff */
[----:B------:R-:W-:-:S07]  /*3550*/  ULEA UR6, UR7, UR6, 0x18 ;  /* 0x0000000607067291 */ /* 0x000fce000f8ec0ff */
[----:B------:R-:W2:Y:S02]  /*3560*/  LDS.U8 R0, [UR5+0x1c] ;  /* 0x00001c05ff007984 */ /* 0x000ea40008000000 */
[----:B--2---:R-:W-:-:S13]  /*3570*/  ISETP.NE.AND P0, PT, R0, RZ, PT ;  /* 0x000000ff0000720c */ /* 0x004fda0003f05270 */
[----:B------:R-:W-:Y:S05]  /*3580*/  @P0 BRA `(.L_x_63) ;  /* 0x0000000000580947 */ /* 0x000fea0003800000 */
[----:B------:R-:W-:-:S13]  /*3590*/  ELECT P0, URZ, PT ;  /* 0x0000000000ff782f */ /* 0x000fda0003800000 */
[----:B------:R-:W-:Y:S05]  /*35a0*/  @!P0 BRA `(.L_x_64) ;  /* 0x0000000000608947 */ /* 0x000fea0003800000 */
[----:B------:R-:W-:Y:S01]  /*35b0*/  UMOV UR4, 0x10 ;  /* 0x0000001000047882 */ /* 0x000fe20000000000 */
[----:B------:R-:W-:Y:S01]  /*35c0*/  HFMA2 R0, -RZ, RZ, 0, 5.9604644775390625e-08 ;  /* 0x00000001ff007431 */ /* 0x000fe200000001ff */
[----:B------:R-:W-:-:S03]  /*35d0*/  MOV R3, 0xffff ;  /* 0x0000ffff00037802 */ /* 0x000fc60000000f00 */
[----:B------:R-:W-:Y:S04]  /*35e0*/  DEPBAR.LE SB2, 0x36 ;  /* 0x0000ad800000791a */ /* 0x000fe80000000000 */
[----:B------:R-:W2:Y:S02]  /*35f0*/  UTCATOMSWS.FIND_AND_SET.ALIGN UP0, UR4, UR4 ;  /* 0x00000004000475e3 */ /* 0x000ea40008000800 */
[----:B--2---:R-:W-:Y:S01]  /*3600*/  MOV R4, UR4 ;  /* 0x0000000400047c02 */ /* 0x004fe20008000f00 */
[----:B------:R-:W-:Y:S06]  /*3610*/  BRA.U UP0, `(.L_x_65) ;  /* 0x0000000100187547 */ /* 0x000fec000b800000 */
.L_x_66:
[----:B------:R-:W-:Y:S05]  /*3620*/  NANOSLEEP 0x64 ;  /* 0x000000640000795d */ /* 0x000fea0003800000 */
[----:B------:R-:W-:-:S05]  /*3630*/  UMOV UR4, 0x10 ;  /* 0x0000001000047882 */ /* 0x000fca0000000000 */
[----:B------:R-:W-:Y:S04]  /*3640*/  DEPBAR.LE SB2, 0x36 ;  /* 0x0000ad800000791a */ /* 0x000fe80000000000 */
[----:B------:R-:W2:Y:S02]  /*3650*/  UTCATOMSWS.FIND_AND_SET.ALIGN UP0, UR4, UR4 ;  /* 0x00000004000475e3 */ /* 0x000ea40008000800 */
[----:B--2---:R-:W-:Y:S01]  /*3660*/  MOV R4, UR4 ;  /* 0x0000000400047c02 */ /* 0x004fe20008000f00 */
[----:B------:R-:W-:Y:S05]  /*3670*/  BRA.U !UP0, `(.L_x_66) ;  /* 0xfffffffd08e87547 */ /* 0x000fea000b83ffff */
.L_x_65:
[-C--:B------:R-:W-:Y:S02]  /*3680*/  SHF.L.U32 R3, R3, R4.reuse, RZ ;  /* 0x0000000403037219 */ /* 0x080fe400000006ff */
[----:B------:R-:W-:Y:S01]  /*3690*/  SHF.L.U32 R0, R0, R4, RZ ;  /* 0x0000000400007219 */ /* 0x000fe200000006ff */
[----:B------:R-:W-:Y:S02]  /*36a0*/  IMAD.SHL.U32 R4, R4, 0x20, RZ ;  /* 0x0000002004047824 */ /* 0x000fe400078e00ff */
[----:B------:R2:W-:Y:S04]  /*36b0*/  ATOMS.OR RZ, [UR5+0x14], R3 ;  /* 0x00001403ffff798c */ /* 0x0005e8000b000005 */
[----:B------:R2:W-:Y:S04]  /*36c0*/  ATOMS.OR RZ, [UR5+0x18], R0 ;  /* 0x00001800ffff798c */ /* 0x0005e8000b000005 */
[----:B------:R2:W-:Y:S01]  /*36d0*/  STS [UR6+0x140], R4 ;  /* 0x00014004ff007988 */ /* 0x0005e20008000806 */
[----:B------:R-:W-:Y:S05]  /*36e0*/  BRA `(.L_x_64) ;  /* 0x0000000000107947 */ /* 0x000fea0003800000 */
.L_x_63:
[----:B------:R-:W-:Y:S02]  /*36f0*/  MOV R0, 0xffffffff ;  /* 0xffffffff00007802 */ /* 0x000fe40000000f00 */
[----:B------:R-:W-:-:S03]  /*3700*/  MOV R4, 0x3730 ;  /* 0x0000373000047802 */ /* 0x000fc60000000f00 */
[----:B------:R2:W-:Y:S04]  /*3710*/  STS [UR6+0x140], R0 ;  /* 0x00014000ff007988 */ /* 0x0005e80008000806 */
[----:B-12--5:R-:W-:Y:S05]  /*3720*/  CALL.REL.NOINC `($__internal_1_$__cuda_sm10x_tcgen05_guardrail_trap_phase_invalid_during_alloc) ;  /* 0x00000104000c7944 */ /* 0x026fea0003c00000 */
.L_x_64:
[----:B------:R-:W-:Y:S05]  /*3730*/  WARPSYNC.ALL ;  /* 0x0000000000007948 */ /* 0x000fea0003800000 */
[----:B------:R-:W3:Y:S01]  /*3740*/  S2UR UR4, SR_CgaCtaId ;  /* 0x00000000000479c3 */ /* 0x000ee20000008800 */
[----:B------:R-:W-:Y:S01]  /*3750*/  UMOV UR31, 0x400 ;  /* 0x00000400001f7882 */ /* 0x000fe20000000000 */
[----:B------:R-:W-:-:S06]  /*3760*/  NOP ;  /* 0x0000000000007918 */ /* 0x000fcc0000000000 */
[----:B------:R-:W-:Y:S06]  /*3770*/  BAR.ARV 0x6, 0xa0 ;  /* 0x0182800000007b1d */ /* 0x000fec0000002000 */
[----:B------:R-:W4:Y:S01]  /*3780*/  LDCU UR12, c[0x0][0x38c] ;  /* 0x00007180ff0c77ac */ /* 0x000f220008000800 */
[----:B------:R-:W-:Y:S01]  /*3790*/  CS2R R8, SRZ ;  /* 0x0000000000087805 */ /* 0x000fe2000001ff00 */
[----:B--2---:R-:W-:Y:S01]  /*37a0*/  IMAD.MOV.U32 R3, RZ, RZ, RZ ;  /* 0x000000ffff037224 */ /* 0x004fe200078e00ff */
[----:B------:R-:W-:Y:S01]  /*37b0*/  UMOV UR28, URZ ;  /* 0x000000ff001c7c82 */ /* 0x000fe20008000000 */
[----:B------:R-:W-:Y:S01]  /*37c0*/  UMOV UR48, URZ ;  /* 0x000000ff00307c82 */ /* 0x000fe20008000000 */
[----:B-1----:R-:W-:Y:S01]  /*37d0*/  UMOV UR36, URZ ;  /* 0x000000ff00247c82 */ /* 0x002fe20008000000 */
[----:B------:R-:W-:Y:S01]  /*37e0*/  UMOV UR34, URZ ;  /* 0x000000ff00227c82 */ /* 0x000fe20008000000 */
[----:B---3--:R-:W-:Y:S01]  /*37f0*/  ULEA UR31, UR4, UR31, 0x18 ;  /* 0x0000001f041f7291 */ /* 0x008fe2000f8ec0ff */
[----:B------:R-:W1:Y:S03]  /*3800*/  LDCU UR4, c[0x0][0x38c] ;  /* 0x00007180ff0477ac */ /* 0x000e660008000800 */
[----:B------:R-:W-:-:S02]  /*3810*/  UIADD3 UR6, UPT, UPT, UR31, 0x8400, URZ ;  /* 0x000084001f067890 */ /* 0x000fc4000fffe0ff */
[----:B------:R-:W-:-:S03]  /*3820*/  UIADD3 UR5, UPT, UPT, UR31, 0x16400, URZ ;  /* 0x000164001f057890 */ /* 0x000fc6000fffe0ff */
[----:B------:R-:W2:Y:S01]  /*3830*/  LDS R0, [UR31+0x140] ;  /* 0x0001401fff007984 */ /* 0x000ea20008000800 */
[----:B------:R-:W-:Y:S02]  /*3840*/  UIADD3 UR7, UPT, UPT, UR31, 0x34000, URZ ;  /* 0x000340001f077890 */ /* 0x000fe4000fffe0ff */
[----:B------:R-:W-:Y:S02]  /*3850*/  USHF.R.U32.HI UR10, URZ, 0x4, UR6 ;  /* 0x00000004ff0a7899 */ /* 0x000fe40008011606 */
[----:B------:R-:W-:Y:S02]  /*3860*/  USHF.R.U32.HI UR8, URZ, 0x4, UR5 ;  /* 0x00000004ff087899 */ /* 0x000fe40008011605 */
[----:B------:R-:W-:Y:S02]  /*3870*/  USHF.R.U32.HI UR5, URZ, 0x4, UR7 ;  /* 0x00000004ff057899 */ /* 0x000fe40008011607 */
[----:B------:R-:W-:Y:S02]  /*3880*/  ULOP3.LUT UR8, UR8, 0x3fff, URZ, 0xc0, !UPT ;  /* 0x00003fff08087892 */ /* 0x000fe4000f8ec0ff */
[----:B-1----:R-:W-:-:S02]  /*3890*/  UIADD3 UR11, UPT, UPT, UR4, 0x7f, URZ ;  /* 0x0000007f040b7890 */ /* 0x002fc4000fffe0ff */
[----:B------:R-:W-:Y:S02]  /*38a0*/  UIADD3 UR4, UPT, UPT, UR31, 0x32400, URZ ;  /* 0x000324001f047890 */ /* 0x000fe4000fffe0ff */
[----:B------:R-:W-:Y:S02]  /*38b0*/  USHF.R.S32.HI UR9, URZ, 0x1f, UR11 ;  /* 0x0000001fff097899 */ /* 0x000fe4000801140b */
[----:B------:R-:W-:Y:S02]  /*38c0*/  USHF.R.U32.HI UR6, URZ, 0x4, UR4 ;  /* 0x00000004ff067899 */ /* 0x000fe40008011604 */
[----:B------:R-:W-:Y:S02]  /*38d0*/  ULOP3.LUT UR5, UR5, 0x3fff, URZ, 0xc0, !UPT ;  /* 0x00003fff05057892 */ /* 0x000fe4000f8ec0ff */
[----:B------:R-:W-:Y:S02]  /*38e0*/  ULOP3.LUT UR6, UR6, 0x3fff, URZ, 0xc0, !UPT ;  /* 0x00003fff06067892 */ /* 0x000fe4000f8ec0ff */
[----:B------:R-:W-:-:S02]  /*38f0*/  ULEA.HI UR4, UR9, UR11, URZ, 0x7 ;  /* 0x0000000b09047291 */ /* 0x000fc4000f8f38ff */
[----:B------:R-:W-:Y:S02]  /*3900*/  ULOP3.LUT UR43, UR6, 0x10000, URZ, 0xfc, !UPT ;  /* 0x00010000062b7892 */ /* 0x000fe4000f8efcff */
[----:B------:R-:W-:Y:S02]  /*3910*/  ULOP3.LUT UR44, UR5, 0x10000, URZ, 0xfc, !UPT ;  /* 0x00010000052c7892 */ /* 0x000fe4000f8efcff */
[----:B------:R-:W-:Y:S02]  /*3920*/  USHF.R.S32.HI UR50, URZ, 0x7, UR4 ;  /* 0x00000007ff327899 */ /* 0x000fe40008011404 */
[----:B------:R-:W-:Y:S02]  /*3930*/  ULOP3.LUT UR42, UR8, 0x10000, URZ, 0xfc, !UPT ;  /* 0x00010000082a7892 */ /* 0x000fe4000f8efcff */
[----:B------:R-:W-:Y:S02]  /*3940*/  ULOP3.LUT UR10, UR10, 0x3fff, URZ, 0xc0, !UPT ;  /* 0x00003fff0a0a7892 */ /* 0x000fe4000f8ec0ff */
[----:B----4-:R-:W-:-:S02]  /*3950*/  UISETP.GE.AND UP3, UPT, UR12, 0x1, UPT ;  /* 0x000000010c00788c */ /* 0x010fc4000bf66270 */
[----:B------:R-:W-:Y:S02]  /*3960*/  UIADD3 UR52, UPT, UPT, UR31, 0xe0, URZ ;  /* 0x000000e01f347890 */ /* 0x000fe4000fffe0ff */
[----:B------:R-:W-:Y:S01]  /*3970*/  ULOP3.LUT UR33, UR10, 0x10000, URZ, 0xfc, !UPT ;  /* 0x000100000a217892 */ /* 0x000fe2000f8efcff */
[----:B--2---:R-:W-:Y:S01]  /*3980*/  R2UR UR26, R0 ;  /* 0x00000000001a72ca */ /* 0x004fe200000e0000 */
[----:B------:R-:W-:Y:S02]  /*3990*/  UIADD3 UR51, UPT, UPT, UR50, -0x1, URZ ;  /* 0xffffffff32337890 */ /* 0x000fe4000fffe0ff */
[----:B------:R-:W-:-:S10]  /*39a0*/  UISETP.GE.U32.AND UP2, UPT, UR12, 0x81, UPT ;  /* 0x000000810c00788c */ /* 0x000fd4000bf46070 */
[----:B------:R-:W-:Y:S02]  /*39b0*/  UIADD3 UR40, UPT, UPT, UR26, 0x1c0, URZ ;  /* 0x000001c01a287890 */ /* 0x000fe4000fffe0ff */
[----:B------:R-:W-:Y:S02]  /*39c0*/  UIADD3 UR41, UPT, UPT, UR26, 0x1c8, URZ ;  /* 0x000001c81a297890 */ /* 0x000fe4000fffe0ff */
[----:B------:R-:W-:Y:S02]  /*39d0*/  UIADD3 UR38, UPT, UPT, UR26, 0x1c4, URZ ;  /* 0x000001c41a267890 */ /* 0x000fe4000fffe0ff */
[----:B------:R-:W-:Y:S02]  /*39e0*/  UIADD3 UR39, UPT, UPT, UR26, 0x1d0, URZ ;  /* 0x000001d01a277890 */ /* 0x000fe4000fffe0ff */
[----:B------:R-:W-:Y:S02]  /*39f0*/  USHF.R.U32.HI UR6, URZ, 0x11, UR40 ;  /* 0x00000011ff067899 */ /* 0x000fe40008011628 */
[----:B------:R-:W-:-:S02]  /*3a00*/  USHF.R.U32.HI UR5, URZ, 0x1a, UR41 ;  /* 0x0000001aff057899 */ /* 0x000fc40008011629 */
[----:B------:R-:W-:Y:S02]  /*3a10*/  USHF.R.U32.HI UR4, URZ, 0x11, UR38 ;  /* 0x00000011ff047899 */ /* 0x000fe40008011626 */
[----:B------:R-:W-:Y:S02]  /*3a20*/  USHF.R.U32.HI UR7, URZ, 0x1a, UR39 ;  /* 0x0000001aff077899 */ /* 0x000fe40008011627 */
[----:B------:R-:W-:Y:S02]  /*3a30*/  ULOP3.LUT UR8, UR6, 0x6000, URZ, 0xc0, !UPT ;  /* 0x0000600006087892 */ /* 0x000fe4000f8ec0ff */
[----:B------:R-:W-:Y:S02]  /*3a40*/  ULOP3.LUT UR6, UR5, 0x30, URZ, 0xc0, !UPT ;  /* 0x0000003005067892 */ /* 0x000fe4000f8ec0ff */
[----:B------:R-:W-:Y:S02]  /*3a50*/  ULOP3.LUT UR5, UR4, 0x6000, URZ, 0xc0, !UPT ;  /* 0x0000600004057892 */ /* 0x000fe4000f8ec0ff */
[----:B------:R-:W-:-:S02]  /*3a60*/  ULOP3.LUT UR4, UR7, 0x30, URZ, 0xc0, !UPT ;  /* 0x0000003007047892 */ /* 0x000fc4000f8ec0ff */
[----:B------:R-:W-:Y:S02]  /*3a70*/  ULOP3.LUT UR8, UR8, 0x840, URZ, 0xfc, !UPT ;  /* 0x0000084008087892 */ /* 0x000fe4000f8efcff */
[----:B------:R-:W-:Y:S02]  /*3a80*/  ULOP3.LUT UR6, UR6, 0x480, URZ, 0xfc, !UPT ;  /* 0x0000048006067892 */ /* 0x000fe4000f8efcff */
[----:B------:R-:W-:Y:S02]  /*3a90*/  ULOP3.LUT UR46, UR5, 0x840, URZ, 0xfc, !UPT ;  /* 0x00000840052e7892 */ /* 0x000fe4000f8efcff */
[----:B------:R-:W-:Y:S02]  /*3aa0*/  ULOP3.LUT UR4, UR4, 0x480, URZ, 0xfc, !UPT ;  /* 0x0000048004047892 */ /* 0x000fe4000f8efcff */
[----:B------:R-:W-:Y:S02]  /*3ab0*/  UPRMT UR49, UR6, 0x5410, UR8 ;  /* 0x0000541006317896 */ /* 0x000fe40008000008 */
[----:B------:R-:W-:Y:S01]  /*3ac0*/  UPRMT UR47, UR4, 0x5410, UR46 ;  /* 0x00005410042f7896 */ /* 0x000fe2000800002e */
[----:B------:R-:W-:-:S02]  /*3ad0*/  UMOV UR5, 0x1 ;  /* 0x0000000100057882 */ /* 0x000fc40000000000 */
[----:B------:R-:W-:Y:S02]  /*3ae0*/  UMOV UR46, URZ ;  /* 0x000000ff002e7c82 */ /* 0x000fe40008000000 */
[----:B------:R-:W-:Y:S02]  /*3af0*/  UMOV UR37, UR49 ;  /* 0x0000003100257c82 */ /* 0x000fe40008000000 */
[----:B------:R-:W-:-:S05]  /*3b00*/  UMOV UR35, UR47 ;  /* 0x0000002f00237c82 */ /* 0x000fca0008000000 */
.L_x_76:
[C---:B------:R-:W-:Y:S02]  /*3b10*/  LEA R0, R9.reuse, UR31, 0x3 ;  /* 0x0000001f09007c11 */ /* 0x040fe4000f8e18ff */
[----:B------:R-:W-:Y:S02]  /*3b20*/  SHF.L.U32 R5, R8, 0x1f, RZ ;  /* 0x0000001f08057819 */ /* 0x000fe400000006ff */
[----:B------:R-:W-:Y:S02]  /*3b30*/  LEA R4, R9, UR31, 0x4 ;  /* 0x0000001f09047c11 */ /* 0x000fe4000f8e20ff */
[----:B------:R-:W1:Y:S02]  /*3b40*/  SYNCS.PHASECHK.TRANS64.TRYWAIT P0, [R0+URZ+0xc0], R5 ;  /* 0x0000c005000075a7 */ /* 0x000e6400080011ff */
[----:B-12---:R-:W-:Y:S05]  /*3b50*/  @!P0 BRA `(.L_x_67) ;  /* 0x000000f4007c8947 */ /* 0x006fea0003800000 */
.L_x_218:
[----:B-1----:R-:W1:Y:S01]  /*3b60*/  LDS.128 R4, [R4+0x120] ;  /* 0x0001200004047984 */ /* 0x002e620000000c00 */
[----:B------:R-:W-:Y:S01]  /*3b70*/  VIADD R0, R0, 0xd0 ;  /* 0x000000d000007836 */ /* 0x000fe20000000000 */
[----:B------:R-:W-:Y:S01]  /*3b80*/  ULOP3.LUT UR45, UR5, 0x1, URZ, 0x3c, !UPT ;  /* 0x00000001052d7892 */ /* 0x000fe2000f8e3cff */
[----:B------:R-:W-:Y:S01]  /*3b90*/  VIADD R9, R9, 0x1 ;  /* 0x0000000109097836 */ /* 0x000fe20000000000 */
[----:B------:R-:W-:Y:S01]  /*3ba0*/  @!PT LDS RZ, [RZ] ;  /* 0x00000000fffff984 */ /* 0x000fe20000000800 */
[----:B------:R-:W-:Y:S01]  /*3bb0*/  @!PT LDS RZ, [RZ] ;  /* 0x00000000fffff984 */ /* 0x000fe20000000800 */
[----:B------:R-:W-:Y:S01]  /*3bc0*/  @!PT LDS RZ, [RZ] ;  /* 0x00000000fffff984 */ /* 0x000fe20000000800 */
[----:B------:R-:W-:Y:S01]  /*3bd0*/  @!PT LDS RZ, [RZ] ;  /* 0x00000000fffff984 */ /* 0x000fe20000000800 */
[----:B------:R2:W-:Y:S06]  /*3be0*/  MEMBAR.ALL.CTA ;  /* 0x0000000000007992 */ /* 0x0005ec0000008000 */
[----:B--2---:R-:W2:Y:S01]  /*3bf0*/  FENCE.VIEW.ASYNC.S ;  /* 0x00000000000073c6 */ /* 0x004ea20000000000 */
[----:B------:R-:W-:Y:S01]  /*3c00*/  UMOV UR6, 0x1 ;  /* 0x0000000100067882 */ /* 0x000fe20000000000 */
[----:B------:R-:W-:Y:S01]  /*3c10*/  PRMT R0, RZ, 0x654, R0 ;  /* 0x00000654ff007816 */ /* 0x000fe20000000000 */
[----:B------:R-:W-:Y:S01]  /*3c20*/  UIMAD UR32, UR45, 0xc0, UR26 ;  /* 0x000000c02d2078a4 */ /* 0x000fe2000f8e021a */
[----:B------:R-:W-:Y:S01]  /*3c30*/  UMOV UR7, UR50 ;  /* 0x0000003200077c82 */ /* 0x000fe20008000000 */
[----:B------:R-:W-:Y:S01]  /*3c40*/  UMOV UR13, URZ ;  /* 0x000000ff000d7c82 */ /* 0x000fe20008000000 */
[----:B--2---:R2:W-:Y:S01]  /*3c50*/  SYNCS.ARRIVE.TRANS64.RED.A1T0 RZ, [R0+URZ], RZ ;  /* 0x000000ff00ff79a7 */ /* 0x0045e200081004ff */
[----:B-1----:R-:W-:Y:S01]  /*3c60*/  LOP3.LUT P2, RZ, R6, 0x1, RZ, 0xc0, !PT ;  /* 0x0000000106ff7812 */ /* 0x002fe2000784c0ff */
[----:B--2---:R-:W-:-:S12]  /*3c70*/  BRA.U !UP3, `(.L_x_68) ;  /* 0x000000010bec7547 */ /* 0x004fd8000b800000 */
[----:B------:R-:W-:Y:S01]  /*3c80*/  ULEA UR7, UR28, UR31, 0x3 ;  /* 0x0000001f1c077291 */ /* 0x000fe2000f8e18ff */
[----:B------:R-:W-:-:S08]  /*3c90*/  SHF.L.U32 R5, R3, 0x1f, RZ ;  /* 0x0000001f03057819 */ /* 0x000fd000000006ff */
[----:B------:R-:W1:Y:S02]  /*3ca0*/  SYNCS.PHASECHK.TRANS64.TRYWAIT P0, [UR7], R5 ;  /* 0x00000005ff0075a7 */ /* 0x000e640008001107 */
[----:B-1----:R-:W-:Y:S05]  /*3cb0*/  @P0 BRA `(.L_x_69) ;  /* 0x0000000000080947 */ /* 0x002fea0003800000 */
[----:B------:R-:W1:Y:S02]  /*3cc0*/  SYNCS.PHASECHK.TRANS64.TRYWAIT P0, [UR7], R5 ;  /* 0x00000005ff0075a7 */ /* 0x000e640008001107 */
[----:B-1----:R-:W-:Y:S05]  /*3cd0*/  @!P0 BRA `(.L_x_70) ;  /* 0x000000f400308947 */ /* 0x002fea0003800000 */
.L_x_69:
[----:B------:R-:W-:Y:S01]  /*3ce0*/  UIADD3 UR4, UPT, UPT, UR28, 0x1, URZ ;  /* 0x000000011c047890 */ /* 0x000fe2000fffe0ff */
[----:B------:R-:W-:Y:S01]  /*3cf0*/  PLOP3.LUT P1, PT, PT, PT, UP2, 0x80, 0x8 ;  /* 0x000000000008781c */ /* 0x000fe20003f2f028 */
[----:B------:R-:W-:Y:S01]  /*3d00*/  ULEA UR8, UR28, UR43, 0x6 ;  /* 0x0000002b1c087291 */ /* 0x000fe2000f8e30ff */
[----:B-1----:R-:W-:Y:S01]  /*3d10*/  IMAD.U32 R0, RZ, RZ, UR5 ;  /* 0x00000005ff007e24 */ /* 0x002fe2000f8e00ff */
[----:B------:R-:W-:Y:S02]  /*3d20*/  UISETP.NE.AND UP0, UPT, UR4, 0x7, UPT ;  /* 0x000000070400788c */ /* 0x000fe4000bf05270 */
[----:B------:R-:W-:Y:S02]  /*3d30*/  UIADD3 UR16, UPT, UPT, UR8, 0x20, URZ ;  /* 0x0000002008107890 */ /* 0x000fe4000fffe0ff */
[----:B------:R-:W-:Y:S01]  /*3d40*/  USEL UR6, URZ, 0x1, UP0 ;  /* 0x00000001ff067887 */ /* 0x000fe20008000000 */
[----:B------:R-:W-:Y:S01]  /*3d50*/  SHF.L.U32 R5, R0, 0x1f, RZ ;  /* 0x0000001f00057819 */ /* 0x000fe200000006ff */
[----:B------:R-:W-:-:S02]  /*3d60*/  USEL UR18, UR4, URZ, UP0 ;  /* 0x000000ff04127287 */ /* 0x000fc40008000000 */
[----:B------:R-:W-:Y:S02]  /*3d70*/  ULEA UR4, UR28, UR44, 0x7 ;  /* 0x0000002c1c047291 */ /* 0x000fe4000f8e38ff */
[----:B------:R-:W-:Y:S01]  /*3d80*/  @UP2 ULEA UR9, UR18, UR31, 0x3 ;  /* 0x0000001f12092291 */ /* 0x000fe2000f8e18ff */
[----:B------:R-:W-:Y:S01]  /*3d90*/  LOP3.LUT R3, R3, UR6, RZ, 0x3c, !PT ;  /* 0x0000000603037c12 */ /* 0x000fe2000f8e3cff */
[----:B------:R-:W-:Y:S02]  /*3da0*/  UIADD3 UR10, UPT, UPT, UR4, 0x20, URZ ;  /* 0x00000020040a7890 */ /* 0x000fe4000fffe0ff */
[----:B------:R-:W-:Y:S01]  /*3db0*/  UIADD3 UR12, UPT, UPT, UR4, 0x40, URZ ;  /* 0x00000040040c7890 */ /* 0x000fe2000fffe0ff */
[----:B------:R-:W-:Y:S01]  /*3dc0*/  @P1 SHF.L.U32 R4, R3, 0x1f, RZ ;  /* 0x0000001f03041819 */ /* 0x000fe200000006ff */
[----:B------:R-:W-:Y:S01]  /*3dd0*/  UIADD3 UR14, UPT, UPT, UR4, 0x60, URZ ;  /* 0x00000060040e7890 */ /* 0x000fe2000fffe0ff */
[----:B------:R-:W-:Y:S02]  /*3de0*/  UMOV UR17, 0x4008 ;  /* 0x0000400800117882 */ /* 0x000fe40000000000 */
[----:B------:R-:W1:Y:S01]  /*3df0*/  @P1 SYNCS.PHASECHK.TRANS64.TRYWAIT P0, [UR9], R4 ;  /* 0x00000004ff0015a7 */ /* 0x000e620008001109 */
[----:B------:R-:W-:Y:S01]  /*3e00*/  UMOV UR9, 0x4008 ;  /* 0x0000400800097882 */ /* 0x000fe20000000000 */
[----:B------:R-:W-:Y:S01]  /*3e10*/  UMOV UR5, 0x4008 ;  /* 0x0000400800057882 */ /* 0x000fe20000000000 */
[----:B------:R2:W-:Y:S01]  /*3e20*/  UTCCP.T.S.4x32dp128bit tmem[UR26+0x1c0], gdesc[UR8] ;  /* 0x0001c0081a0079e7 */ /* 0x0005e20009100000 */
[----:B------:R-:W-:Y:S01]  /*3e30*/  UMOV UR11, 0x4008 ;  /* 0x00004008000b7882 */ /* 0x000fe20000000000 */
[----:B------:R2:W-:Y:S01]  /*3e40*/  UTCCP.T.S.4x32dp128bit tmem[UR26+0x1c4], gdesc[UR16] ;  /* 0x0001c4101a0079e7 */ /* 0x0005e20009100000 */
[----:B------:R-:W-:Y:S01]  /*3e50*/  UMOV UR13, 0x4008 ;  /* 0x00004008000d7882 */ /* 0x000fe20000000000 */
[----:B------:R2:W-:Y:S01]  /*3e60*/  UTCCP.T.S.4x32dp128bit tmem[UR26+0x1c8], gdesc[UR4] ;  /* 0x0001c8041a0079e7 */ /* 0x0005e20009100000 */
[----:B------:R-:W-:Y:S01]  /*3e70*/  UMOV UR15, 0x4008 ;  /* 0x00004008000f7882 */ /* 0x000fe20000000000 */
[----:B------:R2:W-:Y:S01]  /*3e80*/  UTCCP.T.S.4x32dp128bit tmem[UR26+0x1cc], gdesc[UR10] ;  /* 0x0001cc0a1a0079e7 */ /* 0x0005e20009100000 */
[----:B------:R2:W-:Y:S01]  /*3e90*/  UTCCP.T.S.4x32dp128bit tmem[UR26+0x1d0], gdesc[UR12] ;  /* 0x0001d00c1a0079e7 */ /* 0x0005e20009100000 */
[----:B------:R2:W-:Y:S01]  /*3ea0*/  UTCCP.T.S.4x32dp128bit tmem[UR26+0x1d4], gdesc[UR14] ;  /* 0x0001d40e1a0079e7 */ /* 0x0005e20009100000 */
[----:B------:R-:W-:Y:S01]  /*3eb0*/  UMOV UR6, 0x1 ;  /* 0x0000000100067882 */ /* 0x000fe20000000000 */
[----:B------:R-:W3:Y:S01]  /*3ec0*/  SYNCS.PHASECHK.TRANS64.TRYWAIT P3, [UR31+0xe8], R5 ;  /* 0x0000e805ff0075a7 */ /* 0x000ee2000806111f */
[----:B-1----:R-:W-:Y:S01]  /*3ed0*/  @P1 VOTEU.ANY UP0, P0 ;  /* 0x0000000000ff1886 */ /* 0x002fe20000000100 */
[----:B------:R-:W-:Y:S01]  /*3ee0*/  @UP2 USEL UR6, URZ, 0x1, !UP0 ;  /* 0x00000001ff062887 */ /* 0x000fe2000c000000 */
[----:B--23--:R-:W-:Y:S11]  /*3ef0*/  @!P3 BRA `(.L_x_71) ;  /* 0x000000f000c0b947 */ /* 0x00cff60003800000 */
.L_x_221:
[----:B------:R-:W-:Y:S01]  /*3f00*/  ELECT P0, URZ, PT ;  /* 0x0000000000ff782f */ /* 0x000fe20003800000 */
[----:B------:R-:W-:Y:S02]  /*3f10*/  ULEA UR8, UR28, UR42, 0xa ;  /* 0x0000002a1c087291 */ /* 0x000fe4000f8e50ff */
[----:B------:R-:W-:Y:S02]  /*3f20*/  ULEA UR4, UR28, UR33, 0x9 ;  /* 0x000000211c047291 */ /* 0x000fe4000f8e48ff */
[----:B------:R-:W-:Y:S02]  /*3f30*/  UIADD3 UR14, UPT, UPT, UR8, 0x2, URZ ;  /* 0x00000002080e7890 */ /* 0x000fe4000fffe0ff */
[----:B------:R-:W-:Y:S02]  /*3f40*/  UIADD3 UR10, UPT, UPT, UR4, 0x2, URZ ;  /* 0x00000002040a7890 */ /* 0x000fe4000fffe0ff */
[----:B------:R-:W-:Y:S01]  /*3f50*/  UIADD3 UR12, UPT, UPT, UR7, 0x38, URZ ;  /* 0x00000038070c7890 */ /* 0x000fe2000fffe0ff */
[----:B------:R-:W-:-:S03]  /*3f60*/  UMOV UR9, 0x80004020 ;  /* 0x8000402000097882 */ /* 0x000fc60000000000 */
[----:B-1----:R-:W-:Y:S01]  /*3f70*/  @P0 LOP3.LUT R0, R2, 0xffff, RZ, 0xc0, !PT ;  /* 0x0000ffff02000812 */ /* 0x002fe200078ec0ff */
[----:B------:R-:W-:Y:S01]  /*3f80*/  UMOV UR5, 0x80004020 ;  /* 0x8000402000057882 */ /* 0x000fe20000000000 */
[----:B------:R-:W-:Y:S01]  /*3f90*/  UMOV UR15, 0x80004020 ;  /* 0x80004020000f7882 */ /* 0x000fe20000000000 */
[----:B------:R-:W-:Y:S01]  /*3fa0*/  UMOV UR11, 0x80004020 ;  /* 0x80004020000b7882 */ /* 0x000fe20000000000 */
[----:B------:R-:W-:Y:S01]  /*3fb0*/  @P0 R2UR UR16, R0 ;  /* 0x00000000001002ca */ /* 0x000fe200000e0000 */
[----:B------:R1:W-:Y:S01]  /*3fc0*/  UTCOMMA.4X gdesc[UR4], gdesc[UR8], tmem[UR32], tmem[UR48], idesc[UR49], tmem[UR40], !UPT ;  /* 0x80283008040075ea */ /* 0x0003e2000f800020 */
[----:B------:R1:W-:Y:S01]  /*3fd0*/  UTCOMMA.4X gdesc[UR10], gdesc[UR14], tmem[UR32], tmem[UR46], idesc[UR47], tmem[UR38], UPT ;  /* 0x80262e0e0a0075ea */ /* 0x0003e2000b800020 */
[----:B------:R-:W-:Y:S01]  /*3fe0*/  UMOV UR13, 0x1 ;  /* 0x00000001000d7882 */ /* 0x000fe20000000000 */
[----:B------:R-:W-:Y:S01]  /*3ff0*/  UMOV UR7, UR51 ;  /* 0x0000003300077c82 */ /* 0x000fe20008000000 */
[----:B------:R-:W-:-:S08]  /*4000*/  UMOV UR28, UR18 ;  /* 0x00000012001c7c82 */ /* 0x000fd00008000000 */
[----:B------:R1:W-:Y:S01]  /*4010*/  UTCBAR.MULTICAST [UR12], URZ, UR16 ;  /* 0x000000ff0c0073e9 */ /* 0x0003e20008000810 */
[----:B------:R-:W-:Y:S01]  /*4020*/  NOP ;  /* 0x0000000000007918 */ /* 0x000fe20000000000 */
.L_x_68:
[----:B------:R-:W-:-:S09]  /*4030*/  UISETP.GE.AND UP0, UPT, UR7, 0x1, UPT ;  /* 0x000000010700788c */ /* 0x000fd2000bf06270 */
[----:B------:R-:W-:Y:S05]  /*4040*/  BRA.U !UP0, `(.L_x_72) ;  /* 0x0000000108f87547 */ /* 0x000fea000b800000 */
[----:B------:R-:W-:Y:S01]  /*4050*/  UIADD3 UR27, UPT, UPT, UR7, -0x1, URZ ;  /* 0xffffffff071b7890 */ /* 0x000fe2000fffe0ff */
[----:B-1----:R-:W-:-:S11]  /*4060*/  UMOV UR5, UR28 ;  /* 0x0000001c00057c82 */ /* 0x002fd60008000000 */
.L_x_75:
[----:B------:R-:W-:Y:S02]  /*4070*/  UISETP.NE.AND UP0, UPT, UR6, URZ, UPT ;  /* 0x000000ff0600728c */ /* 0x000fe4000bf05270 */
[----:B------:R-:W-:Y:S07]  /*4080*/  ULEA UR7, UR5, UR31, 0x3 ;  /* 0x0000001f05077291 */ /* 0x000fee000f8e18ff */
[----:B------:R-:W-:Y:S05]  /*4090*/  BRA.U UP0, `(.L_x_73) ;  /* 0x00000001000c7547 */ /* 0x000fea000b800000 */
[----:B------:R-:W-:Y:S04]  /*40a0*/  SHF.L.U32 R5, R3, 0x1f, RZ ;  /* 0x0000001f03057819 */ /* 0x000fe800000006ff */
[----:B------:R-:W1:Y:S02]  /*40b0*/  SYNCS.PHASECHK.TRANS64.TRYWAIT P0, [UR7], R5 ;  /* 0x00000005ff0075a7 */ /* 0x000e640008001107 */
[----:B-1----:R-:W-:Y:S05]  /*40c0*/  @!P0 BRA `(.L_x_74) ;  /* 0x000000f000648947 */ /* 0x002fea0003800000 */
.L_x_73:
[----:B------:R-:W-:Y:S02]  /*40d0*/  UISETP.NE.AND UP1, UPT, UR27, URZ, UPT ;  /* 0x000000ff1b00728c */ /* 0x000fe4000bf25270 */
[----:B------:R-:W-:Y:S01]  /*40e0*/  UIADD3 UR4, UPT, UPT, UR5, 0x1, URZ ;  /* 0x0000000105047890 */ /* 0x000fe2000fffe0ff */
[----:B------:R-:W-:Y:S03]  /*40f0*/  ELECT P3, URZ, PT ;  /* 0x0000000000ff782f */ /* 0x000fe60003860000 */
[----:B------:R-:W-:Y:S01]  /*4100*/  UISETP.NE.AND UP0, UPT, UR4, 0x7, UPT ;  /* 0x000000070400788c */ /* 0x000fe2000bf05270 */
[----:B------:R-:W-:Y:S01]  /*4110*/  PLOP3.LUT P1, PT, PT, PT, UP1, 0x80, 0x8 ;  /* 0x000000000008781c */ /* 0x000fe20003f2f018 */
[----:B------:R-:W-:Y:S02]  /*4120*/  ULEA UR12, UR5, UR43, 0x6 ;  /* 0x0000002b050c7291 */ /* 0x000fe4000f8e30ff */
[----:B------:R-:W-:Y:S02]  /*4130*/  USEL UR6, URZ, 0x1, UP0 ;  /* 0x00000001ff067887 */ /* 0x000fe40008000000 */
[----:B------:R-:W-:Y:S02]  /*4140*/  USEL UR28, UR4, URZ, UP0 ;  /* 0x000000ff041c7287 */ /* 0x000fe40008000000 */
[----:B------:R-:W-:Y:S02]  /*4150*/  UIADD3 UR24, UPT, UPT, UR12, 0x20, URZ ;  /* 0x000000200c187890 */ /* 0x000fe4000fffe0ff */
[----:B------:R-:W-:Y:S01]  /*4160*/  @UP1 ULEA UR4, UR28, UR31, 0x3 ;  /* 0x0000001f1c041291 */ /* 0x000fe2000f8e18ff */
[----:B------:R-:W-:Y:S01]  /*4170*/  LOP3.LUT R3, R3, UR6, RZ, 0x3c, !PT ;  /* 0x0000000603037c12 */ /* 0x000fe2000f8e3cff */
[----:B------:R-:W-:Y:S01]  /*4180*/  ULEA UR10, UR5, UR42, 0xa ;  /* 0x0000002a050a7291 */ /* 0x000fe2000f8e50ff */
[----:B-1----:R-:W-:Y:S01]  /*4190*/  @P3 LOP3.LUT R0, R2, 0xffff, RZ, 0xc0, !PT ;  /* 0x0000ffff02003812 */ /* 0x002fe200078ec0ff */
[----:B------:R-:W-:Y:S01]  /*41a0*/  ULEA UR8, UR5, UR33, 0x9 ;  /* 0x0000002105087291 */ /* 0x000fe2000f8e48ff */
[----:B------:R-:W-:Y:S01]  /*41b0*/  @P1 SHF.L.U32 R4, R3, 0x1f, RZ ;  /* 0x0000001f03041819 */ /* 0x000fe200000006ff */
[----:B------:R-:W-:Y:S01]  /*41c0*/  UISETP.NE.U32.AND UP0, UPT, UR13, URZ, UPT ;  /* 0x000000ff0d00728c */ /* 0x000fe2000bf05070 */
[----:B------:R-:W-:Y:S01]  /*41d0*/  @P3 R2UR UR29, R0 ;  /* 0x00000000001d32ca */ /* 0x000fe200000e0000 */
[----:B------:R-:W-:Y:S01]  /*41e0*/  UIADD3 UR16, UPT, UPT, UR10, 0x2, URZ ;  /* 0x000000020a107890 */ /* 0x000fe2000fffe0ff */
[----:B------:R-:W1:Y:S01]  /*41f0*/  @P1 SYNCS.PHASECHK.TRANS64.TRYWAIT P0, [UR4], R4 ;  /* 0x00000004ff0015a7 */ /* 0x000e620008001104 */
[----:B------:R-:W-:Y:S02]  /*4200*/  ULEA UR4, UR5, UR44, 0x7 ;  /* 0x0000002c05047291 */ /* 0x000fe4000f8e38ff */
[----:B------:R-:W-:Y:S02]  /*4210*/  UIADD3 UR14, UPT, UPT, UR8, 0x2, URZ ;  /* 0x00000002080e7890 */ /* 0x000fe4000fffe0ff */
[----:B------:R-:W-:Y:S02]  /*4220*/  UIADD3 UR18, UPT, UPT, UR4, 0x20, URZ ;  /* 0x0000002004127890 */ /* 0x000fe4000fffe0ff */
[----:B------:R-:W-:Y:S02]  /*4230*/  UIADD3 UR20, UPT, UPT, UR4, 0x40, URZ ;  /* 0x0000004004147890 */ /* 0x000fe4000fffe0ff */
[----:B------:R-:W-:Y:S02]  /*4240*/  UIADD3 UR22, UPT, UPT, UR4, 0x60, URZ ;  /* 0x0000006004167890 */ /* 0x000fe4000fffe0ff */
[----:B------:R-:W-:Y:S02]  /*4250*/  UIADD3 UR30, UPT, UPT, UR7, 0x38, URZ ;  /* 0x00000038071e7890 */ /* 0x000fe4000fffe0ff */
[----:B------:R-:W-:Y:S01]  /*4260*/  UIADD3 UR7, UPT, UPT, UR27, 0x1, URZ ;  /* 0x000000011b077890 */ /* 0x000fe2000fffe0ff */
[----:B------:R-:W-:Y:S01]  /*4270*/  UMOV UR13, 0x4008 ;  /* 0x00004008000d7882 */ /* 0x000fe20000000000 */
[----:B------:R-:W-:Y:S01]  /*4280*/  UMOV UR25, 0x4008 ;  /* 0x0000400800197882 */ /* 0x000fe20000000000 */
[----:B------:R2:W-:Y:S01]  /*4290*/  UTCCP.T.S.4x32dp128bit tmem[UR26+0x1c0], gdesc[UR12] ;  /* 0x0001c00c1a0079e7 */ /* 0x0005e20009100000 */
[----:B------:R-:W-:Y:S01]  /*42a0*/  UTCCP.T.S.4x32dp128bit tmem[UR26+0x1c4], gdesc[UR24] ;  /* 0x0001c4181a0079e7 */ /* 0x000fe20009100000 */
[----:B------:R-:W-:Y:S01]  /*42b0*/  UMOV UR5, 0x4008 ;  /* 0x0000400800057882 */ /* 0x000fe20000000000 */
[----:B------:R-:W-:Y:S01]  /*42c0*/  UMOV UR19, 0x4008 ;  /* 0x0000400800137882 */ /* 0x000fe20000000000 */
[----:B------:R3:W-:Y:S01]  /*42d0*/  UTCCP.T.S.4x32dp128bit tmem[UR26+0x1c8], gdesc[UR4] ;  /* 0x0001c8041a0079e7 */ /* 0x0007e20009100000 */
[----:B------:R4:W-:Y:S01]  /*42e0*/  UTCCP.T.S.4x32dp128bit tmem[UR26+0x1cc], gdesc[UR18] ;  /* 0x0001cc121a0079e7 */ /* 0x0009e20009100000 */
[----:B------:R-:W-:Y:S01]  /*42f0*/  UMOV UR21, 0x4008 ;  /* 0x0000400800157882 */ /* 0x000fe20000000000 */
[----:B------:R-:W-:Y:S01]  /*4300*/  UMOV UR23, 0x4008 ;  /* 0x0000400800177882 */ /* 0x000fe20000000000 */
[----:B------:R4:W-:Y:S01]  /*4310*/  UTCCP.T.S.4x32dp128bit tmem[UR26+0x1d0], gdesc[UR20] ;  /* 0x0001d0141a0079e7 */ /* 0x0009e20009100000 */
[----:B------:R4:W-:Y:S01]  /*4320*/  UTCCP.T.S.4x32dp128bit tmem[UR26+0x1d4], gdesc[UR22] ;  /* 0x0001d4161a0079e7 */ /* 0x0009e20009100000 */
[----:B------:R-:W-:Y:S01]  /*4330*/  UMOV UR11, 0x80004020 ;  /* 0x80004020000b7882 */ /* 0x000fe20000000000 */
[----:B------:R-:W-:Y:S01]  /*4340*/  UMOV UR9, 0x80004020 ;  /* 0x8000402000097882 */ /* 0x000fe20000000000 */
[----:B------:R-:W-:Y:S01]  /*4350*/  UMOV UR17, 0x80004020 ;  /* 0x8000402000117882 */ /* 0x000fe20000000000 */
[----:B------:R4:W-:Y:S01]  /*4360*/  UTCOMMA.4X gdesc[UR8], gdesc[UR10], tmem[UR32], tmem[UR36], idesc[UR37], tmem[UR40], UP0 ;  /* 0x8028240a080075ea */ /* 0x0009e20008000020 */
[----:B------:R-:W-:Y:S01]  /*4370*/  UMOV UR15, 0x80004020 ;  /* 0x80004020000f7882 */ /* 0x000fe20000000000 */
[----:B------:R-:W-:Y:S01]  /*4380*/  UMOV UR6, 0x1 ;  /* 0x0000000100067882 */ /* 0x000fe20000000000 */
[----:B------:R4:W-:Y:S01]  /*4390*/  UTCOMMA.4X gdesc[UR14], gdesc[UR16], tmem[UR32], tmem[UR34], idesc[UR35], tmem[UR38], UPT ;  /* 0x802622100e0075ea */ /* 0x0009e2000b800020 */
[----:B------:R4:W-:Y:S01]  /*43a0*/  UTCBAR.MULTICAST [UR30], URZ, UR29 ;  /* 0x000000ff1e0073e9 */ /* 0x0009e2000800081d */
[----:B--2---:R-:W-:Y:S01]  /*43b0*/  UIADD3 UR12, UPT, UPT, UR27, -0x1, URZ ;  /* 0xffffffff1b0c7890 */ /* 0x004fe2000fffe0ff */
[----:B------:R-:W-:Y:S01]  /*43c0*/  UMOV UR13, 0x1 ;  /* 0x00000001000d7882 */ /* 0x000fe20000000000 */
[----:B---3--:R-:W-:Y:S05]  /*43d0*/  UMOV UR5, UR28 ;  /* 0x0000001c00057c82 */ /* 0x008fea0008000000 */
[----:B------:R-:W-:Y:S01]  /*43e0*/  UMOV UR27, UR12 ;  /* 0x0000000c001b7c82 */ /* 0x000fe20008000000 */
[----:B-1----:R-:W-:Y:S01]  /*43f0*/  @P1 VOTEU.ANY UP0, P0 ;  /* 0x0000000000ff1886 */ /* 0x002fe20000000100 */
[----:B------:R-:W-:Y:S02]  /*4400*/  @UP1 USEL UR6, URZ, 0x1, !UP0 ;  /* 0x00000001ff061887 */ /* 0x000fe4000c000000 */
[----:B------:R-:W-:Y:S09]  /*4410*/  UISETP.GT.U32.AND UP0, UPT, UR7, 0x1, UPT ;  /* 0x000000010700788c */ /* 0x000ff2000bf04070 */
[----:B----4-:R-:W-:Y:S05]  /*4420*/  BRA.U UP0, `(.L_x_75) ;  /* 0xfffffffd00107547 */ /* 0x010fea000b83ffff */
.L_x_72:
[C---:B------:R-:W-:Y:S01]  /*4430*/  ISETP.NE.AND P0, PT, R9.reuse, 0x2, PT ;  /* 0x000000020900780c */ /* 0x040fe20003f05270 */
[----:B------:R2:W-:Y:S01]  /*4440*/  UTCBAR [UR52], URZ ;  /* 0x000000ff340073e9 */ /* 0x0005e200080000ff */
[----:B-1----:R-:W-:Y:S02]  /*4450*/  UMOV UR5, UR45 ;  /* 0x0000002d00057c82 */ /* 0x002fe40008000000 */
[----:B------:R-:W-:Y:S02]  /*4460*/  SEL R5, RZ, 0x1, P0 ;  /* 0x00000001ff057807 */ /* 0x000fe40000000000 */
[----:B------:R-:W-:Y:S02]  /*4470*/  SEL R9, R9, RZ, P0 ;  /* 0x000000ff09097207 */ /* 0x000fe40000000000 */
[----:B------:R-:W-:Y:S01]  /*4480*/  LOP3.LUT R8, R8, R5, RZ, 0x3c, !PT ;  /* 0x0000000508087212 */ /* 0x000fe200078e3cff */
[----:B------:R-:W-:Y:S06]  /*4490*/  @P2 BRA `(.L_x_76) ;  /* 0xfffffff4009c2947 */ /* 0x000fec000383ffff */
[----:B------:R-:W1:Y:S01]  /*44a0*/  S2UR UR6, SR_CgaCtaId ;  /* 0x00000000000679c3 */ /* 0x000e620000008800 */
[----:B------:R-:W-:Y:S01]  /*44b0*/  ELECT P0, URZ, PT ;  /* 0x0000000000ff782f */ /* 0x000fe20003800000 */
[----:B------:R-:W-:Y:S01]  /*44c0*/  IMAD.MOV.U32 R0, RZ, RZ, 0x1 ;  /* 0x00000001ff007424 */ /* 0x000fe200078e00ff */
[----:B------:R-:W-:Y:S01]  /*44d0*/  UMOV UR4, 0x40 ;  /* 0x0000004000047882 */ /* 0x000fe20000000000 */
[----:B------:R-:W-:-:S04]  /*44e0*/  SHF.L.U32 R3, RZ, 0x1f, RZ ;  /* 0x0000001fff037819 */ /* 0x000fc800000006ff */
[----:B------:R-:W-:Y:S01]  /*44f0*/  UVIRTCOUNT.DEALLOC.SMPOOL 0x80 ;  /* 0x000000800000784c */ /* 0x000fe20000000000 */
[----:B-1----:R-:W-:-:S09]  /*4500*/  ULEA UR6, UR6, UR4, 0x18 ;  /* 0x0000000406067291 */ /* 0x002fd2000f8ec0ff */
[----:B------:R1:W-:Y:S01]  /*4510*/  @P0 STS.U8 [UR6+0x1c], R0 ;  /* 0x00001c00ff000988 */ /* 0x0003e20008000006 */
[----:B------:R-:W3:Y:S02]  /*4520*/  SYNCS.PHASECHK.TRANS64.TRYWAIT P0, [UR31+0x110], R3 ;  /* 0x00011003ff0075a7 */ /* 0x000ee4000800111f */
[----:B-1-3--:R-:W-:Y:S05]  /*4530*/  @!P0 BRA `(.L_x_77) ;  /* 0x000000ec00608947 */ /* 0x00afea0003800000 */
.L_x_224:
[----:B------:R-:W-:Y:S01]  /*4540*/  NOP ;  /* 0x0000000000007918 */ /* 0x000fe20000000000 */
[----:B-1----:R-:W1:Y:S01]  /*4550*/  LDS R0, [UR6+0x14] ;  /* 0x00001406ff007984 */ /* 0x002e620008000800 */
[----:B------:R-:W-:Y:S01]  /*4560*/  ULOP3.LUT UR4, UR26, 0xffff, URZ, 0xc0, !UPT ;  /* 0x0000ffff1a047892 */ /* 0x000fe2000f8ec0ff */
[----:B------:R-:W-:Y:S01]  /*4570*/  UMOV UR5, 0xffff ;  /* 0x0000ffff00057882 */ /* 0x000fe20000000000 */
[----:B------:R-:W-:Y:S02]  /*4580*/  UMOV UR7, 0x1 ;  /* 0x0000000100077882 */ /* 0x000fe40000000000 */
[----:B------:R-:W-:-:S04]  /*4590*/  USHF.R.U32.HI UR4, URZ, 0x5, UR4 ;  /* 0x00000005ff047899 */ /* 0x000fc80008011604 */
[----:B------:R-:W-:Y:S02]  /*45a0*/  USHF.L.U32 UR5, UR5, UR4, URZ ;  /* 0x0000000405057299 */ /* 0x000fe400080006ff */
[----:B------:R-:W-:-:S04]  /*45b0*/  USHF.L.U32 UR4, UR7, UR4, URZ ;  /* 0x0000000407047299 */ /* 0x000fc800080006ff */
[----:B-1----:R-:W-:-:S04]  /*45c0*/  LOP3.LUT R0, R0, UR5, RZ, 0xc0, !PT ;  /* 0x0000000500007c12 */ /* 0x002fc8000f8ec0ff */
[----:B------:R-:W-:-:S13]  /*45d0*/  ISETP.NE.AND P0, PT, R0, UR5, PT ;  /* 0x0000000500007c0c */ /* 0x000fda000bf05270 */
[----:B------:R-:W-:Y:S05]  /*45e0*/  @P0 BRA `(.L_x_78) ;  /* 0x0000000000580947 */ /* 0x000fea0003800000 */
[----:B------:R-:W1:Y:S02]  /*45f0*/  LDS R0, [UR6+0x18] ;  /* 0x00001806ff007984 */ /* 0x000e640008000800 */
[----:B-1----:R-:W-:-:S04]  /*4600*/  LOP3.LUT R0, R0, UR4, RZ, 0xc0, !PT ;  /* 0x0000000400007c12 */ /* 0x002fc8000f8ec0ff */
[----:B------:R-:W-:-:S13]  /*4610*/  ISETP.NE.AND P0, PT, R0, UR4, PT ;  /* 0x0000000400007c0c */ /* 0x000fda000bf05270 */
[----:B------:R-:W-:Y:S05]  /*4620*/  @P0 BRA `(.L_x_79) ;  /* 0x00000000003c0947 */ /* 0x000fea0003800000 */
[----:B------:R-:W1:Y:S01]  /*4630*/  S2R R2, SR_LANEID ;  /* 0x0000000000027919 */ /* 0x000e620000000000 */
[----:B------:R-:W-:Y:S01]  /*4640*/  ULOP3.LUT UR5, URZ, UR5, URZ, 0x33, !UPT ;  /* 0x00000005ff057292 */ /* 0x000fe2000f8e33ff */
[----:B------:R-:W-:Y:S01]  /*4650*/  LOP3.LUT R4, RZ, UR4, RZ, 0x33, !PT ;  /* 0x00000004ff047c12 */ /* 0x000fe2000f8e33ff */
[----:B------:R-:W-:Y:S02]  /*4660*/  VOTEU.ANY UR4, UPT, PT ;  /* 0x0000000000047886 */ /* 0x000fe400038e0100 */
[----:B------:R-:W-:Y:S01]  /*4670*/  UFLO.U32 UR4, UR4 ;  /* 0x00000004000472bd */ /* 0x000fe200080e0000 */
[----:B------:R-:W3:Y:S01]  /*4680*/  REDUX UR7, R4 ;  /* 0x00000000040773c4 */ /* 0x000ee20000000000 */
[----:B------:R-:W-:-:S06]  /*4690*/  IMAD.U32 R0, RZ, RZ, UR5 ;  /* 0x00000005ff007e24 */ /* 0x000fcc000f8e00ff */
[----:B------:R4:W-:Y:S01]  /*46a0*/  UTCATOMSWS.AND URZ, UR5 ;  /* 0x0000000500ff79e3 */ /* 0x0009e20008000000 */
[----:B------:R-:W2:Y:S01]  /*46b0*/  REDUX UR8, R0 ;  /* 0x00000000000873c4 */ /* 0x000ea20000000000 */
[----:B-1----:R-:W-:Y:S01]  /*46c0*/  ISETP.EQ.U32.AND P0, PT, R2, UR4, PT ;  /* 0x0000000402007c0c */ /* 0x002fe2000bf02070 */
[----:B---3--:R-:W-:Y:S01]  /*46d0*/  IMAD.U32 R2, RZ, RZ, UR7 ;  /* 0x00000007ff027e24 */ /* 0x008fe2000f8e00ff */
[----:B--2---:R-:W-:-:S11]  /*46e0*/  MOV R3, UR8 ;  /* 0x0000000800037c02 */ /* 0x004fd60008000f00 */
[----:B------:R4:W-:Y:S04]  /*46f0*/  @P0 ATOMS.AND RZ, [UR6+0x14], R3 ;  /* 0x00001403ffff098c */ /* 0x0009e8000a800006 */
[----:B------:R4:W-:Y:S01]  /*4700*/  @P0 ATOMS.AND RZ, [UR6+0x18], R2 ;  /* 0x00001802ffff098c */ /* 0x0009e2000a800006 */
[----:B------:R-:W-:Y:S05]  /*4710*/  BRA `(.L_x_80) ;  /* 0x0000000000147947 */ /* 0x000fea0003800000 */
.L_x_79:
[----:B------:R-:W-:Y:S02]  /*4720*/  MOV R2, 0x4740 ;  /* 0x0000474000027802 */ /* 0x000fe40000000f00 */
[----:B--2--5:R-:W-:Y:S05]  /*4730*/  CALL.REL.NOINC `($__internal_0_$__cuda_sm10x_tcgen05_guardrail_trap_col_being_dealloced_not_returned_by_alloc) ;  /* 0x000000f000fc7944 */ /* 0x024fea0003c00000 */
[----:B------:R-:W-:Y:S05]  /*4740*/  BRA `(.L_x_80) ;  /* 0x0000000000087947 */ /* 0x000fea0003800000 */
.L_x_78:
[----:B------:R-:W-:Y:S02]  /*4750*/  MOV R2, 0x4770 ;  /* 0x0000477000027802 */ /* 0x000fe40000000f00 */
[----:B--2--5:R-:W-:Y:S05]  /*4760*/  CALL.REL.NOINC `($__internal_2_$__cuda_sm10x_tcgen05_guardrail_trap_unallocated_columns_being_dealloced) ;  /* 0x000000f400087944 */ /* 0x024fea0003c00000 */
.L_x_80:
[----:B------:R-:W-:Y:S01]  /*4770*/  NOP ;  /* 0x0000000000007918 */ /* 0x000fe20000000000 */
[----:B----4-:R-:W-:Y:S05]  /*4780*/  EXIT ;  /* 0x000000000000794d */ /* 0x010fea0003800000 */
.L_x_62:
[----:B------:R-:W-:-:S09]  /*4790*/  UISETP.NE.OR UP0, UPT, UR20, 0x3, !UP3 ;  /* 0x000000031400788c */ /* 0x000fd2000df05670 */
[----:B------:R-:W-:Y:S05]  /*47a0*/  BRA.U UP0, `(.L_x_81) ;  /* 0x0000001900f87547 */ /* 0x000fea000b800000 */
[----:B------:R-:W2:Y:S01]  /*47b0*/  LDCU.64 UR4, c[0x0][0xc88] ;  /* 0x00019100ff0477ac */ /* 0x000ea20008000a00 */
[----:B------:R-:W3:Y:S01]  /*47c0*/  S2UR UR10, SR_CgaCtaId ;  /* 0x00000000000a79c3 */ /* 0x000ee20000008800 */
[----:B------:R-:W-:Y:S01]  /*47d0*/  HFMA2 R10, -RZ, RZ, 0, 0 ;  /* 0x00000000ff0a7431 */ /* 0x000fe200000001ff */
[----:B------:R-:W-:Y:S01]  /*47e0*/  MOV R9, RZ ;  /* 0x000000ff00097202 */ /* 0x000fe20000000f00 */
[----:B------:R-:W4:Y:S01]  /*47f0*/  LDCU UR61, c[0x0][0x370] ;  /* 0x00006e00ff3d77ac */ /* 0x000f220008000800 */
[----:B------:R-:W-:Y:S01]  /*4800*/  HFMA2 R3, -RZ, RZ, 0, 0.0078125 ;  /* 0x00002000ff037431 */ /* 0x000fe200000001ff */
[----:B------:R-:W4:Y:S03]  /*4810*/  LDCU.128 UR64, c[0x0][0xf10] ;  /* 0x0001e200ff4077ac */ /* 0x000f260008000c00 */
[----:B------:R-:W1:Y:S01]  /*4820*/  LDC.64 R12, c[0x0][0x348] ;  /* 0x0000d200ff0c7b82 */ /* 0x000e620000000a00 */
[----:B------:R-:W3:Y:S01]  /*4830*/  LDCU UR53, c[0x0][0x374] ;  /* 0x00006e80ff3577ac */ /* 0x000ee20008000800 */
[----:B------:R-:W3:Y:S01]  /*4840*/  LDCU.64 UR54, c[0x0][0xc90] ;  /* 0x00019200ff3677ac */ /* 0x000ee20008000a00 */
[----:B--2---:R-:W-:Y:S01]  /*4850*/  UISETP.NE.U32.AND UP0, UPT, UR4, URZ, UPT ;  /* 0x000000ff0400728c */ /* 0x004fe2000bf05070 */
[----:B------:R-:W2:Y:S01]  /*4860*/  LDCU UR15, c[0x0][0xf0c] ;  /* 0x0001e180ff0f77ac */ /* 0x000ea20008000800 */
[----:B------:R-:W2:Y:S01]  /*4870*/  LDCU UR69, c[0x0][0xf20] ;  /* 0x0001e400ff4577ac */ /* 0x000ea20008000800 */
[----:B------:R-:W2:Y:S01]  /*4880*/  LDCU UR4, c[0x0][0xf30] ;  /* 0x0001e600ff0477ac */ /* 0x000ea20008000800 */
[----:B------:R-:W-:Y:S01]  /*4890*/  UMOV UR21, 0x400 ;  /* 0x0000040000157882 */ /* 0x000fe20000000000 */
[----:B----4-:R-:W-:-:S02]  /*48a0*/  UIMAD.WIDE.U32 UR6, UR61, UR64, URZ ;  /* 0x000000403d0672a5 */ /* 0x010fc4000f8e00ff */
[----:B---3--:R-:W-:Y:S02]  /*48b0*/  UIMAD.WIDE.U32 UR8, UR53, UR67, URZ ;  /* 0x00000043350872a5 */ /* 0x008fe4000f8e00ff */
[----:B------:R-:W-:Y:S02]  /*48c0*/  ULEA UR21, UR10, UR21, 0x18 ;  /* 0x000000150a157291 */ /* 0x000fe4000f8ec0ff */
[----:B------:R-:W-:Y:S02]  /*48d0*/  UISETP.NE.AND.EX UP6, UPT, UR5, URZ, UPT, UP0 ;  /* 0x000000ff0500728c */ /* 0x000fe4000bfc5300 */
[----:B------:R-:W-:Y:S02]  /*48e0*/  UISETP.NE.AND UP0, UPT, UR45, 0x1, UPT ;  /* 0x000000012d00788c */ /* 0x000fe4000bf05270 */
[----:B------:R-:W-:Y:S02]  /*48f0*/  UISETP.NE.U32.AND UP0, UPT, UR54, URZ, UPT ;  /* 0x000000ff3600728c */ /* 0x000fe4000bf05070 */
[----:B------:R-:W-:-:S02]  /*4900*/  UIADD3 UR57, UPT, UPT, UR21, 0x70, URZ ;  /* 0x0000007015397890 */ /* 0x000fc4000fffe0ff */
[----:B------:R-:W-:Y:S02]  /*4910*/  UIADD3 UR49, UPT, UPT, UR21, 0x78, URZ ;  /* 0x0000007815317890 */ /* 0x000fe4000fffe0ff */
[----:B------:R-:W-:Y:S02]  /*4920*/  UIADD3 UR41, UPT, UPT, UR21, 0x80, URZ ;  /* 0x0000008015297890 */ /* 0x000fe4000fffe0ff */
[----:B------:R-:W-:Y:S02]  /*4930*/  UIADD3 UR33, UPT, UPT, UR21, 0x88, URZ ;  /* 0x0000008815217890 */ /* 0x000fe4000fffe0ff */
[----:B------:R-:W-:Y:S01]  /*4940*/  USEL UR68, URZ, 0x1, UP5 ;  /* 0x00000001ff447887 */ /* 0x000fe2000a800000 */
[----:B------:R-:W-:Y:S01]  /*4950*/  UMOV UR6, UR7 ;  /* 0x0000000700067c82 */ /* 0x000fe20008000000 */
[----:B------:R-:W-:Y:S01]  /*4960*/  UMOV UR62, UR9 ;  /* 0x00000009003e7c82 */ /* 0x000fe20008000000 */
[----:B------:R-:W-:Y:S02]  /*4970*/  UISETP.GE.AND UP3, UPT, UR45, 0x1, UPT ;  /* 0x000000012d00788c */ /* 0x000fe4000bf66270 */
[----:B------:R-:W-:Y:S01]  /*4980*/  UISETP.NE.AND.EX UP5, UPT, UR55, URZ, UPT, UP0 ;  /* 0x000000ff3700728c */ /* 0x000fe2000bfa5300 */
[----:B------:R-:W-:Y:S01]  /*4990*/  UMOV UR29, URZ ;  /* 0x000000ff001d7c82 */ /* 0x000fe20008000000 */
[----:B------:R-:W-:Y:S01]  /*49a0*/  UPLOP3.LUT UP1, UPT, UPT, UPT, UPT, 0x40, 0x4 ;  /* 0x000000000004789c */ /* 0x000fe20003f2e870 */
[----:B------:R-:W3:Y:S01]  /*49b0*/  LDCU.64 UR22, c[0x0][0xf28] ;  /* 0x0001e500ff1677ac */ /* 0x000ee20008000a00 */
[----:B--2---:R-:W-:-:S02]  /*49c0*/  UISETP.NE.AND UP3, UPT, UR15, 0x1, UPT ;  /* 0x000000010f00788c */ /* 0x004fc4000bf65270 */
[----:B------:R-:W-:Y:S02]  /*49d0*/  UPRMT UR46, UR10, 0x654, UR57 ;  /* 0x000006540a2e7896 */ /* 0x000fe40008000039 */
[----:B------:R-:W-:Y:S02]  /*49e0*/  UPRMT UR39, UR10, 0x654, UR49 ;  /* 0x000006540a277896 */ /* 0x000fe40008000031 */
[----:B------:R-:W-:Y:S02]  /*49f0*/  UPRMT UR38, UR10, 0x654, UR41 ;  /* 0x000006540a267896 */ /* 0x000fe40008000029 */
[----:B------:R-:W-:Y:S02]  /*4a00*/  UPRMT UR37, UR10, 0x654, UR33 ;  /* 0x000006540a257896 */ /* 0x000fe40008000021 */
[----:B------:R-:W-:Y:S02]  /*4a10*/  USHF.R.U32.HI UR63, URZ, UR65, UR6 ;  /* 0x00000041ff3f7299 */ /* 0x000fe40008011606 */
[----:B------:R-:W-:-:S02]  /*4a20*/  USHF.R.U32.HI UR62, URZ, UR69, UR62 ;  /* 0x00000045ff3e7299 */ /* 0x000fc4000801163e */
[----:B------:R-:W-:Y:S02]  /*4a30*/  UISETP.NE.AND UP0, UPT, UR66, 0x1, UPT ;  /* 0x000000014200788c */ /* 0x000fe4000bf05270 */
[----:B-1----:R-:W-:-:S11]  /*4a40*/  UISETP.NE.AND UP4, UPT, UR4, 0x1, UPT ;  /* 0x000000010400788c */ /* 0x002fd6000bf85270 */
.L_x_96:
[C---:B------:R-:W-:Y:S02]  /*4a50*/  LEA R8, R10.reuse, UR21, 0x3 ;  /* 0x000000150a087c11 */ /* 0x040fe4000f8e18ff */
[----:B------:R-:W-:Y:S02]  /*4a60*/  SHF.L.U32 R5, R9, 0x1f, RZ ;  /* 0x0000001f09057819 */ /* 0x000fe400000006ff */
[----:B------:R-:W-:Y:S02]  /*4a70*/  LEA R6, R10, UR21, 0x4 ;  /* 0x000000150a067c11 */ /* 0x000fe4000f8e20ff */
[----:B------:R-:W1:Y:S02]  /*4a80*/  SYNCS.PHASECHK.TRANS64.TRYWAIT P0, [R8+URZ+0xc0], R5 ;  /* 0x0000c005080075a7 */ /* 0x000e6400080011ff */
[----:B-12---:R-:W-:Y:S05]  /*4a90*/  @!P0 BRA `(.L_x_82) ;  /* 0x000000e800208947 */ /* 0x006fea0003800000 */
.L_x_225:
[----:B-1----:R-:W1:Y:S01]  /*4aa0*/  LDS.128 R4, [R6+0x120] ;  /* 0x0001200006047984 */ /* 0x002e620000000c00 */
[----:B------:R-:W-:Y:S01]  /*4ab0*/  UISETP.GE.AND UP0, UPT, UR45, 0x1, UPT ;  /* 0x000000012d00788c */ /* 0x000fe2000bf06270 */
[----:B------:R-:W-:Y:S01]  /*4ac0*/  @!PT LDS RZ, [RZ] ;  /* 0x00000000fffff984 */ /* 0x000fe20000000800 */
[----:B------:R-:W-:Y:S01]  /*4ad0*/  @!PT LDS RZ, [RZ] ;  /* 0x00000000fffff984 */ /* 0x000fe20000000800 */
[----:B------:R-:W-:Y:S01]  /*4ae0*/  @!PT LDS RZ, [RZ] ;  /* 0x00000000fffff984 */ /* 0x000fe20000000800 */
[----:B------:R-:W-:Y:S01]  /*4af0*/  @!PT LDS RZ, [RZ] ;  /* 0x00000000fffff984 */ /* 0x000fe20000000800 */
[----:B------:R2:W-:Y:S06]  /*4b00*/  MEMBAR.ALL.CTA ;  /* 0x0000000000007992 */ /* 0x0005ec0000008000 */
[----:B--2---:R-:W2:Y:S01]  /*4b10*/  FENCE.VIEW.ASYNC.S ;  /* 0x00000000000073c6 */ /* 0x004ea20000000000 */
[----:B-1----:R-:W-:Y:S11]  /*4b20*/  LOP3.LUT P0, RZ, R6, 0x1, RZ, 0xc0, !PT ;  /* 0x0000000106ff7812 */ /* 0x002ff6000780c0ff */
[----:B------:R-:W-:Y:S02]  /*4b30*/  @!UPT UIADD3 URZ, UPT, UPT, URZ, URZ, URZ ;  /* 0x000000fffffff290 */ /* 0x000fe4000fffe0ff */
[----:B--2---:R-:W-:Y:S01]  /*4b40*/  VOTEU.ANY UP3, P0 ;  /* 0x0000000000ff7886 */ /* 0x004fe20000060100 */
[----:B------:R-:W-:Y:S11]  /*4b50*/  PLOP3.LUT P0, PT, PT, PT, UP3, 0x80, 0x8 ;  /* 0x000000000008781c */ /* 0x000ff60003f0f038 */
[----:B------:R-:W-:Y:S02]  /*4b60*/  @!UPT UIADD3 URZ, UPT, UPT, URZ, URZ, URZ ;  /* 0x000000fffffff290 */ /* 0x000fe4000fffe0ff */
[----:B------:R-:W-:Y:S02]  /*4b70*/  @P0 SHF.R.U32.HI R0, RZ, 0x10, R5 ;  /* 0x00000010ff000819 */ /* 0x000fe40000011605 */
[----:B------:R-:W-:Y:S02]  /*4b80*/  @P0 MOV R2, R4 ;  /* 0x0000000400020202 */ /* 0x000fe40000000f00 */
[----:B------:R-:W-:Y:S01]  /*4b90*/  @P0 R2UR UR4, R0 ;  /* 0x00000000000402ca */ /* 0x000fe200000e0000 */
[----:B------:R-:W-:Y:S01]  /*4ba0*/  VIADD R0, R8, 0xd0 ;  /* 0x000000d008007836 */ /* 0x000fe20000000000 */
[----:B------:R-:W-:Y:S02]  /*4bb0*/  @P0 LOP3.LUT R4, R5, 0xffff, RZ, 0xc0, !PT ;  /* 0x0000ffff05040812 */ /* 0x000fe400078ec0ff */
[----:B------:R-:W-:Y:S02]  /*4bc0*/  @P0 R2UR UR6, R2 ;  /* 0x00000000020602ca */ /* 0x000fe400000e0000 */
[----:B------:R-:W-:Y:S02]  /*4bd0*/  PRMT R0, RZ, 0x654, R0 ;  /* 0x00000654ff007816 */ /* 0x000fe40000000000 */
[----:B------:R-:W-:Y:S02]  /*4be0*/  @P0 R2UR UR5, R4 ;  /* 0x00000000040502ca */ /* 0x000fe400000e0000 */
[----:B------:R1:W-:Y:S03]  /*4bf0*/  SYNCS.ARRIVE.TRANS64.RED.A1T0 RZ, [R0+URZ], RZ ;  /* 0x000000ff00ff79a7 */ /* 0x0003e600081004ff */
[----:B------:R-:W-:Y:S04]  /*4c00*/  @UP3 UMOV UR47, UR4 ;  /* 0x00000004002f3c82 */ /* 0x000fe80008000000 */
[----:B------:R-:W-:Y:S04]  /*4c10*/  @UP3 UMOV UR14, UR6 ;  /* 0x00000006000e3c82 */ /* 0x000fe80008000000 */
[----:B------:R-:W-:Y:S01]  /*4c20*/  @UP3 UMOV UR13, UR5 ;  /* 0x00000005000d3c82 */ /* 0x000fe20008000000 */
[----:B------:R-:W-:Y:S05]  /*4c30*/  BRA.U !UP0, `(.L_x_83) ;  /* 0x0000000108c07547 */ /* 0x000fea000b800000 */
[----:B------:R-:W-:Y:S02]  /*4c40*/  UIMAD.WIDE.U32 UR16, UR13, UR67, URZ ;  /* 0x000000430d1072a5 */ /* 0x000fe4000f8e00ff */
[----:B------:R-:W-:Y:S02]  /*4c50*/  UP2UR UR20, UPR, URZ, 0x4 ;  /* 0x00000004ff147883 */ /* 0x000fe40008000000 */
[----:B------:R-:W-:Y:S02]  /*4c60*/  UISETP.NE.AND UP2, UPT, UR66, 0x1, UPT ;  /* 0x000000014200788c */ /* 0x000fe4000bf45270 */
[----:B------:R-:W-:Y:S02]  /*4c70*/  UIMAD.WIDE.U32 UR18, UR14, UR64, URZ ;  /* 0x000000400e1272a5 */ /* 0x000fe4000f8e00ff */
[----:B------:R-:W-:Y:S02]  /*4c80*/  USEL UR4, UR53, UR62, !UP2 ;  /* 0x0000003e35047287 */ /* 0x000fe4000d000000 */
[----:B------:R-:W-:Y:S02]  /*4c90*/  UISETP.NE.AND UP0, UPT, UR15, 0x1, UPT ;  /* 0x000000010f00788c */ /* 0x000fe4000bf05270 */
[----:B------:R-:W-:Y:S02]  /*4ca0*/  UP2UR UR25, UPR, URZ, 0x2 ;  /* 0x00000002ff197883 */ /* 0x000fe40008000000 */
[----:B------:R-:W-:Y:S02]  /*4cb0*/  UISETP.NE.AND UP1, UPT, UR45, 0x1, UPT ;  /* 0x000000012d00788c */ /* 0x000fe4000bf25270 */
[----:B---3--:R-:W-:Y:S02]  /*4cc0*/  UIMAD.WIDE.U32 UR8, UR4, UR22, URZ ;  /* 0x00000016040872a5 */ /* 0x008fe4000f8e00ff */
[----:B------:R-:W-:Y:S01]  /*4cd0*/  USEL UR7, UR61, UR63, !UP0 ;  /* 0x0000003f3d077287 */ /* 0x000fe2000c000000 */
[----:B------:R-:W-:Y:S02]  /*4ce0*/  UMOV UR5, UR17 ;  /* 0x0000001100057c82 */ /* 0x000fe40008000000 */
[----:B------:R-:W-:Y:S02]  /*4cf0*/  USHF.R.U32.HI UR6, URZ, UR69, UR5 ;  /* 0x00000045ff067299 */ /* 0x000fe40008011605 */
[----:B------:R-:W-:Y:S02]  /*4d00*/  UIMAD.WIDE.U32 UR10, UR7, UR22, URZ ;  /* 0x00000016070a72a5 */ /* 0x000fe4000f8e00ff */
[----:B------:R-:W-:Y:S02]  /*4d10*/  USEL UR6, UR13, UR6, !UP2 ;  /* 0x000000060d067287 */ /* 0x000fe4000d000000 */
[----:B------:R-:W-:Y:S01]  /*4d20*/  UISETP.NE.AND UP2, UPT, UR20, URZ, UPT ;  /* 0x000000ff1400728c */ /* 0x000fe2000bf45270 */
[----:B------:R-:W-:Y:S02]  /*4d30*/  UMOV UR5, UR19 ;  /* 0x0000001300057c82 */ /* 0x000fe40008000000 */
[----:B------:R-:W-:Y:S03]  /*4d40*/  USHF.R.U32.HI UR16, URZ, UR65, UR5 ;  /* 0x00000041ff107299 */ /* 0x000fe60008011605 */
[----:B------:R-:W-:Y:S02]  /*4d50*/  UMOV UR5, UR9 ;  /* 0x0000000900057c82 */ /* 0x000fe40008000000 */
[----:B------:R-:W-:Y:S03]  /*4d60*/  @UP1 USHF.R.U32.HI UR4, URZ, UR23, UR5 ;  /* 0x00000017ff041299 */ /* 0x000fe60008011605 */
[----:B------:R-:W-:Y:S01]  /*4d70*/  UMOV UR5, UR11 ;  /* 0x0000000b00057c82 */ /* 0x000fe20008000000 */
[----:B------:R-:W-:Y:S02]  /*4d80*/  UIMAD UR4, UR45, UR4, URZ ;  /* 0x000000042d0472a4 */ /* 0x000fe4000f8e02ff */
[----:B------:R-:W-:Y:S02]  /*4d90*/  @UP1 USHF.R.U32.HI UR7, URZ, UR23, UR5 ;  /* 0x00000017ff071299 */ /* 0x000fe40008011605 */
[----:B------:R-:W-:Y:S02]  /*4da0*/  USEL UR5, UR14, UR16, !UP0 ;  /* 0x000000100e057287 */ /* 0x000fe4000c000000 */
[----:B------:R-:W-:Y:S02]  /*4db0*/  UIMAD.WIDE.U32 UR10, UR6, UR22, URZ ;  /* 0x00000016060a72a5 */ /* 0x000fe4000f8e00ff */
[----:B------:R-:W-:Y:S02]  /*4dc0*/  UIMAD UR8, UR45, UR7, URZ ;  /* 0x000000072d0872a4 */ /* 0x000fe4000f8e02ff */
[----:B------:R-:W-:Y:S03]  /*4dd0*/  UISETP.GE.AND UP0, UPT, UR6, UR4, UPT ;  /* 0x000000040600728c */ /* 0x000fe6000bf06270 */
[----:B------:R-:W-:Y:S01]  /*4de0*/  UMOV UR4, UR11 ;  /* 0x0000000b00047c82 */ /* 0x000fe20008000000 */
[----:B------:R-:W-:Y:S02]  /*4df0*/  UISETP.GE.OR UP0, UPT, UR5, UR8, UP0 ;  /* 0x000000080500728c */ /* 0x000fe40008706670 */
[----:B------:R-:W-:Y:S02]  /*4e00*/  USHF.R.U32.HI UR4, URZ, UR23, UR4 ;  /* 0x00000017ff047299 */ /* 0x000fe40008011604 */
[----:B------:R-:W-:Y:S02]  /*4e10*/  UIMAD.WIDE.U32 UR8, UR5, UR22, URZ ;  /* 0x00000016050872a5 */ /* 0x000fe4000f8e00ff */
[----:B------:R-:W-:Y:S04]  /*4e20*/  USEL UR10, UR6, UR4, !UP1 ;  /* 0x00000004060a7287 */ /* 0x000fe8000c800000 */
[----:B------:R-:W-:Y:S01]  /*4e30*/  UIADD3 UR11, UPT, UPT, -UR10, URZ, URZ ;  /* 0x000000ff0a0b7290 */ /* 0x000fe2000fffe1ff */
[----:B------:R-:W-:Y:S02]  /*4e40*/  @!UP0 UMOV UR4, UR9 ;  /* 0x0000000900048c82 */ /* 0x000fe40008000000 */
[----:B------:R-:W-:Y:S02]  /*4e50*/  @!UP0 USHF.R.U32.HI UR4, URZ, UR23, UR4 ;  /* 0x00000017ff048299 */ /* 0x000fe40008011604 */
[----:B------:R-:W-:Y:S02]  /*4e60*/  UIMAD UR8, UR45, UR11, UR6 ;  /* 0x0000000b2d0872a4 */ /* 0x000fe4000f8e0206 */
[----:B------:R-:W-:Y:S02]  /*4e70*/  @!UP0 USEL UR4, UR5, UR4, !UP1 ;  /* 0x0000000405048287 */ /* 0x000fe4000c800000 */
[----:B------:R-:W-:Y:S02]  /*4e80*/  UISETP.NE.AND UP1, UPT, UR25, URZ, UPT ;  /* 0x000000ff1900728c */ /* 0x000fe4000bf25270 */
[----:B------:R-:W-:Y:S02]  /*4e90*/  @!UP0 UIMAD UR7, UR7, UR8, UR4 ;  /* 0x00000008070782a4 */ /* 0x000fe4000f8e0204 */
[----:B------:R-:W-:Y:S02]  /*4ea0*/  @!UP0 UIADD3 UR9, UPT, UPT, UR10, -UR4, URZ ;  /* 0x800000040a098290 */ /* 0x000fe4000fffe0ff */
[----:B------:R-:W-:Y:S02]  /*4eb0*/  UIADD3 UR8, UPT, UPT, -UR6, URZ, URZ ;  /* 0x000000ff06087290 */ /* 0x000fe4000fffe1ff */
[----:B------:R-:W-:Y:S02]  /*4ec0*/  UIADD3 UR4, UPT, UPT, -UR5, URZ, URZ ;  /* 0x000000ff05047290 */ /* 0x000fe4000fffe1ff */
[----:B------:R-:W-:Y:S03]  /*4ed0*/  @!UP0 UIMAD UR6, UR9, UR45, UR5 ;  /* 0x0000002d090682a4 */ /* 0x000fe6000f8e0205 */
[----:B------:R-:W-:Y:S01]  /*4ee0*/  @!UP0 UMOV UR5, UR7 ;  /* 0x0000000700058c82 */ /* 0x000fe20008000000 */
[----:B------:R-:W-:Y:S02]  /*4ef0*/  UIMAD UR7, UR15, UR4, UR14 ;  /* 0x000000040f0772a4 */ /* 0x000fe4000f8e020e */
[----:B------:R-:W-:Y:S02]  /*4f00*/  UIMAD UR4, UR66, UR8, UR13 ;  /* 0x00000008420472a4 */ /* 0x000fe4000f8e020d */
[----:B------:R-:W-:Y:S02]  /*4f10*/  UIMAD UR14, UR5, UR15, UR7 ;  /* 0x0000000f050e72a4 */ /* 0x000fe4000f8e0207 */
[----:B------:R-:W-:Y:S11]  /*4f20*/  UIMAD UR13, UR6, UR66, UR4 ;  /* 0x00000042060d72a4 */ /* 0x000ff6000f8e0204 */
[----:B------:R-:W-:Y:S01]  /*4f30*/  @!UPT UIADD3 URZ, UPT, UPT, URZ, URZ, URZ ;  /* 0x000000fffffff290 */ /* 0x000fe2000fffe0ff */
.L_x_83:
[----:B------:R-:W2:Y:S01]  /*4f40*/  @!UP4 LDCU.128 UR8, c[0x0][0xf10] ;  /* 0x0001e200ff08c7ac */ /* 0x000ea20008000c00 */
[----:B------:R-:W-:Y:S04]  /*4f50*/  ISETP.NE.U32.AND P0, PT, RZ, UR54, PT ;  /* 0x00000036ff007c0c */ /* 0x000fe8000bf05070 */
[----:B------:R-:W-:Y:S01]  /*4f60*/  ISETP.NE.AND.EX P0, PT, RZ, UR55, PT, P0 ;  /* 0x00000037ff007c0c */ /* 0x000fe2000bf05300 */
[----:B------:R-:W4:Y:S01]  /*4f70*/  @!UP4 LDCU UR5, c[0x0][0xf0c] ;  /* 0x0001e180ff05c7ac */ /* 0x000f220008000800 */
[----:B------:R-:W3:Y:S01]  /*4f80*/  @!UP4 LDCU UR4, c[0x0][0xf20] ;  /* 0x0001e400ff04c7ac */ /* 0x000ee20008000800 */
[----:B------:R-:W-:Y:S02]  /*4f90*/  USHF.L.U32 UR17, UR24, 0x8, URZ ;  /* 0x0000000818117899 */ /* 0x000fe400080006ff */
[----:B--2---:R-:W-:Y:S02]  /*4fa0*/  UIMAD.WIDE.U32 UR6, UR14, UR8, URZ ;  /* 0x000000080e0672a5 */ /* 0x004fe4000f8e00ff */
[----:B------:R-:W-:Y:S02]  /*4fb0*/  UIADD3 UR18, UPT, UPT, UR17, 0x60, URZ ;  /* 0x0000006011127890 */ /* 0x000fe4000fffe0ff */
[----:B------:R-:W-:Y:S02]  /*4fc0*/  @!UP4 USHF.R.U32.HI UR7, URZ, UR9, UR7 ;  /* 0x00000009ff07c299 */ /* 0x000fe40008011607 */
[----:B------:R-:W-:Y:S02]  /*4fd0*/  UIMAD.WIDE.U32 UR8, UR13, UR11, URZ ;  /* 0x0000000b0d0872a5 */ /* 0x000fe4000f8e00ff */
[----:B----4-:R-:W-:Y:S02]  /*4fe0*/  @!UP4 UISETP.NE.AND UP0, UPT, UR5, 0x1, UPT ;  /* 0x000000010500c88c */ /* 0x010fe4000bf05270 */
[----:B------:R-:W-:Y:S02]  /*4ff0*/  USHF.L.U32 UR59, UR12, 0x7, URZ ;  /* 0x000000070c3b7899 */ /* 0x000fe400080006ff */
[----:B------:R-:W-:Y:S02]  /*5000*/  @!UP4 USEL UR7, UR14, UR7, !UP0 ;  /* 0x000000070e07c287 */ /* 0x000fe4000c000000 */
[----:B------:R-:W-:Y:S01]  /*5010*/  @!UP4 UISETP.NE.AND UP0, UPT, UR10, 0x1, UPT ;  /* 0x000000010a00c88c */ /* 0x000fe2000bf05270 */
[----:B------:R-:W-:Y:S01]  /*5020*/  @!UP4 UMOV UR6, UR9 ;  /* 0x000000090006cc82 */ /* 0x000fe20008000000 */
[----:B------:R-:W-:Y:S01]  /*5030*/  UMOV UR58, UR18 ;  /* 0x00000012003a7c82 */ /* 0x000fe20008000000 */
[----:B---3--:R-:W-:Y:S04]  /*5040*/  @!UP4 USHF.R.U32.HI UR6, URZ, UR4, UR6 ;  /* 0x00000004ff06c299 */ /* 0x008fe80008011606 */
[----:B------:R-:W-:Y:S04]  /*5050*/  @!UP4 USEL UR6, UR13, UR6, !UP0 ;  /* 0x000000060d06c287 */ /* 0x000fe8000c000000 */
[----:B------:R-:W-:Y:S02]  /*5060*/  @!UP4 UIADD3 UR4, UPT, UPT, -UR7, UR6, URZ ;  /* 0x000000060704c290 */ /* 0x000fe4000fffe1ff */
[----:B------:R-:W-:Y:S02]  /*5070*/  @!UP4 UIADD3 UR6, UPT, UPT, UR7, -UR6, URZ ;  /* 0x800000060706c290 */ /* 0x000fe4000fffe0ff */
[----:B------:R-:W-:Y:S02]  /*5080*/  @!UP4 UIMAD UR14, UR4, UR5, UR14 ;  /* 0x00000005040ec2a4 */ /* 0x000fe4000f8e020e */
[----:B------:R-:W-:Y:S01]  /*5090*/  @!UP4 UIMAD UR13, UR6, UR10, UR13 ;  /* 0x0000000a060dc2a4 */ /* 0x000fe2000f8e020d */
[----:B------:R-:W-:Y:S11]  /*50a0*/  BRA.U UP1, `(.L_x_84) ;  /* 0x0000000101107547 */ /* 0x000ff6000b800000 */
[----:B-1----:R-:W-:Y:S04]  /*50b0*/  MOV R0, UR68 ;  /* 0x0000004400007c02 */ /* 0x002fe80008000f00 */
[----:B------:R-:W-:Y:S04]  /*50c0*/  SHF.L.U32 R5, R0, 0x1f, RZ ;  /* 0x0000001f00057819 */ /* 0x000fe800000006ff */
[----:B------:R-:W1:Y:S02]  /*50d0*/  SYNCS.PHASECHK.TRANS64.TRYWAIT P1, [UR21+0xb8], R5 ;  /* 0x0000b805ff0075a7 */ /* 0x000e640008021115 */
[----:B-1----:R-:W-:Y:S05]  /*50e0*/  @!P1 BRA `(.L_x_85) ;  /* 0x000000e000a09947 */ /* 0x002fea0003800000 */
.L_x_84:
[----:B------:R-:W-:Y:S05]  /*50f0*/  BRA.U !UP5, `(.L_x_86) ;  /* 0x000000010d387547 */ /* 0x000fea000b800000 */
[----:B------:R-:W-:Y:S01]  /*5100*/  UPLOP3.LUT UP2, UPT, UPT, UPT, UP6, 0x80, 0x8 ;  /* 0x000000000008789c */ /* 0x000fe20003f4f060 */
[----:B-1----:R-:W-:Y:S01]  /*5110*/  HFMA2 R0, -RZ, RZ, 0, 5.9604644775390625e-08 ;  /* 0x00000001ff007431 */ /* 0x002fe200000001ff */
[----:B------:R-:W1:Y:S01]  /*5120*/  LDCU.64 UR8, c[0x0][0x358] ;  /* 0x00006b00ff0877ac */ /* 0x000e620008000a00 */
[----:B------:R-:W-:Y:S03]  /*5130*/  IMAD.MOV.U32 R176, RZ, RZ, 0x1 ;  /* 0x00000001ffb07424 */ /* 0x000fe600078e00ff */
[----:B------:R-:W-:Y:S05]  /*5140*/  PLOP3.LUT P1, PT, PT, PT, UP2, 0x80, 0x8 ;  /* 0x000000000008781c */ /* 0x000fea0003f2f028 */
[----:B------:R-:W2:Y:S01]  /*5150*/  @UP2 LDCU.64 UR4, c[0x0][0xc88] ;  /* 0x00019100ff0427ac */ /* 0x000ea20008000a00 */
[----:B------:R-:W-:Y:S07]  /*5160*/  @UP2 UIMAD UR6, UR36, UR54, URZ ;  /* 0x00000036240622a4 */ /* 0x000fee000f8e02ff */
[----:B------:R-:W-:Y:S01]  /*5170*/  @!P1 PRMT R176, R0, 0x7610, R176 ;  /* 0x0000761000b09816 */ /* 0x000fe200000000b0 */
[----:B--2---:R-:W-:Y:S06]  /*5180*/  @UP2 UIMAD.WIDE UR4, UR6, 0x4, UR4 ;  /* 0x00000004060428a5 */ /* 0x004fec000f8e0204 */
[----:B------:R-:W-:Y:S01]  /*5190*/  IMAD.U32 R4, RZ, RZ, UR4 ;  /* 0x00000004ff047e24 */ /* 0x000fe2000f8e00ff */
[----:B------:R-:W-:Y:S04]  /*51a0*/  MOV R5, UR5 ;  /* 0x0000000500057c02 */ /* 0x000fe80008000f00 */
[----:B------:R-:W2:Y:S01]  /*51b0*/  @!UP2 LDCU UR4, c[0x0][0xc80] ;  /* 0x00019000ff04a7ac */ /* 0x000ea20008000800 */
[----:B-1---5:R3:W5:Y:S02]  /*51c0*/  @P1 LDG.E R133, desc[UR8][R4.64] ;  /* 0x0000000804851981 */ /* 0x022764000c1e1900 */
[----:B--23--:R-:W-:Y:S07]  /*51d0*/  @!P1 IMAD.U32 R133, RZ, RZ, UR4 ;  /* 0x00000004ff859e24 */ /* 0x00cfee000f8e00ff */
.L_x_86:
[----:B-----5:R-:W-:Y:S01]  /*51e0*/  @!P0 FSETP.EQ.AND P2, PT, R133, RZ, PT ;  /* 0x000000ff8500820b */ /* 0x020fe20003f42000 */
[----:B------:R-:W-:Y:S01]  /*51f0*/  @!UPT UIADD3 URZ, UPT, UPT, URZ, URZ, URZ ;  /* 0x000000fffffff290 */ /* 0x000fe2000fffe0ff */
[----:B------:R-:W-:Y:S11]  /*5200*/  @!P0 BRA `(.L_x_87) ;  /* 0x0000000000148947 */ /* 0x000ff60003800000 */
[----:B------:R-:W-:Y:S02]  /*5210*/  LOP3.LUT P0, RZ, R176, 0xff, RZ, 0xc0, !PT ;  /* 0x000000ffb0ff7812 */ /* 0x000fe4000780c0ff */
[----:B------:R-:W-:Y:S04]  /*5220*/  PLOP3.LUT P2, PT, PT, PT, UP2, 0x80, 0x8 ;  /* 0x000000000008781c */ /* 0x000fe80003f4f028 */
[----:B------:R-:W-:Y:S07]  /*5230*/  PLOP3.LUT P2, PT, P2, PT, PT, 0x8, 0x80 ;  /* 0x000000000080781c */ /* 0x000fee000174e170 */
[----:B------:R-:W-:Y:S11]  /*5240*/  @P0 FSETP.EQ.AND P2, PT, R133, RZ, PT ;  /* 0x000000ff8500020b */ /* 0x000ff60003f42000 */
[----:B------:R-:W-:Y:S02]  /*5250*/  @!UPT UIADD3 URZ, UPT, UPT, URZ, URZ, URZ ;  /* 0x000000fffffff290 */ /* 0x000fe4000fffe0ff */
.L_x_87:
[----:B-1----:R-:W-:Y:S01]  /*5260*/  IMAD.MOV.U32 R0, RZ, RZ, 0x1 ;  /* 0x00000001ff007424 */ /* 0x002fe200078e00ff */
[----:B------:R-:W-:Y:S01]  /*5270*/  ULOP3.LUT UP0, UR19, UR29, 0x1, URZ, 0xc0, !UPT ;  /* 0x000000011d137892 */ /* 0x000fe2000f80c0ff */
[----:B------:R-:W-:Y:S03]  /*5280*/  ELECT P1, URZ, PT ;  /* 0x0000000000ff782f */ /* 0x000fe60003820000 */
[----:B------:R-:W-:Y:S02]  /*5290*/  SHF.L.U32 R5, R0, 0x1f, RZ ;  /* 0x0000001f00057819 */ /* 0x000fe400000006ff */
[----:B------:R-:W-:Y:S02]  /*52a0*/  PLOP3.LUT P1, PT, P2, P1, PT, 0xf2, 0x2f ;  /* 0x00000000002f781c */ /* 0x000fe40001723e72 */
[----:B------:R-:W1:Y:S03]  /*52b0*/  SYNCS.PHASECHK.TRANS64.TRYWAIT P0, [UR21+0x90], R5 ;  /* 0x00009005ff0075a7 */ /* 0x000e660008001115 */
[----:B------:R-:W-:Y:S01]  /*52c0*/  @UP0 UIADD3 UR58, UPT, UPT, UR17, URZ, URZ ;  /* 0x000000ff113a0290 */ /* 0x000fe2000fffe0ff */
[----:B-1----:R-:W-:Y:S11]  /*52d0*/  @!P0 BRA `(.L_x_88) ;  /* 0x000000e0003c8947 */ /* 0x002ff60003800000 */
.L_x_228:
[----:B------:R-:W-:Y:S01]  /*52e0*/  @!P1 IADD3 R2, P0, PT, R12, 0x980, RZ ;  /* 0x000009800c029810 */ /* 0x000fe20007f1e0ff */
[----:B------:R-:W-:Y:S01]  /*52f0*/  VOTEU.ALL UP0, P1 ;  /* 0x0000000000ff7886 */ /* 0x000fe20000800000 */
[----:B------:R-:W-:Y:S01]  /*5300*/  UMOV UR6, 0x0 ;  /* 0x0000000000067882 */ /* 0x000fe20000000000 */
[----:B------:R-:W-:Y:S01]  /*5310*/  UMOV UR7, 0x10000000 ;  /* 0x1000000000077882 */ /* 0x000fe20000000000 */
[----:B------:R-:W-:Y:S01]  /*5320*/  @!P1 R2UR UR5, R2 ;  /* 0x00000000020592ca */ /* 0x000fe200000e0000 */
[----:B-1----:R-:W-:Y:S01]  /*5330*/  @!P1 IMAD.X R0, RZ, RZ, R13, P0 ;  /* 0x000000ffff009224 */ /* 0x002fe200000e060d */
[----:B------:R-:W-:Y:S02]  /*5340*/  @!UP0 UIADD3 UR56, UPT, UPT, UR21, 0x200, URZ ;  /* 0x0000020015388890 */ /* 0x000fe4000fffe0ff */
[----:B------:R-:W-:Y:S02]  /*5350*/  @!UP0 UIADD3 UR10, UPT, UPT, UR58, 0x80, URZ ;  /* 0x000000803a0a8890 */ /* 0x000fe4000fffe0ff */
[----:B------:R-:W-:Y:S01]  /*5360*/  @!P1 R2UR UR4, R0 ;  /* 0x00000000000492ca */ /* 0x000fe200000e0000 */
[----:B------:R-:W-:Y:S01]  /*5370*/  @!UP0 UIADD3 UR8, UPT, UPT, UR21, 0x1200, URZ ;  /* 0x0000120015088890 */ /* 0x000fe2000fffe0ff */
[----:B------:R-:W-:Y:S01]  /*5380*/  @!P1 IMAD.MOV.U32 R0, RZ, RZ, 0x2000 ;  /* 0x00002000ff009424 */ /* 0x000fe200078e00ff */
[----:B------:R-:W-:Y:S01]  /*5390*/  VOTEU.ALL UP0, P1 ;  /* 0x0000000000ff7886 */ /* 0x000fe20000800000 */
[----:B------:R-:W-:Y:S01]  /*53a0*/  UMOV UR60, UR36 ;  /* 0x00000024003c7c82 */ /* 0x000fe20008000000 */
[----:B------:R-:W-:Y:S01]  /*53b0*/  UMOV UR9, UR57 ;  /* 0x0000003900097c82 */ /* 0x000fe20008000000 */
[----:B------:R-:W-:Y:S01]  /*53c0*/  UMOV UR11, UR59 ;  /* 0x0000003b000b7c82 */ /* 0x000fe20008000000 */
[----:B------:R-:W-:Y:S01]  /*53d0*/  IMAD.U32 R6, RZ, RZ, UR5 ;  /* 0x00000005ff067e24 */ /* 0x000fe2000f8e00ff */
[----:B------:R-:W-:Y:S05]  /*53e0*/  UMOV UR12, UR36 ;  /* 0x00000024000c7c82 */ /* 0x000fea0008000000 */
[----:B------:R-:W-:Y:S01]  /*53f0*/  IMAD.U32 R7, RZ, RZ, UR4 ;  /* 0x00000004ff077e24 */ /* 0x000fe2000f8e00ff */
[----:B------:R-:W-:Y:S04]  /*5400*/  @!P1 R2UR UR4, R6 ;  /* 0x00000000060492ca */ /* 0x000fe800000e0000 */
[----:B------:R-:W-:Y:S11]  /*5410*/  @!P1 R2UR UR5, R7 ;  /* 0x00000000070592ca */ /* 0x000ff600000e0000 */
[----:B------:R-:W-:Y:S02]  /*5420*/  @!UPT UIADD3 URZ, UPT, UPT, URZ, URZ, URZ ;  /* 0x000000fffffff290 */ /* 0x000fe4000fffe0ff */
[----:B------:R1:W-:Y:S01]  /*5430*/  @!UP0 UTMALDG.3D [UR56], [UR4], desc[UR6] ;  /* 0x00000638040085b4 */ /* 0x0003e20008011000 */
[----:B------:R-:W-:Y:S05]  /*5440*/  VOTEU.ALL UP0, P1 ;  /* 0x0000000000ff7886 */ /* 0x000fea0000800000 */
[----:B------:R1:W-:Y:S01]  /*5450*/  @!UP0 UTMALDG.3D [UR8], [UR4], desc[UR6] ;  /* 0x00000608040085b4 */ /* 0x0003e20008011000 */
[----:B------:R1:W-:Y:S01]  /*5460*/  @!P1 SYNCS.ARRIVE.TRANS64.RED.A0TR RZ, [UR21+0x70], R0 ;  /* 0x00007000ffff99a7 */ /* 0x0003e20008300415 */
[----:B------:R-:W-:Y:S01]  /*5470*/  SYNCS.ARRIVE.TRANS64.RED.A1T0 RZ, [UR46], RZ ;  /* 0x000000ffffff79a7 */ /* 0x000fe2000810042e */
[----:B------:R-:W2:Y:S02]  /*5480*/  SYNCS.PHASECHK.TRANS64.TRYWAIT P0, [UR21+0x98], R5 ;  /* 0x00009805ff0075a7 */ /* 0x000ea40008001115 */
[----:B-12---:R-:W-:Y:S05]  /*5490*/  @!P0 BRA `(.L_x_89) ;  /* 0x000000dc00e48947 */ /* 0x006fea0003800000 */
.L_x_230:
        /* <DEDUP_REMOVED lines=11> */
[----:B------:R-:W-:Y:S01]  /*5550*/  @!UP0 UIADD3 UR8, UPT, UPT, UR21, 0x3200, URZ ;  /* 0x0000320015088890 */ /* 0x000fe2000fffe0ff */
[----:B------:R-:W-:Y:S01]  /*5560*/  VOTEU.ALL UP0, P1 ;  /* 0x0000000000ff7886 */ /* 0x000fe20000800000 */
[----:B------:R-:W-:Y:S02]  /*5570*/  UMOV UR50, UR58 ;  /* 0x0000003a00327c82 */ /* 0x000fe40008000000 */
[----:B------:R-:W-:Y:S01]  /*5580*/  IMAD.U32 R6, RZ, RZ, UR5 ;  /* 0x00000005ff067e24 */ /* 0x000fe2000f8e00ff */
[----:B------:R-:W-:Y:S01]  /*5590*/  UMOV UR52, UR36 ;  /* 0x0000002400347c82 */ /* 0x000fe20008000000 */
[----:B------:R-:W-:Y:S01]  /*55a0*/  UMOV UR9, UR49 ;  /* 0x0000003100097c82 */ /* 0x000fe20008000000 */
[----:B------:R-:W-:Y:S01]  /*55b0*/  UMOV UR12, UR36 ;  /* 0x00000024000c7c82 */ /* 0x000fe20008000000 */
[----:B------:R-:W-:Y:S01]  /*55c0*/  UMOV UR11, UR51 ;  /* 0x00000033000b7c82 */ /* 0x000fe20008000000 */
[----:B------:R-:W-:Y:S01]  /*55d0*/  USHF.L.U32 UR16, UR19, 0x5, URZ ;  /* 0x0000000513107899 */ /* 0x000fe200080006ff */
[----:B------:R-:W-:Y:S01]  /*55e0*/  IMAD.U32 R7, RZ, RZ, UR4 ;  /* 0x00000004ff077e24 */ /* 0x000fe2000f8e00ff */
[----:B------:R-:W-:Y:S04]  /*55f0*/  @!P1 R2UR UR4, R6 ;  /* 0x00000000060492ca */ /* 0x000fe800000e0000 */
[----:B------:R-:W-:Y:S11]  /*5600*/  @!P1 R2UR UR5, R7 ;  /* 0x00000000070592ca */ /* 0x000ff600000e0000 */
[----:B------:R-:W-:Y:S02]  /*5610*/  @!UPT UIADD3 URZ, UPT, UPT, URZ, URZ, URZ ;  /* 0x000000fffffff290 */ /* 0x000fe4000fffe0ff */
[----:B------:R-:W-:Y:S01]  /*5620*/  @!UP0 UTMALDG.3D [UR48], [UR4], desc[UR6] ;  /* 0x00000630040085b4 */ /* 0x000fe20008011000 */
[----:B------:R-:W-:Y:S05]  /*5630*/  VOTEU.ALL UP0, P1 ;  /* 0x0000000000ff7886 */ /* 0x000fea0000800000 */
[----:B------:R1:W-:Y:S01]  /*5640*/  @!UP0 UTMALDG.3D [UR8], [UR4], desc[UR6] ;  /* 0x00000608040085b4 */ /* 0x0003e20008011000 */
[----:B------:R2:W-:Y:S01]  /*5650*/  @!P1 SYNCS.ARRIVE.TRANS64.RED.A0TR RZ, [UR21+0x78], R0 ;  /* 0x00007800ffff99a7 */ /* 0x0005e20008300415 */
[----:B------:R-:W-:Y:S01]  /*5660*/  SYNCS.ARRIVE.TRANS64.RED.A1T0 RZ, [UR39], RZ ;  /* 0x000000ffffff79a7 */ /* 0x000fe20008100427 */
[----:B------:R-:W3:Y:S01]  /*5670*/  SYNCS.PHASECHK.TRANS64.TRYWAIT P0, [UR21+0xa0], R5 ;  /* 0x0000a005ff0075a7 */ /* 0x000ee20008001115 */
[----:B-1----:R-:W-:Y:S01]  /*5680*/  UIADD3 UR4, UPT, UPT, UR17, -UR16, URZ ;  /* 0x8000001011047290 */ /* 0x002fe2000fffe0ff */
[----:B--23--:R-:W-:Y:S11]  /*5690*/  @!P0 BRA `(.L_x_90) ;  /* 0x000000dc007c8947 */ /* 0x00cff60003800000 */
.L_x_232:
[----:B------:R-:W-:Y:S01]  /*56a0*/  @!P1 IADD3 R2, P0, PT, R12, 0x980, RZ ;  /* 0x000009800c029810 */ /* 0x000fe20007f1e0ff */
[----:B------:R-:W-:Y:S01]  /*56b0*/  VOTEU.ALL UP0, P1 ;  /* 0x0000000000ff7886 */ /* 0x000fe20000800000 */
[----:B------:R-:W-:Y:S02]  /*56c0*/  UIADD3 UR42, UPT, UPT, UR4, 0x40, URZ ;  /* 0x00000040042a7890 */ /* 0x000fe4000fffe0ff */
        /* <DEDUP_REMOVED lines=8> */
[----:B------:R-:W-:Y:S01]  /*5750*/  UMOV UR24, 0x0 ;  /* 0x0000000000187882 */ /* 0x000fe20000000000 */
[----:B------:R-:W-:Y:S01]  /*5760*/  UMOV UR25, 0x10000000 ;  /* 0x1000000000197882 */ /* 0x000fe20000000000 */
[----:B------:R-:W-:Y:S01]  /*5770*/  UMOV UR43, UR59 ;  /* 0x0000003b002b7c82 */ /* 0x000fe20008000000 */
[----:B------:R-:W-:Y:S01]  /*5780*/  IMAD.U32 R6, RZ, RZ, UR6 ;  /* 0x00000006ff067e24 */ /* 0x000fe2000f8e00ff */
[----:B------:R-:W-:Y:S01]  /*5790*/  UMOV UR44, UR36 ;  /* 0x00000024002c7c82 */ /* 0x000fe20008000000 */
[----:B------:R-:W-:Y:S01]  /*57a0*/  UMOV UR9, UR41 ;  /* 0x0000002900097c82 */ /* 0x000fe20008000000 */
[----:B------:R-:W-:Y:S01]  /*57b0*/  UMOV UR11, UR59 ;  /* 0x0000003b000b7c82 */ /* 0x000fe20008000000 */
[----:B------:R-:W-:Y:S01]  /*57c0*/  UMOV UR12, UR36 ;  /* 0x00000024000c7c82 */ /* 0x000fe20008000000 */
[----:B------:R-:W-:Y:S01]  /*57d0*/  @!P1 R2UR UR6, R6 ;  /* 0x00000000060692ca */ /* 0x000fe200000e0000 */
[----:B------:R-:W-:Y:S05]  /*57e0*/  IMAD.U32 R7, RZ, RZ, UR5 ;  /* 0x00000005ff077e24 */ /* 0x000fea000f8e00ff */
        /* <DEDUP_REMOVED lines=9> */
.L_x_234:
[----:B------:R-:W-:Y:S01]  /*5880*/  @!P1 IADD3 R2, P0, PT, R12, 0x980, RZ ;  /* 0x000009800c029810 */ /* 0x000fe20007f1e0ff */
[----:B------:R-:W-:Y:S01]  /*5890*/  VOTEU.ALL UP0, P1 ;  /* 0x0000000000ff7886 */ /* 0x000fe20000800000 */
[----:B------:R-:W-:Y:S01]  /*58a0*/  UMOV UR6, 0x0 ;  /* 0x0000000000067882 */ /* 0x000fe20000000000 */
[----:B------:R-:W-:Y:S01]  /*58b0*/  UMOV UR7, 0x10000000 ;  /* 0x1000000000077882 */ /* 0x000fe20000000000 */
[----:B------:R-:W-:Y:S01]  /*58c0*/  @!P1 R2UR UR5, R2 ;  /* 0x00000000020592ca */ /* 0x000fe200000e0000 */
[----:B-1----:R-:W-:Y:S01]  /*58d0*/  @!P1 IMAD.X R0, RZ, RZ, R13, P0 ;  /* 0x000000ffff009224 */ /* 0x002fe200000e060d */
[----:B------:R-:W-:Y:S01]  /*58e0*/  @!UP0 UIADD3 UR10, UPT, UPT, UR4, 0xc0, URZ ;  /* 0x000000c0040a8890 */ /* 0x000fe2000fffe0ff */
[----:B------:R-:W-:Y:S01]  /*58f0*/  SHF.L.U32 R4, RZ, 0x1f, RZ ;  /* 0x0000001fff047819 */ /* 0x000fe200000006ff */
        /* <DEDUP_REMOVED lines=10> */
[----:B------:R-:W-:Y:S03]  /*59a0*/  UMOV UR11, UR35 ;  /* 0x00000023000b7c82 */ /* 0x000fe60008000000 */
        /* <DEDUP_REMOVED lines=10> */
[----:B-1----:R-:W-:Y:S01]  /*5a50*/  UIADD3 UR4, UPT, UPT, UR17, UR16, URZ ;  /* 0x0000001011047290 */ /* 0x002fe2000fffe0ff */
[----:B--23--:R-:W-:Y:S11]  /*5a60*/  @!P0 BRA `(.L_x_92) ;  /* 0x000000d800b88947 */ /* 0x00cff60003800000 */
.L_x_236:
[----:B------:R-:W-:Y:S01]  /*5a70*/  @!P1 IADD3 R2, P0, PT, R12, 0x980, RZ ;  /* 0x000009800c029810 */ /* 0x000fe20007f1e0ff */
[----:B------:R-:W-:Y:S01]  /*5a80*/  VOTEU.ALL UP0, P1 ;  /* 0x0000000000ff7886 */ /* 0x000fe20000800000 */
[----:B------:R-:W-:Y:S02]  /*5a90*/  UIADD3 UR26, UPT, UPT, UR4, 0x20, URZ ;  /* 0x00000020041a7890 */ /* 0x000fe4000fffe0ff */
[----:B------:R-:W-:Y:S01]  /*5aa0*/  @!P1 R2UR UR6, R2 ;  /* 0x00000000020692ca */ /* 0x000fe200000e0000 */
[----:B------:R-:W-:Y:S01]  /*5ab0*/  @!P1 IMAD.X R0, RZ, RZ, R13, P0 ;  /* 0x000000ffff009224 */ /* 0x000fe200000e060d */
        /* <DEDUP_REMOVED lines=15> */
[----:B-1----:R-:W-:Y:S01]  /*5bb0*/  IMAD.U32 R7, RZ, RZ, UR5 ;  /* 0x00000005ff077e24 */ /* 0x002fe2000f8e00ff */
[----:B------:R-:W-:Y:S04]  /*5bc0*/  UMOV UR12, UR36 ;  /* 0x00000024000c7c82 */ /* 0x000fe80008000000 */
        /* <DEDUP_REMOVED lines=9> */
.L_x_238:
[----:B------:R-:W-:Y:S01]  /*5c60*/  @!P1 IADD3 R2, P0, PT, R12, 0x980, RZ ;  /* 0x000009800c029810 */ /* 0x000fe20007f1e0ff */
[----:B------:R-:W-:Y:S01]  /*5c70*/  VOTEU.ALL UP0, P1 ;  /* 0x0000000000ff7886 */ /* 0x000fe20000800000 */
[----:B------:R-:W-:Y:S01]  /*5c80*/  UMOV UR6, 0x0 ;  /* 0x0000000000067882 */ /* 0x000fe20000000000 */
[----:B------:R-:W-:Y:S01]  /*5c90*/  UMOV UR7, 0x10000000 ;  /* 0x1000000000077882 */ /* 0x000fe20000000000 */
[----:B------:R-:W-:Y:S01]  /*5ca0*/  @!P1 R2UR UR5, R2 ;  /* 0x00000000020592ca */ /* 0x000fe200000e0000 */
[----:B------:R-:W-:Y:S01]  /*5cb0*/  @!P1 IMAD.X R0, RZ, RZ, R13, P0 ;  /* 0x000000ffff009224 */ /* 0x000fe200000e060d */
[----:B------:R-:W-:Y:S02]  /*5cc0*/  @!UP0 UIADD3 UR10, UPT, UPT, UR4, 0xa0, URZ ;  /* 0x000000a0040a8890 */ /* 0x000fe4000fffe0ff */
[----:B------:R-:W-:Y:S02]  /*5cd0*/  @!UP0 UIADD3 UR27, UPT, UPT, UR59, 0x40, URZ ;  /* 0x000000403b1b8890 */ /* 0x000fe4000fffe0ff */
[----:B------:R-:W-:Y:S01]  /*5ce0*/  @!P1 R2UR UR4, R0 ;  /* 0x00000000000492ca */ /* 0x000fe200000e0000 */
[----:B------:R-:W-:Y:S01]  /*5cf0*/  @!UP0 UIADD3 UR24, UPT, UPT, UR21, 0x2200, URZ ;  /* 0x0000220015188890 */ /* 0x000fe2000fffe0ff */
[----:B------:R-:W-:Y:S01]  /*5d00*/  @!P1 IMAD.MOV.U32 R0, RZ, RZ, 0x2000 ;  /* 0x00002000ff009424 */ /* 0x000fe200078e00ff */
[----:B------:R-:W-:Y:S02]  /*5d10*/  @!UP0 UIADD3 UR8, UPT, UPT, UR21, 0x3200, URZ ;  /* 0x0000320015088890 */ /* 0x000fe4000fffe0ff */
[----:B------:R-:W-:Y:S02]  /*5d20*/  UISETP.NE.AND UP0, UPT, UR19, URZ, UPT ;  /* 0x000000ff1300728c */ /* 0x000fe4000bf05270 */
[----:B------:R-:W-:Y:S01]  /*5d30*/  IMAD.U32 R6, RZ, RZ, UR5 ;  /* 0x00000005ff067e24 */ /* 0x000fe2000f8e00ff */
[----:B------:R-:W-:Y:S01]  /*5d40*/  UMOV UR25, UR49 ;  /* 0x0000003100197c82 */ /* 0x000fe20008000000 */
[----:B------:R-:W-:Y:S01]  /*5d50*/  UMOV UR28, UR36 ;  /* 0x00000024001c7c82 */ /* 0x000fe20008000000 */
[----:B------:R-:W-:Y:S01]  /*5d60*/  UMOV UR9, UR49 ;  /* 0x0000003100097c82 */ /* 0x000fe20008000000 */
[----:B------:R-:W-:Y:S01]  /*5d70*/  UMOV UR12, UR36 ;  /* 0x00000024000c7c82 */ /* 0x000fe20008000000 */
[----:B------:R-:W-:Y:S01]  /*5d80*/  UMOV UR11, UR27 ;  /* 0x0000001b000b7c82 */ /* 0x000fe20008000000 */
[----:B-1----:R-:W-:Y:S01]  /*5d90*/  IMAD.U32 R7, RZ, RZ, UR4 ;  /* 0x00000004ff077e24 */ /* 0x002fe2000f8e00ff */
[----:B------:R-:W-:Y:S02]  /*5da0*/  @!P1 R2UR UR4, R6 ;  /* 0x00000000060492ca */ /* 0x000fe400000e0000 */
[----:B------:R-:W-:Y:S02]  /*5db0*/  @!UP0 UIADD3 UR18, UPT, UPT, UR17, URZ, URZ ;  /* 0x000000ff11128290 */ /* 0x000fe4000fffe0ff */
[----:B------:R-:W-:Y:S01]  /*5dc0*/  @!P1 R2UR UR5, R7 ;  /* 0x00000000070592ca */ /* 0x000fe200000e0000 */
[----:B------:R-:W-:Y:S11]  /*5dd0*/  VOTEU.ALL UP0, P1 ;  /* 0x0000000000ff7886 */ /* 0x000ff60000800000 */
[----:B------:R-:W-:Y:S01]  /*5de0*/  @!UPT UIADD3 URZ, UPT, UPT, URZ, URZ, URZ ;  /* 0x000000fffffff290 */ /* 0x000fe2000fffe0ff */
[----:B------:R1:W-:Y:S01]  /*5df0*/  @!UP0 UTMALDG.3D [UR24], [UR4], desc[UR6] ;  /* 0x00000618040085b4 */ /* 0x0003e20008011000 */
[----:B------:R-:W-:Y:S05]  /*5e00*/  VOTEU.ALL UP0, P1 ;  /* 0x0000000000ff7886 */ /* 0x000fea0000800000 */
[----:B------:R1:W-:Y:S01]  /*5e10*/  @!UP0 UTMALDG.3D [UR8], [UR4], desc[UR6] ;  /* 0x00000608040085b4 */ /* 0x0003e20008011000 */
[----:B------:R1:W-:Y:S01]  /*5e20*/  @!P1 SYNCS.ARRIVE.TRANS64.RED.A0TR RZ, [UR21+0x78], R0 ;  /* 0x00007800ffff99a7 */ /* 0x0003e20008300415 */
[----:B------:R-:W-:Y:S01]  /*5e30*/  SYNCS.ARRIVE.TRANS64.RED.A1T0 RZ, [UR39], RZ ;  /* 0x000000ffffff79a7 */ /* 0x000fe20008100427 */
[----:B------:R-:W2:Y:S02]  /*5e40*/  SYNCS.PHASECHK.TRANS64.TRYWAIT P0, [UR21+0xa0], R4 ;  /* 0x0000a004ff0075a7 */ /* 0x000ea40008001115 */
[----:B-12---:R-:W-:Y:S05]  /*5e50*/  @!P0 BRA `(.L_x_94) ;  /* 0x000000d400ec8947 */ /* 0x006fea0003800000 */
.L_x_240:
[----:B------:R-:W-:Y:S01]  /*5e60*/  @!P1 IADD3 R2, P0, PT, R12, 0x980, RZ ;  /* 0x000009800c029810 */ /* 0x000fe20007f1e0ff */
[----:B------:R-:W-:Y:S01]  /*5e70*/  VOTEU.ALL UP0, P1 ;  /* 0x0000000000ff7886 */ /* 0x000fe20000800000 */
[----:B------:R-:W-:Y:S01]  /*5e80*/  UMOV UR6, 0x0 ;  /* 0x0000000000067882 */ /* 0x000fe20000000000 */
[----:B------:R-:W-:Y:S01]  /*5e90*/  UMOV UR7, 0x10000000 ;  /* 0x1000000000077882 */ /* 0x000fe20000000000 */
[----:B------:R-:W-:Y:S01]  /*5ea0*/  @!P1 R2UR UR5, R2 ;  /* 0x00000000020592ca */ /* 0x000fe200000e0000 */
[----:B------:R-:W-:Y:S01]  /*5eb0*/  @!P1 IMAD.X R0, RZ, RZ, R13, P0 ;  /* 0x000000ffff009224 */ /* 0x000fe200000e060d */
[----:B------:R-:W-:Y:S01]  /*5ec0*/  @!UP0 UIADD3 UR16, UPT, UPT, UR21, 0x4200, URZ ;  /* 0x0000420015108890 */ /* 0x000fe2000fffe0ff */
[----:B------:R-:W-:Y:S01]  /*5ed0*/  VIADD R10, R10, 0x1 ;  /* 0x000000010a0a7836 */ /* 0x000fe20000000000 */
        /* <DEDUP_REMOVED lines=9> */
[----:B------:R-:W-:Y:S01]  /*5f70*/  UMOV UR9, UR41 ;  /* 0x0000002900097c82 */ /* 0x000fe20008000000 */
[----:B------:R-:W-:Y:S01]  /*5f80*/  UMOV UR11, UR59 ;  /* 0x0000003b000b7c82 */ /* 0x000fe20008000000 */
[----:B------:R-:W-:Y:S03]  /*5f90*/  UMOV UR12, UR36 ;  /* 0x00000024000c7c82 */ /* 0x000fe60008000000 */
[----:B-1----:R-:W-:Y:S01]  /*5fa0*/  IMAD.U32 R7, RZ, RZ, UR4 ;  /* 0x00000004ff077e24 */ /* 0x002fe2000f8e00ff */
        /* <DEDUP_REMOVED lines=10> */
.L_x_242:
[----:B------:R-:W-:Y:S01]  /*6050*/  UIADD3 UR29, UPT, UPT, UR29, 0x1, URZ ;  /* 0x000000011d1d7890 */ /* 0x000fe2000fffe0ff */
[----:B------:R-:W-:Y:S01]  /*6060*/  @!P1 IADD3 R2, P0, PT, R12, 0x980, RZ ;  /* 0x000009800c029810 */ /* 0x000fe20007f1e0ff */
[----:B------:R-:W-:Y:S01]  /*6070*/  UPLOP3.LUT UP1, UPT, UPT, UPT, UPT, 0x80, 0x8 ;  /* 0x000000000008789c */ /* 0x000fe20003f2f070 */
[----:B------:R-:W-:Y:S01]  /*6080*/  R2UR UR24, R178 ;  /* 0x00000000b21872ca */ /* 0x000fe200000e0000 */
[----:B------:R-:W-:Y:S01]  /*6090*/  VOTEU.ALL UP0, P1 ;  /* 0x0000000000ff7886 */ /* 0x000fe20000800000 */
[----:B------:R-:W-:Y:S01]  /*60a0*/  @!P1 R2UR UR5, R2 ;  /* 0x00000000020592ca */ /* 0x000fe200000e0000 */
[----:B------:R-:W-:Y:S01]  /*60b0*/  @!P1 IMAD.X R0, RZ, RZ, R13, P0 ;  /* 0x000000ffff009224 */ /* 0x000fe200000e060d */
[----:B------:R-:W-:Y:S01]  /*60c0*/  UMOV UR6, 0x0 ;  /* 0x0000000000067882 */ /* 0x000fe20000000000 */
[----:B------:R-:W-:Y:S01]  /*60d0*/  UMOV UR7, 0x10000000 ;  /* 0x1000000000077882 */ /* 0x000fe20000000000 */
[----:B------:R-:W-:Y:S01]  /*60e0*/  @!UP0 UIADD3 UR19, UPT, UPT, UR59, 0x40, URZ ;  /* 0x000000403b138890 */ /* 0x000fe2000fffe0ff */
[----:B------:R-:W-:Y:S01]  /*60f0*/  R2UR UR25, R179 ;  /* 0x00000000b31972ca */ /* 0x000fe200000e0000 */
[----:B------:R-:W-:Y:S01]  /*6100*/  @!UP0 UIADD3 UR16, UPT, UPT, UR21, 0x6200, URZ ;  /* 0x0000620015108890 */ /* 0x000fe2000fffe0ff */
[----:B------:R-:W-:Y:S01]  /*6110*/  @!P1 R2UR UR4, R0 ;  /* 0x00000000000492ca */ /* 0x000fe200000e0000 */
[----:B------:R-:W-:Y:S01]  /*6120*/  @!UP0 UIADD3 UR10, UPT, UPT, UR18, 0x80, URZ ;  /* 0x00000080120a8890 */ /* 0x000fe2000fffe0ff */
[----:B------:R-:W-:Y:S01]  /*6130*/  ISETP.NE.AND P0, PT, R10, 0x2, PT ;  /* 0x000000020a00780c */ /* 0x000fe20003f05270 */
[----:B------:R-:W-:Y:S01]  /*6140*/  @!UP0 UIADD3 UR8, UPT, UPT, UR21, 0x7200, URZ ;  /* 0x0000720015088890 */ /* 0x000fe2000fffe0ff */
[----:B------:R-:W-:Y:S02]  /*6150*/  VOTEU.ALL UP0, P1 ;  /* 0x0000000000ff7886 */ /* 0x000fe40000800000 */
[----:B------:R-:W-:Y:S01]  /*6160*/  IMAD.U32 R6, RZ, RZ, UR5 ;  /* 0x00000005ff067e24 */ /* 0x000fe2000f8e00ff */
[----:B------:R-:W-:Y:S01]  /*6170*/  UMOV UR17, UR33 ;  /* 0x0000002100117c82 */ /* 0x000fe20008000000 */
[----:B------:R-:W-:Y:S01]  /*6180*/  UMOV UR20, UR36 ;  /* 0x0000002400147c82 */ /* 0x000fe20008000000 */
[----:B------:R-:W-:Y:S01]  /*6190*/  UMOV UR9, UR33 ;  /* 0x0000002100097c82 */ /* 0x000fe20008000000 */
[----:B------:R-:W-:Y:S01]  /*61a0*/  UMOV UR12, UR36 ;  /* 0x00000024000c7c82 */ /* 0x000fe20008000000 */
[----:B------:R-:W-:Y:S01]  /*61b0*/  UMOV UR11, UR19 ;  /* 0x00000013000b7c82 */ /* 0x000fe20008000000 */
[----:B------:R-:W-:Y:S01]  /*61c0*/  SEL R0, RZ, 0x1, P0 ;  /* 0x00000001ff007807 */ /* 0x000fe20000000000 */
[----:B-1----:R-:W-:Y:S01]  /*61d0*/  IMAD.U32 R7, RZ, RZ, UR4 ;  /* 0x00000004ff077e24 */ /* 0x002fe2000f8e00ff */
[----:B------:R-:W-:Y:S01]  /*61e0*/  @!P1 R2UR UR4, R6 ;  /* 0x00000000060492ca */ /* 0x000fe200000e0000 */
[----:B------:R-:W-:Y:S01]  /*61f0*/  UIADD3 UR24, UPT, UPT, UR13, UR24, URZ ;  /* 0x000000180d187290 */ /* 0x000fe2000fffe0ff */
[----:B------:R-:W-:Y:S01]  /*6200*/  LOP3.LUT R9, R9, R0, RZ, 0x3c, !PT ;  /* 0x0000000009097212 */ /* 0x000fe200078e3cff */
[----:B------:R-:W-:Y:S01]  /*6210*/  UMOV UR36, UR47 ;  /* 0x0000002f00247c82 */ /* 0x000fe20008000000 */
[----:B------:R-:W-:Y:S02]  /*6220*/  @!P1 R2UR UR5, R7 ;  /* 0x00000000070592ca */ /* 0x000fe400000e0000 */
[----:B------:R-:W-:Y:S11]  /*6230*/  SEL R10, R10, RZ, P0 ;  /* 0x000000ff0a0a7207 */ /* 0x000ff60000000000 */
[----:B------:R-:W-:Y:S01]  /*6240*/  @!UP0 UTMALDG.3D [UR16], [UR4], desc[UR6] ;  /* 0x00000610040085b4 */ /* 0x000fe20008011000 */
[----:B------:R-:W-:Y:S05]  /*6250*/  VOTEU.ALL UP0, P1 ;  /* 0x0000000000ff7886 */ /* 0x000fea0000800000 */
[----:B------:R1:W-:Y:S01]  /*6260*/  @!UP0 UTMALDG.3D [UR8], [UR4], desc[UR6] ;  /* 0x00000608040085b4 */ /* 0x0003e20008011000 */
[----:B------:R2:W-:Y:S01]  /*6270*/  @!P1 SYNCS.ARRIVE.TRANS64.RED.A0TR RZ, [UR21+0x88], R3 ;  /* 0x00008803ffff99a7 */ /* 0x0005e20008300415 */
[----:B------:R-:W-:Y:S01]  /*6280*/  SYNCS.ARRIVE.TRANS64.RED.A1T0 RZ, [UR37], RZ ;  /* 0x000000ffffff79a7 */ /* 0x000fe20008100425 */
[----:B-1----:R-:W-:Y:S01]  /*6290*/  UIADD3 UR12, UPT, UPT, UR14, UR25, URZ ;  /* 0x000000190e0c7290 */ /* 0x002fe2000fffe0ff */
[----:B------:R-:W-:Y:S11]  /*62a0*/  BRA.U UP3, `(.L_x_96) ;  /* 0xffffffe503e87547 */ /* 0x000ff6000b83ffff */
[----:B------:R-:W1:Y:S02]  /*62b0*/  SYNCS.PHASECHK.TRANS64.TRYWAIT P0, [UR21+0x90], R5 ;  /* 0x00009005ff0075a7 */ /* 0x000e640008001115 */
[----:B-1----:R-:W-:Y:S05]  /*62c0*/  @!P0 BRA `(.L_x_97) ;  /* 0x000000d400008947 */ /* 0x002fea0003800000 */
.L_x_244:
[----:B------:R-:W3:Y:S02]  /*62d0*/  SYNCS.PHASECHK.TRANS64.TRYWAIT P0, [UR21+0x98], R5 ;  /* 0x00009805ff0075a7 */ /* 0x000ee40008001115 */
[----:B---3--:R-:W-:Y:S05]  /*62e0*/  @!P0 BRA `(.L_x_98) ;  /* 0x000000d400108947 */ /* 0x008fea0003800000 */
.L_x_246:
[----:B------:R-:W3:Y:S01]  /*62f0*/  SYNCS.PHASECHK.TRANS64.TRYWAIT P0, [UR21+0xa0], R5 ;  /* 0x0000a005ff0075a7 */ /* 0x000ee20008001115 */
[----:B-1----:R-:W-:Y:S01]  /*6300*/  HFMA2 R0, -RZ, RZ, 0, 5.9604644775390625e-08 ;  /* 0x00000001ff007431 */ /* 0x002fe200000001ff */
[----:B---3--:R-:W-:Y:S06]  /*6310*/  @!P0 BRA `(.L_x_99) ;  /* 0x000000d4001c8947 */ /* 0x008fec0003800000 */
.L_x_248:
[----:B-1----:R-:W-:Y:S02]  /*6320*/  MOV R2, UR21 ;  /* 0x0000001500027c02 */ /* 0x002fe40008000f00 */
[----:B--2---:R-:W-:-:S07]  /*6330*/  SHF.L.U32 R3, R0, 0x1f, RZ ;  /* 0x0000001f00037819 */ /* 0x004fce00000006ff */
.L_x_100:
[----:B-1----:R1:W2:Y:S02]  /*6340*/  SYNCS.PHASECHK.TRANS64.TRYWAIT P0, [R2+URZ+0xa8], R3 ;  /* 0x0000a803020075a7 */ /* 0x0022a400080011ff */
[----:B--2---:R-:W-:Y:S05]  /*6350*/  @!P0 NANOSLEEP.SYNCS 0x989680 ;  /* 0x009896800000895d */ /* 0x004fea0003900000 */
[----:B------:R-:W2:Y:S02]  /*6360*/  @!P0 SYNCS.PHASECHK.TRANS64 P0, [R2+URZ+0xa8], R3 ;  /* 0x0000a803020085a7 */ /* 0x000ea400080010ff */
[----:B--2---:R-:W-:Y:S05]  /*6370*/  @P0 EXIT ;  /* 0x000000000000094d */ /* 0x004fea0003800000 */
[----:B------:R-:W-:Y:S05]  /*6380*/  BRA `(.L_x_100) ;  /* 0xfffffffc00ec7947 */ /* 0x000fea000383ffff */
.L_x_81:
[----:B------:R-:W-:-:S06]  /*6390*/  UISETP.GE.AND UP0, UPT, UR20, 0x4, UPT ;  /* 0x000000041400788c */ /* 0x000fcc000bf06270 */
[----:B------:R-:W-:-:S13]  /*63a0*/  PLOP3.LUT P0, PT, PT, PT, UP0, 0x80, 0x8 ;  /* 0x000000000008781c */ /* 0x000fda0003f0f008 */
[----:B-1----:R-:W-:Y:S05]  /*63b0*/  @!P0 EXIT ;  /* 0x000000000000894d */ /* 0x002fea0003800000 */
[----:B------:R-:W1:Y:S08]  /*63c0*/  S2UR UR4, SR_CgaCtaId ;  /* 0x00000000000479c3 */ /* 0x000e700000008800 */
[----:B------:R-:W-:Y:S01]  /*63d0*/  BAR.SYNC.DEFER_BLOCKING 0x6, 0xa0 ;  /* 0x0182800000007b1d */ /* 0x000fe20000010000 */
[C---:B------:R-:W-:Y:S01]  /*63e0*/  IMAD.SHL.U32 R5, R184.reuse, 0x20, RZ ;  /* 0x00000020b8057824 */ /* 0x040fe200078e00ff */
[----:B------:R-:W-:Y:S01]  /*63f0*/  LOP3.LUT R185, R184, 0x2, RZ, 0xc0, !PT ;  /* 0x00000002b8b97812 */ /* 0x000fe200078ec0ff */
[----:B------:R-:W-:-:S02]  /*6400*/  IMAD.SHL.U32 R188, R177, 0x400, RZ ;  /* 0x00000400b1bc7824 */ /* 0x000fc400078e00ff */
[----:B------:R-:W-:Y:S02]  /*6410*/  HFMA2 R186, -RZ, RZ, 0, 0 ;  /* 0x00000000ffba7431 */ /* 0x000fe400000001ff */
[C---:B------:R-:W-:Y:S01]  /*6420*/  IMAD.SHL.U32 R0, R184.reuse, 0x4, RZ ;  /* 0x00000004b8007824 */ /* 0x040fe200078e00ff */
[----:B------:R-:W-:Y:S01]  /*6430*/  UMOV UR44, 0x400 ;  /* 0x00000400002c7882 */ /* 0x000fe20000000000 */
[----:B------:R-:W2:Y:S01]  /*6440*/  LDC.64 R174, c[0x0][0xcb0] ;  /* 0x00032c00ffae7b82 */ /* 0x000ea20000000a00 */
[C---:B------:R-:W-:Y:S01]  /*6450*/  LOP3.LUT R7, R5.reuse, 0x320, RZ, 0xc0, !PT ;  /* 0x0000032005077812 */ /* 0x040fe200078ec0ff */
[C---:B------:R-:W-:Y:S01]  /*6460*/  IMAD.U32 R2, R184.reuse, 0x10000, RZ ;  /* 0x00010000b8027824 */ /* 0x040fe200078e00ff */
[----:B------:R-:W-:Y:S01]  /*6470*/  LOP3.LUT R5, R5, 0xc0, RZ, 0xc0, !PT ;  /* 0x000000c005057812 */ /* 0x000fe200078ec0ff */
[----:B------:R-:W-:Y:S01]  /*6480*/  IMAD.MOV.U32 R183, RZ, RZ, RZ ;  /* 0x000000ffffb77224 */ /* 0x000fe200078e00ff */
[----:B------:R-:W-:Y:S01]  /*6490*/  LOP3.LUT R188, R7, 0x400, R188, 0xf8, !PT ;  /* 0x0000040007bc7812 */ /* 0x000fe200078ef8bc */
[----:B------:R-:W-:Y:S01]  /*64a0*/  IMAD.MOV R185, RZ, RZ, -R185 ;  /* 0x000000ffffb97224 */ /* 0x000fe200078e0ab9 */
[----:B------:R-:W-:Y:S01]  /*64b0*/  LOP3.LUT R5, R5, 0x18, R0, 0xf8, !PT ;  /* 0x0000001805057812 */ /* 0x000fe200078ef800 */
[----:B------:R-:W3:Y:S01]  /*64c0*/  LDC.64 R172, c[0x0][0xca8] ;  /* 0x00032a00ffac7b82 */ /* 0x000ee20000000a00 */
[----:B------:R-:W-:Y:S01]  /*64d0*/  LOP3.LUT R184, R184, 0x4, RZ, 0xc0, !PT ;  /* 0x00000004b8b87812 */ /* 0x000fe200078ec0ff */
[----:B------:R-:W4:Y:S01]  /*64e0*/  LDCU UR63, c[0x0][0x370] ;  /* 0x00006e00ff3f77ac */ /* 0x000f220008000800 */
[----:B------:R-:W-:-:S02]  /*64f0*/  LOP3.LUT R188, R188, R5, RZ, 0xfc, !PT ;  /* 0x00000005bcbc7212 */ /* 0x000fc400078efcff */
[----:B------:R-:W-:Y:S01]  /*6500*/  LOP3.LUT R2, R2, 0x200000, RZ, 0xc0, !PT ;  /* 0x0020000002027812 */ /* 0x000fe200078ec0ff */
[----:B------:R-:W2:Y:S01]  /*6510*/  LDCU.64 UR54, c[0x0][0x348] ;  /* 0x00006900ff3677ac */ /* 0x000ea20008000a00 */
[----:B------:R-:W-:Y:S01]  /*6520*/  IADD3 R187, PT, PT, -R184, 0x2, RZ ;  /* 0x00000002b8bb7810 */ /* 0x000fe20007ffe1ff */
[----:B------:R-:W-:Y:S01]  /*6530*/  IMAD.MOV R184, RZ, RZ, -R184 ;  /* 0x000000ffffb87224 */ /* 0x000fe200078e0ab8 */
[----:B------:R-:W-:Y:S01]  /*6540*/  LOP3.LUT R189, R177, 0x3, RZ, 0xc0, !PT ;  /* 0x00000003b1bd7812 */ /* 0x000fe200078ec0ff */
[----:B-1----:R-:W-:Y:S01]  /*6550*/  ULEA UR44, UR4, UR44, 0x18 ;  /* 0x0000002c042c7291 */ /* 0x002fe2000f8ec0ff */
[----:B------:R-:W-:Y:S01]  /*6560*/  SHF.L.U32 R187, R187, 0x4, RZ ;  /* 0x00000004bbbb7819 */ /* 0x000fe200000006ff */
[----:B------:R-:W1:Y:S01]  /*6570*/  LDCU.64 UR4, c[0x0][0xc90] ;  /* 0x00019200ff0477ac */ /* 0x000e620008000a00 */
[----:B------:R-:W2:Y:S06]  /*6580*/  LDCU UR42, c[0x0][0xf0c] ;  /* 0x0001e180ff2a77ac */ /* 0x000eac0008000800 */
[----:B------:R-:W4:Y:S01]  /*6590*/  LDS R3, [UR44+0x140] ;  /* 0x0001402cff037984 */ /* 0x000f220008000800 */
[----:B------:R-:W2:Y:S01]  /*65a0*/  LDCU UR39, c[0x0][0xf30] ;  /* 0x0001e600ff2777ac */ /* 0x000ea20008000800 */
[----:B------:R-:W2:Y:S01]  /*65b0*/  LDCU.64 UR60, c[0x0][0xc88] ;  /* 0x00019100ff3c77ac */ /* 0x000ea20008000a00 */
[----:B------:R-:W2:Y:S01]  /*65c0*/  LDCU.64 UR40, c[0x0][0xf28] ;  /* 0x0001e500ff2877ac */ /* 0x000ea20008000a00 */
[----:B-1----:R-:W-:Y:S01]  /*65d0*/  IMAD.U32 R191, RZ, RZ, UR4 ;  /* 0x00000004ffbf7e24 */ /* 0x002fe2000f8e00ff */
[----:B------:R-:W-:Y:S01]  /*65e0*/  UIADD3 UR4, UPT, UPT, UR44, 0x200, URZ ;  /* 0x000002002c047890 */ /* 0x000fe2000fffe0ff */
[----:B------:R-:W-:Y:S01]  /*65f0*/  IMAD.U32 R190, RZ, RZ, UR5 ;  /* 0x00000005ffbe7e24 */ /* 0x000fe2000f8e00ff */
[----:B------:R-:W1:Y:S04]  /*6600*/  LDCU.128 UR56, c[0x0][0xf10] ;  /* 0x0001e200ff3877ac */ /* 0x000e680008000c00 */
[----:B------:R-:W-:Y:S01]  /*6610*/  IMAD.U32 R181, RZ, RZ, UR4 ;  /* 0x00000004ffb57e24 */ /* 0x000fe2000f8e00ff */
[----:B------:R-:W1:Y:S03]  /*6620*/  LDCU UR62, c[0x0][0x374] ;  /* 0x00006e80ff3e77ac */ /* 0x000e660008000800 */
[----:B------:R-:W-:Y:S01]  /*6630*/  IMAD R188, R188, 0x2, R181 ;  /* 0x00000002bcbc7824 */ /* 0x000fe200078e02b5 */
[----:B------:R-:W-:Y:S01]  /*6640*/  UMOV UR43, URZ ;  /* 0x000000ff002b7c82 */ /* 0x000fe20008000000 */
[----:B------:R-:W-:Y:S01]  /*6650*/  UMOV UR53, URZ ;  /* 0x000000ff00357c82 */ /* 0x000fe20008000000 */
[----:B------:R-:W-:Y:S01]  /*6660*/  UMOV UR47, URZ ;  /* 0x000000ff002f7c82 */ /* 0x000fe20008000000 */
[----:B-1234-:R-:W-:-:S07]  /*6670*/  IADD3 R2, PT, PT, R3, R2, RZ ;  /* 0x0000000203027210 */ /* 0x01efce0007ffe0ff */
.L_x_192:
[C---:B------:R-:W-:Y:S02]  /*6680*/  LEA R0, R183.reuse, UR44, 0x3 ;  /* 0x0000002cb7007c11 */ /* 0x040fe4000f8e18ff */
[----:B------:R-:W-:Y:S02]  /*6690*/  SHF.L.U32 R3, R186, 0x1f, RZ ;  /* 0x0000001fba037819 */ /* 0x000fe400000006ff */
[----:B--2---:R-:W-:Y:S02]  /*66a0*/  LEA R5, R183, UR44, 0x4 ;  /* 0x0000002cb7057c11 */ /* 0x004fe4000f8e20ff */
[----:B------:R-:W1:Y:S02]  /*66b0*/  SYNCS.PHASECHK.TRANS64.TRYWAIT P0, [R0+URZ+0xc0], R3 ;  /* 0x0000c003000075a7 */ /* 0x000e6400080011ff */
[----:B-1-3--:R-:W-:Y:S05]  /*66c0*/  @!P0 BRA `(.L_x_101) ;  /* 0x000000d000488947 */ /* 0x00afea0003800000 */
.L_x_249:
[----:B------:R-:W-:Y:S01]  /*66d0*/  R2UR UR7, R192 ;  /* 0x00000000c00772ca */ /* 0x000fe200000e0000 */
[----:B------:R-:W2:Y:S01]  /*66e0*/  LDS.128 R4, [R5+0x120] ;  /* 0x0001200005047984 */ /* 0x000ea20000000c00 */
[----:B-1----:R-:W-:Y:S01]  /*66f0*/  VIADD R0, R0, 0xd0 ;  /* 0x000000d000007836 */ /* 0x002fe20000000000 */
[----:B------:R-:W-:Y:S04]  /*6700*/  UISETP.GE.AND UP0, UPT, UR45, 0x1, UPT ;  /* 0x000000012d00788c */ /* 0x000fe8000bf06270 */
[----:B------:R-:W-:Y:S01]  /*6710*/  PRMT R0, RZ, 0x654, R0 ;  /* 0x00000654ff007816 */ /* 0x000fe20000000000 */
[----:B------:R-:W-:Y:S01]  /*6720*/  @!PT LDS RZ, [RZ] ;  /* 0x00000000fffff984 */ /* 0x000fe20000000800 */
[----:B------:R-:W-:Y:S01]  /*6730*/  @!PT LDS RZ, [RZ] ;  /* 0x00000000fffff984 */ /* 0x000fe20000000800 */
[----:B------:R-:W-:Y:S01]  /*6740*/  @!PT LDS RZ, [RZ] ;  /* 0x00000000fffff984 */ /* 0x000fe20000000800 */
[----:B------:R-:W-:Y:S01]  /*6750*/  @!PT LDS RZ, [RZ] ;  /* 0x00000000fffff984 */ /* 0x000fe20000000800 */
[----:B------:R1:W-:Y:S06]  /*6760*/  MEMBAR.ALL.CTA ;  /* 0x0000000000007992 */ /* 0x0003ec0000008000 */
[----:B-1----:R-:W1:Y:S02]  /*6770*/  FENCE.VIEW.ASYNC.S ;  /* 0x00000000000073c6 */ /* 0x002e640000000000 */
[----:B-1----:R1:W-:Y:S01]  /*6780*/  SYNCS.ARRIVE.TRANS64.RED.A1T0 RZ, [R0+URZ], RZ ;  /* 0x000000ff00ff79a7 */ /* 0x0023e200081004ff */
[----:B--2---:R-:W-:Y:S11]  /*6790*/  LOP3.LUT P0, RZ, R6, 0x1, RZ, 0xc0, !PT ;  /* 0x0000000106ff7812 */ /* 0x004ff6000780c0ff */
[----:B------:R-:W-:Y:S02]  /*67a0*/  @!UPT UIADD3 URZ, UPT, UPT, URZ, URZ, URZ ;  /* 0x000000fffffff290 */ /* 0x000fe4000fffe0ff */
[----:B------:R-:W-:Y:S01]  /*67b0*/  VOTEU.ANY UP1, P0 ;  /* 0x0000000000ff7886 */ /* 0x000fe20000020100 */
[----:B------:R-:W-:Y:S01]  /*67c0*/  PLOP3.LUT P0, PT, PT, PT, UP1, 0x80, 0x8 ;  /* 0x000000000008781c */ /* 0x000fe20003f0f018 */
[----:B------:R-:W-:Y:S06]  /*67d0*/  UP2UR UR4, UPR, URZ, 0x2 ;  /* 0x00000002ff047883 */ /* 0x000fec0008000000 */
[----:B------:R-:W-:Y:S06]  /*67e0*/  IMAD.U32 R193, RZ, RZ, UR4 ;  /* 0x00000004ffc17e24 */ /* 0x000fec000f8e00ff */
[----:B------:R-:W-:Y:S02]  /*67f0*/  @P0 SHF.R.U32.HI R3, RZ, 0x10, R5 ;  /* 0x00000010ff030819 */ /* 0x000fe40000011605 */
[----:B------:R-:W-:Y:S02]  /*6800*/  @P0 MOV R8, R4 ;  /* 0x0000000400080202 */ /* 0x000fe40000000f00 */
[----:B------:R-:W-:Y:S02]  /*6810*/  @P0 R2UR UR4, R3 ;  /* 0x00000000030402ca */ /* 0x000fe400000e0000 */
[----:B------:R-:W-:Y:S02]  /*6820*/  @P0 LOP3.LUT R4, R5, 0xffff, RZ, 0xc0, !PT ;  /* 0x0000ffff05040812 */ /* 0x000fe400078ec0ff */
[----:B------:R-:W-:Y:S02]  /*6830*/  @P0 R2UR UR6, R8 ;  /* 0x00000000080602ca */ /* 0x000fe400000e0000 */
[----:B------:R-:W-:Y:S07]  /*6840*/  @P0 R2UR UR5, R4 ;  /* 0x00000000040502ca */ /* 0x000fee00000e0000 */
[----:B------:R-:W-:Y:S02]  /*6850*/  @UP1 UMOV UR7, UR4 ;  /* 0x0000000400071c82 */ /* 0x000fe40008000000 */
[----:B------:R-:W-:Y:S02]  /*6860*/  IMAD.U32 R192, RZ, RZ, UR7 ;  /* 0x00000007ffc07e24 */ /* 0x000fe4000f8e00ff */
[----:B------:R-:W-:Y:S02]  /*6870*/  @UP1 UMOV UR38, UR6 ;  /* 0x0000000600261c82 */ /* 0x000fe40008000000 */
[----:B------:R-:W-:Y:S01]  /*6880*/  @UP1 UMOV UR37, UR5 ;  /* 0x0000000500251c82 */ /* 0x000fe20008000000 */
[----:B-1----:R-:W-:Y:S05]  /*6890*/  BRA.U !UP0, `(.L_x_102) ;  /* 0x0000000108cc7547 */ /* 0x002fea000b800000 */
[----:B------:R-:W1:Y:S01]  /*68a0*/  LDCU UR13, c[0x0][0xf20] ;  /* 0x0001e400ff0d77ac */ /* 0x000e620008000800 */
[----:B------:R-:W-:Y:S02]  /*68b0*/  UIMAD.WIDE.U32 UR4, UR62, UR59, URZ ;  /* 0x0000003b3e0472a5 */ /* 0x000fe4000f8e00ff */
[----:B------:R-:W-:Y:S02]  /*68c0*/  UIMAD.WIDE.U32 UR6, UR63, UR56, URZ ;  /* 0x000000383f0672a5 */ /* 0x000fe4000f8e00ff */
[----:B------:R-:W-:Y:S02]  /*68d0*/  UISETP.NE.AND UP0, UPT, UR58, 0x1, UPT ;  /* 0x000000013a00788c */ /* 0x000fe4000bf05270 */
[----:B------:R-:W-:Y:S02]  /*68e0*/  UIMAD.WIDE.U32 UR8, UR37, UR59, URZ ;  /* 0x0000003b250872a5 */ /* 0x000fe4000f8e00ff */
[----:B------:R-:W-:Y:S02]  /*68f0*/  UISETP.NE.AND UP1, UPT, UR42, 0x1, UPT ;  /* 0x000000012a00788c */ /* 0x000fe4000bf25270 */
[----:B------:R-:W-:Y:S02]  /*6900*/  UIMAD.WIDE.U32 UR10, UR38, UR56, URZ ;  /* 0x00000038260a72a5 */ /* 0x000fe4000f8e00ff */
[----:B------:R-:W-:Y:S01]  /*6910*/  UISETP.NE.AND UP2, UPT, UR45, 0x1, UPT ;  /* 0x000000012d00788c */ /* 0x000fe2000bf45270 */
[----:B------:R-:W-:Y:S02]  /*6920*/  UMOV UR4, UR5 ;  /* 0x0000000500047c82 */ /* 0x000fe40008000000 */
[----:B-1----:R-:W-:Y:S03]  /*6930*/  USHF.R.U32.HI UR5, URZ, UR13, UR4 ;  /* 0x0000000dff057299 */ /* 0x002fe60008011604 */
[----:B------:R-:W-:Y:S02]  /*6940*/  UMOV UR4, UR7 ;  /* 0x0000000700047c82 */ /* 0x000fe40008000000 */
[----:B------:R-:W-:Y:S02]  /*6950*/  USHF.R.U32.HI UR7, URZ, UR57, UR4 ;  /* 0x00000039ff077299 */ /* 0x000fe40008011604 */
[----:B------:R-:W-:Y:S02]  /*6960*/  USEL UR4, UR62, UR5, !UP0 ;  /* 0x000000053e047287 */ /* 0x000fe4000c000000 */
[----:B------:R-:W-:Y:S01]  /*6970*/  USEL UR7, UR63, UR7, !UP1 ;  /* 0x000000073f077287 */ /* 0x000fe2000c800000 */
[----:B------:R-:W-:Y:S01]  /*6980*/  UMOV UR5, UR9 ;  /* 0x0000000900057c82 */ /* 0x000fe20008000000 */
[----:B------:R-:W-:Y:S02]  /*6990*/  UIMAD.WIDE.U32 UR8, UR4, UR40, URZ ;  /* 0x00000028040872a5 */ /* 0x000fe4000f8e00ff */
[----:B------:R-:W-:Y:S03]  /*69a0*/  USHF.R.U32.HI UR6, URZ, UR13, UR5 ;  /* 0x0000000dff067299 */ /* 0x000fe60008011605 */
[----:B------:R-:W-:Y:S01]  /*69b0*/  UMOV UR5, UR11 ;  /* 0x0000000b00057c82 */ /* 0x000fe20008000000 */
[----:B------:R-:W-:Y:S02]  /*69c0*/  UIMAD.WIDE.U32 UR10, UR7, UR40, URZ ;  /* 0x00000028070a72a5 */ /* 0x000fe4000f8e00ff */
[----:B------:R-:W-:Y:S02]  /*69d0*/  USEL UR6, UR37, UR6, !UP0 ;  /* 0x0000000625067287 */ /* 0x000fe4000c000000 */
[----:B------:R-:W-:Y:S01]  /*69e0*/  USHF.R.U32.HI UR5, URZ, UR57, UR5 ;  /* 0x00000039ff057299 */ /* 0x000fe20008011605 */
[----:B------:R-:W-:Y:S02]  /*69f0*/  UMOV UR8, UR9 ;  /* 0x0000000900087c82 */ /* 0x000fe40008000000 */
[----:B------:R-:W-:Y:S01]  /*6a00*/  UMOV UR10, UR11 ;  /* 0x0000000b000a7c82 */ /* 0x000fe20008000000 */
[----:B------:R-:W-:Y:S02]  /*6a10*/  @UP2 USHF.R.U32.HI UR4, URZ, UR41, UR8 ;  /* 0x00000029ff042299 */ /* 0x000fe40008011608 */
[----:B------:R-:W-:Y:S02]  /*6a20*/  @UP2 USHF.R.U32.HI UR7, URZ, UR41, UR10 ;  /* 0x00000029ff072299 */ /* 0x000fe4000801160a */
[----:B------:R-:W-:Y:S02]  /*6a30*/  UIMAD UR4, UR45, UR4, URZ ;  /* 0x000000042d0472a4 */ /* 0x000fe4000f8e02ff */
[----:B------:R-:W-:Y:S02]  /*6a40*/  UIMAD.WIDE.U32 UR10, UR6, UR40, URZ ;  /* 0x00000028060a72a5 */ /* 0x000fe4000f8e00ff */
[----:B------:R-:W-:Y:S02]  /*6a50*/  USEL UR5, UR38, UR5, !UP1 ;  /* 0x0000000526057287 */ /* 0x000fe4000c800000 */
[----:B------:R-:W-:Y:S02]  /*6a60*/  UIMAD UR8, UR45, UR7, URZ ;  /* 0x000000072d0872a4 */ /* 0x000fe4000f8e02ff */
[----:B------:R-:W-:Y:S03]  /*6a70*/  UISETP.GE.AND UP0, UPT, UR6, UR4, UPT ;  /* 0x000000040600728c */ /* 0x000fe6000bf06270 */
[----:B------:R-:W-:Y:S01]  /*6a80*/  UMOV UR4, UR11 ;  /* 0x0000000b00047c82 */ /* 0x000fe20008000000 */
[----:B------:R-:W-:Y:S02]  /*6a90*/  UISETP.GE.OR UP0, UPT, UR5, UR8, UP0 ;  /* 0x000000080500728c */ /* 0x000fe40008706670 */
[----:B------:R-:W-:Y:S02]  /*6aa0*/  USHF.R.U32.HI UR4, URZ, UR41, UR4 ;  /* 0x00000029ff047299 */ /* 0x000fe40008011604 */
[----:B------:R-:W-:Y:S02]  /*6ab0*/  UIMAD.WIDE.U32 UR8, UR5, UR40, URZ ;  /* 0x00000028050872a5 */ /* 0x000fe4000f8e00ff */
[----:B------:R-:W-:Y:S02]  /*6ac0*/  USEL UR11, UR6, UR4, !UP2 ;  /* 0x00000004060b7287 */ /* 0x000fe4000d000000 */
[----:B------:R-:W-:Y:S02]  /*6ad0*/  UIADD3 UR8, UPT, UPT, -UR5, URZ, URZ ;  /* 0x000000ff05087290 */ /* 0x000fe4000fffe1ff */
[----:B------:R-:W-:Y:S01]  /*6ae0*/  UIADD3 UR10, UPT, UPT, -UR11, URZ, URZ ;  /* 0x000000ff0b0a7290 */ /* 0x000fe2000fffe1ff */
[----:B------:R-:W-:Y:S01]  /*6af0*/  @!UP0 UMOV UR4, UR9 ;  /* 0x0000000900048c82 */ /* 0x000fe20008000000 */
[----:B------:R-:W-:Y:S02]  /*6b00*/  UIADD3 UR9, UPT, UPT, -UR6, URZ, URZ ;  /* 0x000000ff06097290 */ /* 0x000fe4000fffe1ff */
[----:B------:R-:W-:Y:S02]  /*6b10*/  @!UP0 USHF.R.U32.HI UR4, URZ, UR41, UR4 ;  /* 0x00000029ff048299 */ /* 0x000fe40008011604 */
[----:B------:R-:W-:Y:S02]  /*6b20*/  UIMAD UR10, UR45, UR10, UR6 ;  /* 0x0000000a2d0a72a4 */ /* 0x000fe4000f8e0206 */
[----:B------:R-:W-:Y:S04]  /*6b30*/  @!UP0 USEL UR4, UR5, UR4, !UP2 ;  /* 0x0000000405048287 */ /* 0x000fe8000d000000 */
[----:B------:R-:W-:Y:S02]  /*6b40*/  @!UP0 UIMAD UR10, UR7, UR10, UR4 ;  /* 0x0000000a070a82a4 */ /* 0x000fe4000f8e0204 */
[----:B------:R-:W-:Y:S02]  /*6b50*/  @!UP0 UIADD3 UR11, UPT, UPT, UR11, -UR4, URZ ;  /* 0x800000040b0b8290 */ /* 0x000fe4000fffe0ff */
[----:B------:R-:W-:Y:S02]  /*6b60*/  UIMAD UR7, UR42, UR8, UR38 ;  /* 0x000000082a0772a4 */ /* 0x000fe4000f8e0226 */
[----:B------:R-:W-:Y:S02]  /*6b70*/  @!UP0 UIMAD UR6, UR11, UR45, UR5 ;  /* 0x0000002d0b0682a4 */ /* 0x000fe4000f8e0205 */
[----:B------:R-:W-:Y:S01]  /*6b80*/  UIMAD UR4, UR58, UR9, UR37 ;  /* 0x000000093a0472a4 */ /* 0x000fe2000f8e0225 */
[----:B------:R-:W-:Y:S02]  /*6b90*/  @!UP0 UMOV UR5, UR10 ;  /* 0x0000000a00058c82 */ /* 0x000fe40008000000 */
[----:B------:R-:W-:Y:S02]  /*6ba0*/  UIMAD UR38, UR5, UR42, UR7 ;  /* 0x0000002a052672a4 */ /* 0x000fe4000f8e0207 */
[----:B------:R-:W-:Y:S11]  /*6bb0*/  UIMAD UR37, UR6, UR58, UR4 ;  /* 0x0000003a062572a4 */ /* 0x000ff6000f8e0204 */
[----:B------:R-:W-:Y:S01]  /*6bc0*/  @!UPT UIADD3 URZ, UPT, UPT, URZ, URZ, URZ ;  /* 0x000000fffffff290 */ /* 0x000fe2000fffe0ff */
.L_x_102:
[----:B------:R-:W-:Y:S01]  /*6bd0*/  UISETP.NE.AND UP0, UPT, UR39, 0x1, UPT ;  /* 0x000000012700788c */ /* 0x000fe2000bf05270 */
[----:B------:R-:W-:Y:S01]  /*6be0*/  LOP3.LUT P0, RZ, R181, 0x1b0, RZ, 0xc0, !PT ;  /* 0x000001b0b5ff7812 */ /* 0x000fe2000780c0ff */
[----:B------:R-:W-:Y:S01]  /*6bf0*/  USHF.L.U32 UR50, UR12, 0x7, URZ ;  /* 0x000000070c327899 */ /* 0x000fe200080006ff */
[----:B------:R-:W-:Y:S01]  /*6c00*/  BSSY.RECONVERGENT B6, `(.L_x_103) ;  /* 0x0000034000067945 */ /* 0x000fe20003800200 */
[----:B------:R-:W-:Y:S01]  /*6c10*/  USHF.L.U32 UR52, UR24, 0x8, URZ ;  /* 0x0000000818347899 */ /* 0x000fe200080006ff */
[----:B------:R-:W-:Y:S06]  /*6c20*/  IADD3 R183, PT, PT, R183, 0x1, RZ ;  /* 0x00000001b7b77810 */ /* 0x000fec0007ffe0ff */
[----:B------:R-:W1:Y:S01]  /*6c30*/  @!UP0 LDCU.128 UR16, c[0x0][0xf10] ;  /* 0x0001e200ff1087ac */ /* 0x000e620008000c00 */
[----:B------:R-:W2:Y:S01]  /*6c40*/  @!UP0 LDCU UR5, c[0x0][0xf0c] ;  /* 0x0001e180ff0587ac */ /* 0x000ea20008000800 */
[----:B------:R-:W3:Y:S01]  /*6c50*/  @!UP0 LDCU UR10, c[0x0][0xf20] ;  /* 0x0001e400ff0a87ac */ /* 0x000ee20008000800 */
[----:B-1----:R-:W-:Y:S02]  /*6c60*/  UIMAD.WIDE.U32 UR8, UR38, UR16, URZ ;  /* 0x00000010260872a5 */ /* 0x002fe4000f8e00ff */
[----:B------:R-:W-:Y:S02]  /*6c70*/  UIMAD.WIDE.U32 UR6, UR37, UR19, URZ ;  /* 0x00000013250672a5 */ /* 0x000fe4000f8e00ff */
[----:B------:R-:W-:Y:S03]  /*6c80*/  @!UP0 UISETP.NE.AND UP1, UPT, UR18, 0x1, UPT ;  /* 0x000000011200888c */ /* 0x000fe6000bf25270 */
[----:B------:R-:W-:Y:S01]  /*6c90*/  @!UP0 UMOV UR4, UR9 ;  /* 0x0000000900048c82 */ /* 0x000fe20008000000 */
[----:B--2---:R-:W-:Y:S02]  /*6ca0*/  @!UP0 UISETP.NE.AND UP2, UPT, UR5, 0x1, UPT ;  /* 0x000000010500888c */ /* 0x004fe4000bf45270 */
[----:B------:R-:W-:Y:S01]  /*6cb0*/  @!UP0 USHF.R.U32.HI UR4, URZ, UR17, UR4 ;  /* 0x00000011ff048299 */ /* 0x000fe20008011604 */
[----:B------:R-:W-:Y:S02]  /*6cc0*/  @!UP0 UMOV UR6, UR7 ;  /* 0x0000000700068c82 */ /* 0x000fe40008000000 */
[----:B---3--:R-:W-:Y:S02]  /*6cd0*/  @!UP0 USHF.R.U32.HI UR6, URZ, UR10, UR6 ;  /* 0x0000000aff068299 */ /* 0x008fe40008011606 */
[----:B------:R-:W-:Y:S02]  /*6ce0*/  @!UP0 USEL UR7, UR38, UR4, !UP2 ;  /* 0x0000000426078287 */ /* 0x000fe4000d000000 */
[----:B------:R-:W-:Y:S04]  /*6cf0*/  @!UP0 USEL UR6, UR37, UR6, !UP1 ;  /* 0x0000000625068287 */ /* 0x000fe8000c800000 */
[----:B------:R-:W-:Y:S02]  /*6d00*/  @!UP0 UIADD3 UR4, UPT, UPT, -UR7, UR6, URZ ;  /* 0x0000000607048290 */ /* 0x000fe4000fffe1ff */
[----:B------:R-:W-:Y:S02]  /*6d10*/  @!UP0 UIADD3 UR6, UPT, UPT, UR7, -UR6, URZ ;  /* 0x8000000607068290 */ /* 0x000fe4000fffe0ff */
[----:B------:R-:W-:Y:S02]  /*6d20*/  @!UP0 UIMAD UR38, UR4, UR5, UR38 ;  /* 0x00000005042682a4 */ /* 0x000fe4000f8e0226 */
[----:B------:R-:W-:Y:S01]  /*6d30*/  @!UP0 UIMAD UR37, UR6, UR18, UR37 ;  /* 0x00000012062582a4 */ /* 0x000fe2000f8e0225 */
[----:B------:R-:W-:Y:S11]  /*6d40*/  @!P0 BRA `(.L_x_104) ;  /* 0x00000000007c8947 */ /* 0x000ff60003800000 */
[----:B------:R-:W1:Y:S01]  /*6d50*/  LDCU.64 UR8, c[0x4][0x80] ;  /* 0x01001000ff0877ac */ /* 0x000e620008000a00 */
[----:B------:R-:W-:Y:S01]  /*6d60*/  MOV R16, 0x0 ;  /* 0x0000000000107802 */ /* 0x000fe20000000f00 */
[----:B------:R-:W-:Y:S02]  /*6d70*/  HFMA2 R12, -RZ, RZ, 0, 5.9604644775390625e-08 ;  /* 0x00000001ff0c7431 */ /* 0x000fe400000001ff */
[----:B------:R-:W-:Y:S01]  /*6d80*/  IMAD.MOV.U32 R8, RZ, RZ, 0x70 ;  /* 0x00000070ff087424 */ /* 0x000fe200078e00ff */
[----:B------:R2:W3:Y:S01]  /*6d90*/  LDC.64 R14, c[0x4][R16] ;  /* 0x01000000100e7b82 */ /* 0x0004e20000000a00 */
[----:B------:R-:W4:Y:S01]  /*6da0*/  LDCU.64 UR6, c[0x4][0x88] ;  /* 0x01001100ff0677ac */ /* 0x000f220008000a00 */
[----:B------:R-:W-:Y:S01]  /*6db0*/  IMAD.MOV.U32 R13, RZ, RZ, RZ ;  /* 0x000000ffff0d7224 */ /* 0x000fe200078e00ff */
[----:B------:R-:W2:Y:S01]  /*6dc0*/  LDCU.64 UR4, c[0x4][0x8] ;  /* 0x01000100ff0477ac */ /* 0x000ea20008000a00 */
[----:B-1----:R-:W-:Y:S01]  /*6dd0*/  MOV R5, UR9 ;  /* 0x0000000900057c02 */ /* 0x002fe20008000f00 */
[----:B------:R-:W-:Y:S01]  /*6de0*/  IMAD.U32 R4, RZ, RZ, UR8 ;  /* 0x00000008ff047e24 */ /* 0x000fe2000f8e00ff */
[----:B----4-:R-:W-:Y:S01]  /*6df0*/  MOV R7, UR7 ;  /* 0x0000000700077c02 */ /* 0x010fe20008000f00 */
[----:B------:R-:W-:Y:S01]  /*6e00*/  IMAD.U32 R6, RZ, RZ, UR6 ;  /* 0x00000006ff067e24 */ /* 0x000fe2000f8e00ff */
[----:B--2---:R-:W-:Y:S01]  /*6e10*/  MOV R11, UR5 ;  /* 0x00000005000b7c02 */ /* 0x004fe20008000f00 */
[----:B------:R-:W-:Y:S02]  /*6e20*/  IMAD.U32 R10, RZ, RZ, UR4 ;  /* 0x00000004ff0a7e24 */ /* 0x000fe4000f8e00ff */
[----:B------:R-:W-:Y:S07]  /*6e30*/  LEPC R20, `(.L_x_105) ;  /* 0x000000001014794e */ /* 0x000fee0000000000 */
[----:B---3-5:R-:W-:Y:S05]  /*6e40*/  CALL.ABS.NOINC R14 ;  /* 0x000000000e007343 */ /* 0x028fea0003c00000 */
.L_x_105:
[----:B------:R-:W1:Y:S01]  /*6e50*/  LDCU.64 UR8, c[0x4][0x80] ;  /* 0x01001000ff0877ac */ /* 0x000e620008000a00 */
[----:B------:R-:W2:Y:S01]  /*6e60*/  LDC.64 R16, c[0x4][R16] ;  /* 0x0100000010107b82 */ /* 0x000ea20000000a00 */
[----:B------:R-:W-:Y:S02]  /*6e70*/  HFMA2 R12, -RZ, RZ, 0, 5.9604644775390625e-08 ;  /* 0x00000001ff0c7431 */ /* 0x000fe400000001ff */
[----:B------:R-:W-:Y:S02]  /*6e80*/  IMAD.MOV.U32 R8, RZ, RZ, 0x70 ;  /* 0x00000070ff087424 */ /* 0x000fe400078e00ff */
[----:B------:R-:W-:Y:S01]  /*6e90*/  IMAD.MOV.U32 R13, RZ, RZ, RZ ;  /* 0x000000ffff0d7224 */ /* 0x000fe200078e00ff */
[----:B------:R-:W3:Y:S01]  /*6ea0*/  LDCU.64 UR6, c[0x4][0x88] ;  /* 0x01001100ff0677ac */ /* 0x000ee20008000a00 */
[----:B------:R-:W4:Y:S01]  /*6eb0*/  LDCU.64 UR4, c[0x4][0x8] ;  /* 0x01000100ff0477ac */ /* 0x000f220008000a00 */
[----:B-1----:R-:W-:Y:S02]  /*6ec0*/  MOV R4, UR8 ;  /* 0x0000000800047c02 */ /* 0x002fe40008000f00 */
[----:B------:R-:W-:Y:S02]  /*6ed0*/  MOV R5, UR9 ;  /* 0x0000000900057c02 */ /* 0x000fe40008000f00 */
[----:B---3--:R-:W-:Y:S01]  /*6ee0*/  MOV R7, UR7 ;  /* 0x0000000700077c02 */ /* 0x008fe20008000f00 */
[----:B------:R-:W-:Y:S01]  /*6ef0*/  IMAD.U32 R6, RZ, RZ, UR6 ;  /* 0x00000006ff067e24 */ /* 0x000fe2000f8e00ff */
[----:B----4-:R-:W-:Y:S01]  /*6f00*/  MOV R11, UR5 ;  /* 0x00000005000b7c02 */ /* 0x010fe20008000f00 */
[----:B------:R-:W-:Y:S02]  /*6f10*/  IMAD.U32 R10, RZ, RZ, UR4 ;  /* 0x00000004ff0a7e24 */ /* 0x000fe4000f8e00ff */
[----:B------:R-:W-:Y:S07]  /*6f20*/  LEPC R20, `(.L_x_104) ;  /* 0x000000001014794e */ /* 0x000fee0000000000 */
[----:B--2---:R-:W-:Y:S05]  /*6f30*/  CALL.ABS.NOINC R16 ;  /* 0x0000000010007343 */ /* 0x004fea0003c00000 */
.L_x_104:
[----:B------:R-:W-:Y:S05]  /*6f40*/  BSYNC.RECONVERGENT B6 ;  /* 0x0000000000067941 */ /* 0x000fea0003800200 */
.L_x_103:
[----:B------:R-:W-:Y:S02]  /*6f50*/  R2UR UR6, R180 ;  /* 0x00000000b40672ca */ /* 0x000fe400000e0000 */
[----:B------:R-:W-:Y:S02]  /*6f60*/  R2UR UR5, R191 ;  /* 0x00000000bf0572ca */ /* 0x000fe400000e0000 */
[----:B------:R-:W-:Y:S02]  /*6f70*/  R2UR UR4, R190 ;  /* 0x00000000be0472ca */ /* 0x000fe400000e0000 */
[----:B------:R-:W-:Y:S02]  /*6f80*/  ISETP.NE.U32.AND P4, PT, R174, RZ, PT ;  /* 0x000000ffae00720c */ /* 0x000fe40003f85070 */
[----:B------:R-:W-:Y:S02]  /*6f90*/  ISETP.NE.U32.AND P2, PT, RZ, UR60, PT ;  /* 0x0000003cff007c0c */ /* 0x000fe4000bf45070 */
[----:B------:R-:W-:Y:S02]  /*6fa0*/  ISETP.NE.AND.EX P4, PT, R175, RZ, PT, P4 ;  /* 0x000000ffaf00720c */ /* 0x000fe40003f85340 */
[----:B------:R-:W-:Y:S01]  /*6fb0*/  ISETP.NE.AND.EX P2, PT, RZ, UR61, PT, P2 ;  /* 0x0000003dff007c0c */ /* 0x000fe2000bf45320 */
[----:B------:R-:W-:Y:S02]  /*6fc0*/  UISETP.NE.AND UP2, UPT, UR6, URZ, UPT ;  /* 0x000000ff0600728c */ /* 0x000fe4000bf45270 */
[----:B------:R-:W-:Y:S04]  /*6fd0*/  UISETP.NE.U32.AND UP0, UPT, UR5, URZ, UPT ;  /* 0x000000ff0500728c */ /* 0x000fe8000bf05070 */
[----:B------:R-:W-:Y:S01]  /*6fe0*/  UISETP.NE.AND.EX UP1, UPT, UR4, URZ, UPT, UP0 ;  /* 0x000000ff0400728c */ /* 0x000fe2000bf25300 */
[----:B------:R-:W-:Y:S01]  /*6ff0*/  PLOP3.LUT P1, PT, PT, PT, UP2, 0x80, 0x8 ;  /* 0x000000000008781c */ /* 0x000fe20003f2f028 */
[----:B------:R-:W-:Y:S03]  /*7000*/  UPLOP3.LUT UP0, UPT, UPT, UPT, UPT, 0x40, 0x4 ;  /* 0x000000000004789c */ /* 0x000fe60003f0e870 */
[----:B------:R-:W-:Y:S06]  /*7010*/  @UP2 UPLOP3.LUT UP0, UPT, UPT, UPT, UP1, 0x80, 0x8 ;  /* 0x000000000008289c */ /* 0x000fec0003f0f010 */
[----:B------:R-:W-:Y:S01]  /*7020*/  PLOP3.LUT P0, PT, PT, PT, UP0, 0x80, 0x8 ;  /* 0x000000000008781c */ /* 0x000fe20003f0f008 */
[----:B------:R-:W-:Y:S01]  /*7030*/  @!UPT UIADD3 URZ, UPT, UPT, URZ, URZ, URZ ;  /* 0x000000fffffff290 */ /* 0x000fe2000fffe0ff */
[----:B------:R-:W-:Y:S11]  /*7040*/  BRA.U !UP1, `(.L_x_106) ;  /* 0x0000000109407547 */ /* 0x000ff6000b800000 */
[----:B------:R-:W-:Y:S01]  /*7050*/  UISETP.NE.U32.AND UP0, UPT, UR60, URZ, UPT ;  /* 0x000000ff3c00728c */ /* 0x000fe2000bf05070 */
[----:B------:R-:W-:Y:S01]  /*7060*/  R2UR UR6, R191 ;  /* 0x00000000bf0672ca */ /* 0x000fe200000e0000 */
[----:B------:R-:W1:Y:S01]  /*7070*/  LDCU.64 UR8, c[0x0][0x358] ;  /* 0x00006b00ff0877ac */ /* 0x000e620008000a00 */
[----:B------:R-:W-:Y:S02]  /*7080*/  HFMA2 R176, -RZ, RZ, 0, 5.9604644775390625e-08 ;  /* 0x00000001ffb07431 */ /* 0x000fe400000001ff */
[----:B------:R-:W-:Y:S01]  /*7090*/  IMAD.MOV.U32 R0, RZ, RZ, 0x1 ;  /* 0x00000001ff007424 */ /* 0x000fe200078e00ff */
[----:B------:R-:W-:Y:S06]  /*70a0*/  UISETP.NE.AND.EX UP0, UPT, UR61, URZ, UPT, UP0 ;  /* 0x000000ff3d00728c */ /* 0x000fec000bf05300 */
[----:B------:R-:W-:Y:S05]  /*70b0*/  PLOP3.LUT P3, PT, PT, PT, UP0, 0x80, 0x8 ;  /* 0x000000000008781c */ /* 0x000fea0003f6f008 */
[----:B------:R-:W2:Y:S01]  /*70c0*/  @UP0 LDCU.64 UR4, c[0x0][0xc88] ;  /* 0x00019100ff0407ac */ /* 0x000ea20008000a00 */
[----:B------:R-:W-:Y:S07]  /*70d0*/  @UP0 UIMAD UR6, UR36, UR6, URZ ;  /* 0x00000006240602a4 */ /* 0x000fee000f8e02ff */
[----:B------:R-:W-:Y:S01]  /*70e0*/  @!P3 PRMT R176, R0, 0x7610, R176 ;  /* 0x0000761000b0b816 */ /* 0x000fe200000000b0 */
[----:B--2---:R-:W-:Y:S06]  /*70f0*/  @UP0 UIMAD.WIDE UR4, UR6, 0x4, UR4 ;  /* 0x00000004060408a5 */ /* 0x004fec000f8e0204 */
[----:B------:R-:W-:Y:S02]  /*7100*/  IMAD.U32 R4, RZ, RZ, UR4 ;  /* 0x00000004ff047e24 */ /* 0x000fe4000f8e00ff */
[----:B------:R-:W-:Y:S03]  /*7110*/  IMAD.U32 R5, RZ, RZ, UR5 ;  /* 0x00000005ff057e24 */ /* 0x000fe6000f8e00ff */
[----:B------:R-:W2:Y:S02]  /*7120*/  @!UP0 LDCU UR4, c[0x0][0xc80] ;  /* 0x00019000ff0487ac */ /* 0x000ea40008000800 */
[----:B-1---5:R1:W5:Y:S02]  /*7130*/  @P3 LDG.E R133, desc[UR8][R4.64] ;  /* 0x0000000804853981 */ /* 0x022364000c1e1900 */
[----:B-12---:R-:W-:Y:S02]  /*7140*/  @!P3 MOV R133, UR4 ;  /* 0x000000040085bc02 */ /* 0x006fe40008000f00 */
.L_x_106:
[----:B------:R-:W-:Y:S05]  /*7150*/  @!P4 BRA `(.L_x_107) ;  /* 0x000000000024c947 */ /* 0x000fea0003800000 */
[----:B------:R-:W-:Y:S01]  /*7160*/  ISETP.NE.U32.AND P3, PT, R172, RZ, PT ;  /* 0x000000ffac00720c */ /* 0x000fe20003f65070 */
[----:B------:R-:W1:Y:S03]  /*7170*/  LDCU.64 UR4, c[0x0][0x358] ;  /* 0x00006b00ff0477ac */ /* 0x000e660008000a00 */
[----:B------:R-:W-:Y:S11]  /*7180*/  ISETP.NE.AND.EX P3, PT, R173, RZ, PT, P3 ;  /* 0x000000ffad00720c */ /* 0x000ff60003f65330 */
[----:B------:R-:W-:Y:S02]  /*7190*/  @!UPT UIADD3 URZ, UPT, UPT, URZ, URZ, URZ ;  /* 0x000000fffffff290 */ /* 0x000fe4000fffe0ff */
[----:B------:R-:W2:Y:S01]  /*71a0*/  @P3 LDC.64 R4, c[0x0][0xca8] ;  /* 0x00032a00ff043b82 */ /* 0x000ea20000000a00 */
[----:B------:R-:W-:Y:S04]  /*71b0*/  @P3 IMAD R0, R174, UR36, RZ ;  /* 0x00000024ae003c24 */ /* 0x000fe8000f8e02ff */
[----:B--2---:R-:W-:Y:S05]  /*71c0*/  @P3 IMAD.WIDE R4, R0, 0x4, R4 ;  /* 0x0000000400043825 */ /* 0x004fea00078e0204 */
[----:B-1---5:R1:W5:Y:S02]  /*71d0*/  @P3 LDG.E R130, desc[UR4][R4.64] ;  /* 0x0000000404823981 */ /* 0x022364000c1e1900 */
[----:B-1----:R-:W2:Y:S02]  /*71e0*/  @!P3 LDC R130, c[0x0][0xca0] ;  /* 0x00032800ff82bb82 */ /* 0x002ea40000000800 */
.L_x_107:
[----:B-----5:R-:W-:Y:S01]  /*71f0*/  FSETP.NEU.AND P3, PT, R133, RZ, PT ;  /* 0x000000ff8500720b */ /* 0x020fe20003f6d000 */
[----:B------:R-:W-:Y:S01]  /*7200*/  IMAD.U32 R3, RZ, RZ, UR43 ;  /* 0x0000002bff037e24 */ /* 0x000fe2000f8e00ff */
[----:B------:R-:W-:Y:S01]  /*7210*/  SEL R5, RZ, 0xffffffff, P2 ;  /* 0xffffffffff057807 */ /* 0x000fe20001000000 */
[----:B------:R-:W-:Y:S01]  /*7220*/  IMAD.SHL.U32 R197, R185, 0x10, RZ ;  /* 0x00000010b9c57824 */ /* 0x000fe200078e00ff */
[----:B------:R-:W-:Y:S01]  /*7230*/  @P1 LOP3.LUT P2, RZ, R176, 0xff, RZ, 0xc0, !PT ;  /* 0x000000ffb0ff1812 */ /* 0x000fe2000784c0ff */
[----:B------:R-:W-:Y:S01]  /*7240*/  IMAD R131, R3, 0xc0, R2 ;  /* 0x000000c003837824 */ /* 0x000fe200078e0202 */
[----:B------:R-:W-:Y:S01]  /*7250*/  @P1 SEL R0, RZ, 0xffffffff, P3 ;  /* 0xffffffffff001807 */ /* 0x000fe20001800000 */
[----:B------:R-:W-:Y:S01]  /*7260*/  IMAD.SHL.U32 R139, R184, 0x10, RZ ;  /* 0x00000010b88b7824 */ /* 0x000fe200078e00ff */
[----:B------:R-:W-:Y:S01]  /*7270*/  LOP3.LUT P4, R182, R176, 0xff, RZ, 0xc0, !PT ;  /* 0x000000ffb0b67812 */ /* 0x000fe2000788c0ff */
[----:B------:R-:W-:Y:S01]  /*7280*/  IMAD.IADD R198, R188, 0x1, R197 ;  /* 0x00000001bcc67824 */ /* 0x000fe200078e02c5 */
[C---:B------:R-:W-:Y:S01]  /*7290*/  @P0 SEL R0, R5.reuse, R0, !P2 ;  /* 0x0000000005000207 */ /* 0x040fe20005000000 */
[----:B------:R-:W-:Y:S01]  /*72a0*/  BSSY B1, `(.L_x_108) ;  /* 0x000004d000017945 */ /* 0x000fe20003800000 */
[----:B------:R-:W-:Y:S01]  /*72b0*/  PLOP3.LUT P2, PT, PT, PT, UP1, 0x80, 0x8 ;  /* 0x000000000008781c */ /* 0x000fe20003f4f018 */
[----:B------:R-:W-:Y:S01]  /*72c0*/  IMAD.MOV.U32 R138, RZ, RZ, 0x1 ;  /* 0x00000001ff8a7424 */ /* 0x000fe200078e00ff */
[----:B------:R-:W-:Y:S01]  /*72d0*/  @P1 LOP3.LUT R0, R0, 0x1, RZ, 0xc0, !PT ;  /* 0x0000000100001812 */ /* 0x000fe200078ec0ff */
[----:B------:R-:W-:Y:S01]  /*72e0*/  IMAD.MOV.U32 R137, RZ, RZ, RZ ;  /* 0x000000ffff897224 */ /* 0x000fe200078e00ff */
[----:B------:R-:W-:Y:S02]  /*72f0*/  CS2R R146, SRZ ;  /* 0x0000000000927805 */ /* 0x000fe4000001ff00 */
[----:B------:R-:W-:Y:S02]  /*7300*/  CS2R R144, SRZ ;  /* 0x0000000000907805 */ /* 0x000fe4000001ff00 */
[----:B------:R-:W-:Y:S01]  /*7310*/  ISETP.NE.U32.OR P5, PT, R0, 0x1, !P1 ;  /* 0x000000010000780c */ /* 0x000fe20004fa5470 */
[----:B------:R-:W-:Y:S01]  /*7320*/  IMAD.U32 R0, RZ, RZ, UR43 ;  /* 0x0000002bff007e24 */ /* 0x000fe2000f8e00ff */
[----:B------:R-:W-:Y:S02]  /*7330*/  CS2R R142, SRZ ;  /* 0x00000000008e7805 */ /* 0x000fe4000001ff00 */
[----:B------:R-:W-:Y:S02]  /*7340*/  CS2R R140, SRZ ;  /* 0x00000000008c7805 */ /* 0x000fe4000001ff00 */
[----:B------:R-:W-:Y:S02]  /*7350*/  P2R R194, PR, RZ, 0x20 ;  /* 0x00000020ffc27803 */ /* 0x000fe40000000000 */
[----:B------:R-:W-:Y:S02]  /*7360*/  CS2R R150, SRZ ;  /* 0x0000000000967805 */ /* 0x000fe4000001ff00 */
[----:B------:R-:W-:Y:S02]  /*7370*/  SHF.L.U32 R4, R0, 0x1f, RZ ;  /* 0x0000001f00047819 */ /* 0x000fe400000006ff */
[----:B------:R-:W-:Y:S02]  /*7380*/  CS2R R148, SRZ ;  /* 0x0000000000947805 */ /* 0x000fe4000001ff00 */
[----:B------:R-:W-:Y:S02]  /*7390*/  SEL R0, RZ, 0xffffffff, P3 ;  /* 0xffffffffff007807 */ /* 0x000fe40001800000 */
[----:B------:R-:W-:Y:S02]  /*73a0*/  CS2R R154, SRZ ;  /* 0x00000000009a7805 */ /* 0x000fe4000001ff00 */
[----:B------:R-:W-:Y:S02]  /*73b0*/  CS2R R152, SRZ ;  /* 0x0000000000987805 */ /* 0x000fe4000001ff00 */
[----:B------:R-:W-:Y:S02]  /*73c0*/  CS2R R158, SRZ ;  /* 0x00000000009e7805 */ /* 0x000fe4000001ff00 */
[----:B------:R-:W-:Y:S02]  /*73d0*/  @P2 SEL R0, R5, R0, !P4 ;  /* 0x0000000005002207 */ /* 0x000fe40006000000 */
[----:B------:R-:W-:Y:S02]  /*73e0*/  CS2R R156, SRZ ;  /* 0x00000000009c7805 */ /* 0x000fe4000001ff00 */
[----:B------:R-:W-:Y:S02]  /*73f0*/  @P5 SHF.L.U32 R6, RZ, 0x1f, RZ ;  /* 0x0000001fff065819 */ /* 0x000fe400000006ff */
[----:B------:R-:W-:Y:S02]  /*7400*/  CS2R R162, SRZ ;  /* 0x0000000000a27805 */ /* 0x000fe4000001ff00 */
[----:B------:R-:W-:Y:S02]  /*7410*/  ISETP.NE.AND P2, PT, RZ, UR43, PT ;  /* 0x0000002bff007c0c */ /* 0x000fe4000bf45270 */
[----:B------:R-:W-:Y:S01]  /*7420*/  CS2R R160, SRZ ;  /* 0x0000000000a07805 */ /* 0x000fe2000001ff00 */
[----:B------:R-:W1:Y:S01]  /*7430*/  @P5 SYNCS.PHASECHK.TRANS64.TRYWAIT P1, [UR44+0x70], R6 ;  /* 0x00007006ff0055a7 */ /* 0x000e62000802112c */
[----:B------:R-:W-:Y:S02]  /*7440*/  LOP3.LUT R0, R0, 0x1, RZ, 0xc0, !PT ;  /* 0x0000000100007812 */ /* 0x000fe400078ec0ff */
[----:B------:R-:W-:Y:S02]  /*7450*/  CS2R R166, SRZ ;  /* 0x0000000000a67805 */ /* 0x000fe4000001ff00 */
[----:B------:R-:W-:Y:S02]  /*7460*/  SEL R212, RZ, 0x60, P2 ;  /* 0x00000060ffd47807 */ /* 0x000fe40001000000 */
[----:B------:R-:W-:Y:S02]  /*7470*/  CS2R R164, SRZ ;  /* 0x0000000000a47805 */ /* 0x000fe4000001ff00 */
[----:B------:R-:W-:Y:S02]  /*7480*/  ISETP.NE.U32.AND P3, PT, R0, 0x1, PT ;  /* 0x000000010000780c */ /* 0x000fe40003f65070 */
[----:B------:R-:W-:Y:S02]  /*7490*/  CS2R R170, SRZ ;  /* 0x0000000000aa7805 */ /* 0x000fe4000001ff00 */
[----:B------:R-:W-:Y:S01]  /*74a0*/  CS2R R168, SRZ ;  /* 0x0000000000a87805 */ /* 0x000fe2000001ff00 */
[----:B------:R-:W-:Y:S01]  /*74b0*/  IMAD.IADD R213, R131, 0x1, R212 ;  /* 0x0000000183d57824 */ /* 0x000fe200078e02d4 */
[----:B------:R-:W-:Y:S01]  /*74c0*/  P2R R199, PR, RZ, 0x8 ;  /* 0x00000008ffc77803 */ /* 0x000fe20000000000 */
[----:B------:R-:W-:Y:S02]  /*74d0*/  IMAD.IADD R196, R188, 0x1, R139 ;  /* 0x00000001bcc47824 */ /* 0x000fe400078e028b */
[----:B------:R-:W-:Y:S01]  /*74e0*/  VIADD R212, R212, UR52 ;  /* 0x00000034d4d47c36 */ /* 0x000fe20008000000 */
[----:B------:R-:W-:Y:S01]  /*74f0*/  SHF.R.U32.HI R0, RZ, 0x15, R213 ;  /* 0x00000015ff007819 */ /* 0x000fe200000116d5 */
[----:B------:R-:W-:Y:S01]  /*7500*/  IMAD.IADD R195, R187, 0x1, R198 ;  /* 0x00000001bbc37824 */ /* 0x000fe200078e02c6 */
[----:B------:R3:W4:Y:S02]  /*7510*/  SYNCS.PHASECHK.TRANS64.TRYWAIT P0, [UR44+0xe0], R4 ;  /* 0x0000e004ff0075a7 */ /* 0x000724000800112c */
[----:B------:R-:W-:Y:S02]  /*7520*/  LOP3.LUT R200, R0, 0x3, RZ, 0xc0, !PT ;  /* 0x0000000300c87812 */ /* 0x000fe400078ec0ff */
[----:B-1----:R-:W-:Y:S01]  /*7530*/  @P5 SEL R138, RZ, 0x1, !P1 ;  /* 0x00000001ff8a5807 */ /* 0x002fe20004800000 */
[----:B---3--:R-:W-:Y:S06]  /*7540*/  @!P5 BRA `(.L_x_109) ;  /* 0x000000000088d947 */ /* 0x008fec0003800000 */
[----:B------:R-:W-:Y:S01]  /*7550*/  IMAD.MOV.U32 R147, RZ, RZ, RZ ;  /* 0x000000ffff937224 */ /* 0x000fe200078e00ff */
[----:B------:R-:W-:Y:S01]  /*7560*/  ISETP.NE.AND P1, PT, R138, RZ, PT ;  /* 0x000000ff8a00720c */ /* 0x000fe20003f25270 */
[----:B------:R-:W-:Y:S01]  /*7570*/  BSSY B0, `(.L_x_110) ;  /* 0x0000014000007945 */ /* 0x000fe20003800000 */
[----:B------:R-:W-:Y:S02]  /*7580*/  CS2R R170, SRZ ;  /* 0x0000000000aa7805 */ /* 0x000fe4000001ff00 */
        /* <DEDUP_REMOVED lines=13> */
[----:B------:R-:W-:Y:S01]  /*7660*/  CS2R R144, SRZ ;  /* 0x0000000000907805 */ /* 0x000fe2000001ff00 */
[----:B------:R-:W-:Y:S06]  /*7670*/  @P1 BRA `(.L_x_111) ;  /* 0x00000000000c1947 */ /* 0x000fec0003800000 */
[----:B------:R-:W-:Y:S04]  /*7680*/  SHF.L.U32 R6, RZ, 0x1f, RZ ;  /* 0x0000001fff067819 */ /* 0x000fe800000006ff */
[----:B------:R-:W1:Y:S02]  /*7690*/  SYNCS.PHASECHK.TRANS64.TRYWAIT P1, [UR44+0x70], R6 ;  /* 0x00007006ff0075a7 */ /* 0x000e64000802112c */
[----:B-1----:R-:W-:Y:S05]  /*76a0*/  @!P1 BRA `(.L_x_112) ;  /* 0x000000c000649947 */ /* 0x002fea0003800000 */
.L_x_111:
[----:B------:R-:W-:Y:S05]  /*76b0*/  BSYNC B0 ;  /* 0x0000000000007941 */ /* 0x000fea0003800000 */
.L_x_110:
[----:B------:R-:W-:Y:S01]  /*76c0*/  ISETP.NE.AND P1, PT, R199, RZ, PT ;  /* 0x000000ffc700720c */ /* 0x000fe20003f25270 */
[----:B------:R-:W-:Y:S11]  /*76d0*/  HFMA2 R137, -RZ, RZ, 0, 5.9604644775390625e-08 ;  /* 0x00000001ff897431 */ /* 0x000ff600000001ff */
[----:B------:R-:W-:Y:S01]  /*76e0*/  @!UPT UIADD3 URZ, UPT, UPT, URZ, URZ, URZ ;  /* 0x000000fffffff290 */ /* 0x000fe2000fffe0ff */
[----:B------:R3:W1:Y:S04]  /*76f0*/  @P1 LDS.128 R168, [R188] ;  /* 0x00000000bca81984 */ /* 0x0006680000000c00 */
[----:B------:R3:W1:Y:S04]  /*7700*/  @P1 LDS.128 R164, [R198+0x10] ;  /* 0x00001000c6a41984 */ /* 0x0006680000000c00 */
[----:B------:R3:W1:Y:S04]  /*7710*/  @P1 LDS.128 R160, [R196+0x20] ;  /* 0x00002000c4a01984 */ /* 0x0006680000000c00 */
[----:B------:R3:W1:Y:S04]  /*7720*/  @P1 LDS.128 R156, [R195+0x10] ;  /* 0x00001000c39c1984 */ /* 0x0006680000000c00 */
[----:B------:R3:W1:Y:S04]  /*7730*/  @P1 LDS.128 R152, [R188+0x1000] ;  /* 0x00100000bc981984 */ /* 0x0006680000000c00 */
[----:B------:R3:W1:Y:S04]  /*7740*/  @P1 LDS.128 R148, [R198+0x1010] ;  /* 0x00101000c6941984 */ /* 0x0006680000000c00 */
[----:B------:R3:W1:Y:S04]  /*7750*/  @P1 LDS.128 R140, [R196+0x1020] ;  /* 0x00102000c48c1984 */ /* 0x0006680000000c00 */
[----:B------:R3:W1:Y:S02]  /*7760*/  @P1 LDS.128 R144, [R195+0x1010] ;  /* 0x00101000c3901984 */ /* 0x0006640000000c00 */
.L_x_109:
[----:B------:R-:W-:Y:S05]  /*7770*/  BSYNC B1 ;  /* 0x0000000000017941 */ /* 0x000fea0003800000 */
.L_x_108:
[----:B------:R-:W-:Y:S02]  /*7780*/  ISETP.NE.AND P1, PT, R189, R200, PT ;  /* 0x000000c8bd00720c */ /* 0x000fe40003f25270 */
[----:B------:R-:W-:Y:S01]  /*7790*/  MOV R55, RZ ;  /* 0x000000ff00377202 */ /* 0x000fe20000000f00 */
[----:B----4-:R-:W-:Y:S10]  /*77a0*/  @P0 BRA `(.L_x_113) ;  /* 0x0000000000080947 */ /* 0x010ff40003800000 */
[----:B------:R-:W4:Y:S02]  /*77b0*/  SYNCS.PHASECHK.TRANS64.TRYWAIT P0, [UR44+0xe0], R4 ;  /* 0x0000e004ff0075a7 */ /* 0x000f24000800112c */
[----:B----4-:R-:W-:Y:S05]  /*77c0*/  @!P0 BRA `(.L_x_114) ;  /* 0x000000c000348947 */ /* 0x010fea0003800000 */
.L_x_113:
[----:B------:R-:W-:Y:S01]  /*77d0*/  IMAD.MOV.U32 R54, RZ, RZ, RZ ;  /* 0x000000ffff367224 */ /* 0x000fe200078e00ff */
        /* <DEDUP_REMOVED lines=32> */
[----:B------:R-:W-:Y:S11]  /*79e0*/  LOP3.LUT P0, RZ, R0, 0x3, R177, 0x48, !PT ;  /* 0x0000000300ff7812 */ /* 0x000ff600078048b1 */
[----:B------:R-:W-:Y:S02]  /*79f0*/  @!UPT UIADD3 URZ, UPT, UPT, URZ, URZ, URZ ;  /* 0x000000fffffff290 */ /* 0x000fe4000fffe0ff */
[----:B------:R-:W-:Y:S05]  /*7a00*/  @!P0 BRA `(.L_x_116) ;  /* 0x0000000000408947 */ /* 0x000fea0003800000 */
[----:B------:R-:W4:Y:S01]  /*7a10*/  LDCU.64 UR8, c[0x4][0x70] ;  /* 0x01000e00ff0877ac */ /* 0x000f220008000a00 */
[----:B------:R-:W-:Y:S01]  /*7a20*/  MOV R15, 0x0 ;  /* 0x00000000000f7802 */ /* 0x000fe20000000f00 */
[----:B------:R-:W-:Y:S02]  /*7a30*/  HFMA2 R12, -RZ, RZ, 0, 5.9604644775390625e-08 ;  /* 0x00000001ff0c7431 */ /* 0x000fe400000001ff */
[----:B------:R-:W-:Y:S02]  /*7a40*/  IMAD.MOV.U32 R8, RZ, RZ, 0x192 ;  /* 0x00000192ff087424 */ /* 0x000fe400078e00ff */
[----:B------:R-:W-:Y:S01]  /*7a50*/  IMAD.MOV.U32 R13, RZ, RZ, RZ ;  /* 0x000000ffff0d7224 */ /* 0x000fe200078e00ff */
[----:B------:R-:W5:Y:S01]  /*7a60*/  LDCU.64 UR6, c[0x4][0x78] ;  /* 0x01000f00ff0677ac */ /* 0x000f620008000a00 */
[----:B------:R-:W2:Y:S01]  /*7a70*/  LDC.64 R14, c[0x4][R15] ;  /* 0x010000000f0e7b82 */ /* 0x000ea20000000a00 */
[----:B------:R-:W3:Y:S01]  /*7a80*/  LDCU.64 UR4, c[0x4][0x10] ;  /* 0x01000200ff0477ac */ /* 0x000ee20008000a00 */
[----:B----4-:R-:W-:Y:S01]  /*7a90*/  MOV R5, UR9 ;  /* 0x0000000900057c02 */ /* 0x010fe20008000f00 */
[----:B-1----:R-:W-:Y:S01]  /*7aa0*/  IMAD.U32 R4, RZ, RZ, UR8 ;  /* 0x00000008ff047e24 */ /* 0x002fe2000f8e00ff */
[----:B-----5:R-:W-:Y:S01]  /*7ab0*/  MOV R7, UR7 ;  /* 0x0000000700077c02 */ /* 0x020fe20008000f00 */
[----:B------:R-:W-:Y:S01]  /*7ac0*/  IMAD.U32 R6, RZ, RZ, UR6 ;  /* 0x00000006ff067e24 */ /* 0x000fe2000f8e00ff */
[----:B---3--:R-:W-:Y:S01]  /*7ad0*/  MOV R11, UR5 ;  /* 0x00000005000b7c02 */ /* 0x008fe20008000f00 */
[----:B------:R-:W-:Y:S02]  /*7ae0*/  IMAD.U32 R10, RZ, RZ, UR4 ;  /* 0x00000004ff0a7e24 */ /* 0x000fe4000f8e00ff */
[----:B------:R-:W-:Y:S07]  /*7af0*/  LEPC R20, `(.L_x_116) ;  /* 0x000000001014794e */ /* 0x000fee0000000000 */
[----:B--2---:R-:W-:Y:S05]  /*7b00*/  CALL.ABS.NOINC R14 ;  /* 0x000000000e007343 */ /* 0x004fea0003c00000 */
.L_x_116:
[----:B------:R-:W-:Y:S05]  /*7b10*/  WARPSYNC.ALL ;  /* 0x0000000000007948 */ /* 0x000fea0003800000 */
[C---:B------:R-:W-:Y:S01]  /*7b20*/  R2UR UR4, R213.reuse ;  /* 0x00000000d50472ca */ /* 0x040fe200000e0000 */
[----:B------:R-:W-:Y:S05]  /*7b30*/  VIADD R0, R213, 0x80 ;  /* 0x00000080d5007836 */ /* 0x000fea0000000000 */
[----:B------:R-:W-:Y:S04]  /*7b40*/  SHF.R.U32.HI R0, RZ, 0x15, R0 ;  /* 0x00000015ff007819 */ /* 0x000fe80000011600 */
[----:B------:R-:W-:Y:S03]  /*7b50*/  LOP3.LUT P0, RZ, R0, 0x3, R177, 0x48, !PT ;  /* 0x0000000300ff7812 */ /* 0x000fe600078048b1 */
[----:B------:R-:W4:Y:S10]  /*7b60*/  LDTM.x32 R24, tmem[UR4] ;  /* 0x00000004001879ee */ /* 0x000f3400082c0000 */
[----:B----4-:R-:W-:Y:S05]  /*7b70*/  @!P0 BRA `(.L_x_117) ;  /* 0x0000000000408947 */ /* 0x010fea0003800000 */
        /* <DEDUP_REMOVED lines=16> */
.L_x_117:
[----:B------:R-:W-:Y:S05]  /*7c80*/  WARPSYNC.ALL ;  /* 0x0000000000007948 */ /* 0x000fea0003800000 */
[----:B------:R-:W-:Y:S11]  /*7c90*/  R2UR UR4, R213 ;  /* 0x00000000d50472ca */ /* 0x000ff600000e0000 */
[----:B------:R-:W-:Y:S02]  /*7ca0*/  @!UPT UIADD3 URZ, UPT, UPT, URZ, URZ, URZ ;  /* 0x000000fffffff290 */ /* 0x000fe4000fffe0ff */
[----:B------:R-:W4:Y:S02]  /*7cb0*/  LDTM.x32 R56, tmem[UR4+0x80] ;  /* 0x00008004003879ee */ /* 0x000f2400082c0000 */
[----:B----4-:R-:W-:Y:S01]  /*7cc0*/  NOP ;  /* 0x0000000000007918 */ /* 0x010fe20000000000 */
.L_x_115:
[----:B-1----:R-:W-:Y:S01]  /*7cd0*/  SHF.L.U32 R132, R168, 0x10, RZ ;  /* 0x00000010a8847819 */ /* 0x002fe200000006ff */
[----:B--2---:R-:W-:Y:S01]  /*7ce0*/  FMUL R0, R130, R24 ;  /* 0x0000001882007220 */ /* 0x004fe20000400000 */
[----:B------:R-:W-:Y:S01]  /*7cf0*/  LOP3.LUT R134, R168, 0xffff0000, RZ, 0xc0, !PT ;  /* 0xffff0000a8867812 */ /* 0x000fe200078ec0ff */
[C---:B------:R-:W-:Y:S01]  /*7d00*/  FMUL R3, R130.reuse, R25 ;  /* 0x0000001982037220 */ /* 0x040fe20000400000 */
[----:B------:R-:W-:Y:S01]  /*7d10*/  SHF.L.U32 R135, R169, 0x10, RZ ;  /* 0x00000010a9877819 */ /* 0x000fe200000006ff */
[----:B------:R-:W-:Y:S01]  /*7d20*/  FMUL R4, R130, R26 ;  /* 0x0000001a82047220 */ /* 0x000fe20000400000 */
[----:B------:R-:W-:Y:S01]  /*7d30*/  LOP3.LUT R136, R165, 0xffff0000, RZ, 0xc0, !PT ;  /* 0xffff0000a5887812 */ /* 0x000fe200078ec0ff */
[----:B------:R-:W-:Y:S01]  /*7d40*/  FFMA R0, R133, R132, R0 ;  /* 0x0000008485007223 */ /* 0x000fe20000000000 */
[----:B------:R-:W-:Y:S01]  /*7d50*/  LOP3.LUT R132, R169, 0xffff0000, RZ, 0xc0, !PT ;  /* 0xffff0000a9847812 */ /* 0x000fe200078ec0ff */
[C---:B------:R-:W-:Y:S01]  /*7d60*/  FFMA R3, R133.reuse, R134, R3 ;  /* 0x0000008685037223 */ /* 0x040fe20000000003 */
[C---:B------:R-:W-:Y:S01]  /*7d70*/  LOP3.LUT R134, R170.reuse, 0xffff0000, RZ, 0xc0, !PT ;  /* 0xffff0000aa867812 */ /* 0x040fe200078ec0ff */
[----:B------:R-:W-:Y:S01]  /*7d80*/  FFMA R4, R133, R135, R4 ;  /* 0x0000008785047223 */ /* 0x000fe20000000004 */
[----:B------:R-:W-:Y:S01]  /*7d90*/  SHF.L.U32 R135, R170, 0x10, RZ ;  /* 0x00000010aa877819 */ /* 0x000fe200000006ff */
[C---:B------:R-:W-:Y:S01]  /*7da0*/  FMUL R5, R130.reuse, R27 ;  /* 0x0000001b82057220 */ /* 0x040fe20000400000 */
[----:B------:R-:W-:Y:S01]  /*7db0*/  ISETP.NE.AND P0, PT, R189, R200, PT ;  /* 0x000000c8bd00720c */ /* 0x000fe20003f05270 */
[C---:B------:R-:W-:Y:S01]  /*7dc0*/  FMUL R6, R130.reuse, R28 ;  /* 0x0000001c82067220 */ /* 0x040fe20000400000 */
[----:B------:R-:W-:Y:S01]  /*7dd0*/  F2FP.BF16.F32.PACK_AB R200, R3, R0 ;  /* 0x0000000003c8723e */ /* 0x000fe200000010ff */
[C---:B------:R-:W-:Y:S01]  /*7de0*/  FMUL R7, R130.reuse, R29 ;  /* 0x0000001d82077220 */ /* 0x040fe20000400000 */
[----:B------:R-:W-:Y:S01]  /*7df0*/  ISETP.NE.AND P1, PT, R189, RZ, PT ;  /* 0x000000ffbd00720c */ /* 0x000fe20003f25270 */
[----:B------:R-:W-:Y:S01]  /*7e00*/  FFMA R5, R133, R132, R5 ;  /* 0x0000008485057223 */ /* 0x000fe20000000005 */
[----:B------:R-:W-:Y:S01]  /*7e10*/  SHF.L.U32 R132, R171, 0x10, RZ ;  /* 0x00000010ab847819 */ /* 0x000fe200000006ff */
[----:B------:R-:W-:Y:S01]  /*7e20*/  FFMA R6, R133, R135, R6 ;  /* 0x0000008785067223 */ /* 0x000fe20000000006 */
[----:B------:R-:W-:Y:S01]  /*7e30*/  SHF.L.U32 R135, R165, 0x10, RZ ;  /* 0x00000010a5877819 */ /* 0x000fe200000006ff */
[----:B------:R-:W-:Y:S01]  /*7e40*/  FFMA R7, R133, R134, R7 ;  /* 0x0000008685077223 */ /* 0x000fe20000000007 */
[----:B------:R-:W-:Y:S01]  /*7e50*/  LOP3.LUT R134, R171, 0xffff0000, RZ, 0xc0, !PT ;  /* 0xffff0000ab867812 */ /* 0x000fe200078ec0ff */
[C---:B------:R-:W-:Y:S01]  /*7e60*/  FMUL R8, R130.reuse, R30 ;  /* 0x0000001e82087220 */ /* 0x040fe20000400000 */
[----:B------:R-:W-:Y:S01]  /*7e70*/  F2FP.BF16.F32.PACK_AB R201, R5, R4 ;  /* 0x0000000405c9723e */ /* 0x000fe200000010ff */
[----:B------:R-:W-:Y:S01]  /*7e80*/  FMUL R9, R130, R31 ;  /* 0x0000001f82097220 */ /* 0x000fe20000400000 */
[----:B------:R-:W-:Y:S01]  /*7e90*/  F2FP.BF16.F32.PACK_AB R202, R7, R6 ;  /* 0x0000000607ca723e */ /* 0x000fe200000010ff */
[C---:B------:R-:W-:Y:S01]  /*7ea0*/  FFMA R8, R133.reuse, R132, R8 ;  /* 0x0000008485087223 */ /* 0x040fe20000000008 */
[C---:B------:R-:W-:Y:S01]  /*7eb0*/  SHF.L.U32 R132, R164.reuse, 0x10, RZ ;  /* 0x00000010a4847819 */ /* 0x040fe200000006ff */
[----:B------:R-:W-:Y:S01]  /*7ec0*/  FFMA R9, R133, R134, R9 ;  /* 0x0000008685097223 */ /* 0x000fe20000000009 */
[----:B------:R-:W-:Y:S01]  /*7ed0*/  LOP3.LUT R134, R164, 0xffff0000, RZ, 0xc0, !PT ;  /* 0xffff0000a4867812 */ /* 0x000fe200078ec0ff */
[C---:B------:R-:W-:Y:S01]  /*7ee0*/  FMUL R10, R130.reuse, R32 ;  /* 0x00000020820a7220 */ /* 0x040fe20000400000 */
[C---:B------:R-:W-:Y:S01]  /*7ef0*/  FMUL R11, R130.reuse, R33 ;  /* 0x00000021820b7220 */ /* 0x040fe20000400000 */
        /* <DEDUP_REMOVED lines=10> */
[----:B------:R-:W-:Y:S01]  /*7fa0*/  FFMA R12, R133, R135, R12 ;  /* 0x00000087850c7223 */ /* 0x000fe2000000000c */
[----:B------:R-:W-:Y:S01]  /*7fb0*/  SHF.L.U32 R135, R167, 0x10, RZ ;  /* 0x00000010a7877819 */ /* 0x000fe200000006ff */
[----:B------:R-:W-:Y:S01]  /*7fc0*/  FFMA R13, R133, R136, R13 ;  /* 0x00000088850d7223 */ /* 0x000fe2000000000d */
[----:B------:R-:W-:Y:S01]  /*7fd0*/  LOP3.LUT R136, R167, 0xffff0000, RZ, 0xc0, !PT ;  /* 0xffff0000a7887812 */ /* 0x000fe200078ec0ff */
[----:B------:R-:W-:Y:S01]  /*7fe0*/  FFMA R14, R133, R132, R14 ;  /* 0x00000084850e7223 */ /* 0x000fe2000000000e */
[----:B------:R-:W-:Y:S01]  /*7ff0*/  SHF.L.U32 R132, R160, 0x10, RZ ;  /* 0x00000010a0847819 */ /* 0x000fe200000006ff */
[----:B------:R-:W-:Y:S01]  /*8000*/  FMUL R16, R130, R38 ;  /* 0x0000002682107220 */ /* 0x000fe20000400000 */
[----:B------:R-:W-:Y:S01]  /*8010*/  F2FP.BF16.F32.PACK_AB R205, R13, R12 ;  /* 0x0000000c0dcd723e */ /* 0x000fe200000010ff */
[----:B------:R-:W-:Y:S01]  /*8020*/  FFMA R15, R133, R134, R15 ;  /* 0x00000086850f7223 */ /* 0x000fe2000000000f */
[----:B------:R-:W-:Y:S01]  /*8030*/  LOP3.LUT R134, R160, 0xffff0000, RZ, 0xc0, !PT ;  /* 0xffff0000a0867812 */ /* 0x000fe200078ec0ff */
[C---:B------:R-:W-:Y:S01]  /*8040*/  FMUL R17, R130.reuse, R39 ;  /* 0x0000002782117220 */ /* 0x040fe20000400000 */
[C---:B------:R-:W-:Y:S01]  /*8050*/  FMUL R18, R130.reuse, R40 ;  /* 0x0000002882127220 */ /* 0x040fe20000400000 */
[----:B------:R-:W-:Y:S01]  /*8060*/  FMUL R19, R130, R41 ;  /* 0x0000002982137220 */ /* 0x000fe20000400000 */
[----:B------:R-:W-:Y:S01]  /*8070*/  F2FP.BF16.F32.PACK_AB R206, R15, R14 ;  /* 0x0000000e0fce723e */ /* 0x000fe200000010ff */
[C---:B------:R-:W-:Y:S01]  /*8080*/  FFMA R16, R133.reuse, R135, R16 ;  /* 0x0000008785107223 */ /* 0x040fe20000000010 */
[----:B------:R-:W-:Y:S01]  /*8090*/  SHF.L.U32 R135, R162, 0x10, RZ ;  /* 0x00000010a2877819 */ /* 0x000fe200000006ff */
[----:B------:R-:W-:Y:S01]  /*80a0*/  FFMA R17, R133, R136, R17 ;  /* 0x0000008885117223 */ /* 0x000fe20000000011 */
[----:B------:R-:W-:Y:S01]  /*80b0*/  LOP3.LUT R136, R159, 0xffff0000, RZ, 0xc0, !PT ;  /* 0xffff00009f887812 */ /* 0x000fe200078ec0ff */
[----:B------:R-:W-:Y:S01]  /*80c0*/  FFMA R18, R133, R132, R18 ;  /* 0x0000008485127223 */ /* 0x000fe20000000012 */
[----:B------:R-:W-:Y:S01]  /*80d0*/  SHF.L.U32 R132, R161, 0x10, RZ ;  /* 0x00000010a1847819 */ /* 0x000fe200000006ff */
[----:B------:R-:W-:Y:S01]  /*80e0*/  FFMA R19, R133, R134, R19 ;  /* 0x0000008685137223 */ /* 0x000fe20000000013 */
[----:B------:R-:W-:Y:S01]  /*80f0*/  LOP3.LUT R134, R161, 0xffff0000, RZ, 0xc0, !PT ;  /* 0xffff0000a1867812 */ /* 0x000fe200078ec0ff */
[C---:B------:R-:W-:Y:S01]  /*8100*/  FMUL R20, R130.reuse, R42 ;  /* 0x0000002a82147220 */ /* 0x040fe20000400000 */
[----:B------:R-:W-:Y:S01]  /*8110*/  F2FP.BF16.F32.PACK_AB R207, R17, R16 ;  /* 0x0000001011cf723e */ /* 0x000fe200000010ff */
[C---:B------:R-:W-:Y:S01]  /*8120*/  FMUL R21, R130.reuse, R43 ;  /* 0x0000002b82157220 */ /* 0x040fe20000400000 */
[----:B------:R-:W-:Y:S01]  /*8130*/  FMUL R22, R130, R44 ;  /* 0x0000002c82167220 */ /* 0x000fe20000400000 */
[C---:B------:R-:W-:Y:S01]  /*8140*/  FFMA R20, R133.reuse, R132, R20 ;  /* 0x0000008485147223 */ /* 0x040fe20000000014 */
[----:B------:R-:W-:Y:S01]  /*8150*/  LOP3.LUT R132, R162, 0xffff0000, RZ, 0xc0, !PT ;  /* 0xffff0000a2847812 */ /* 0x000fe200078ec0ff */
[----:B------:R-:W-:Y:S01]  /*8160*/  FFMA R21, R133, R134, R21 ;  /* 0x0000008685157223 */ /* 0x000fe20000000015 */
[----:B------:R-:W-:Y:S01]  /*8170*/  LOP3.LUT R134, R163, 0xffff0000, RZ, 0xc0, !PT ;  /* 0xffff0000a3867812 */ /* 0x000fe200078ec0ff */
[----:B------:R-:W-:Y:S01]  /*8180*/  FFMA R22, R133, R135, R22 ;  /* 0x0000008785167223 */ /* 0x000fe20000000016 */
[----:B------:R-:W-:Y:S01]  /*8190*/  SHF.L.U32 R135, R163, 0x10, RZ ;  /* 0x00000010a3877819 */ /* 0x000fe200000006ff */
[C---:B------:R-:W-:Y:S01]  /*81a0*/  FMUL R23, R130.reuse, R45 ;  /* 0x0000002d82177220 */ /* 0x040fe20000400000 */
[C---:B------:R-:W-:Y:S01]  /*81b0*/  FMUL R88, R130.reuse, R46 ;  /* 0x0000002e82587220 */ /* 0x040fe20000400000 */
[C---:B------:R-:W-:Y:S01]  /*81c0*/  FMUL R89, R130.reuse, R47 ;  /* 0x0000002f82597220 */ /* 0x040fe20000400000 */
[----:B------:R-:W-:Y:S01]  /*81d0*/  FMUL R90, R130, R48 ;  /* 0x00000030825a7220 */ /* 0x000fe20000400000 */
[C---:B------:R-:W-:Y:S01]  /*81e0*/  FFMA R23, R133.reuse, R132, R23 ;  /* 0x0000008485177223 */ /* 0x040fe20000000017 */
[C---:B------:R-:W-:Y:S01]  /*81f0*/  SHF.L.U32 R132, R156.reuse, 0x10, RZ ;  /* 0x000000109c847819 */ /* 0x040fe200000006ff */
[----:B------:R-:W-:Y:S01]  /*8200*/  FFMA R88, R133, R135, R88 ;  /* 0x0000008785587223 */ /* 0x000fe20000000058 */
[----:B------:R-:W-:Y:S01]  /*8210*/  SHF.L.U32 R135, R159, 0x10, RZ ;  /* 0x000000109f877819 */ /* 0x000fe200000006ff */
[C---:B------:R-:W-:Y:S01]  /*8220*/  FFMA R89, R133.reuse, R134, R89 ;  /* 0x0000008685597223 */ /* 0x040fe20000000059 */
[----:B------:R-:W-:Y:S01]  /*8230*/  LOP3.LUT R134, R156, 0xffff0000, RZ, 0xc0, !PT ;  /* 0xffff00009c867812 */ /* 0x000fe200078ec0ff */
[C---:B------:R-:W-:Y:S01]  /*8240*/  FMUL R91, R130.reuse, R49 ;  /* 0x00000031825b7220 */ /* 0x040fe20000400000 */
[----:B------:R-:W-:Y:S01]  /*8250*/  FFMA R90, R133, R132, R90 ;  /* 0x00000084855a7223 */ /* 0x000fe2000000005a */
[----:B------:R-:W-:Y:S01]  /*8260*/  SHF.L.U32 R132, R157, 0x10, RZ ;  /* 0x000000109d847819 */ /* 0x000fe200000006ff */
[C---:B------:R-:W-:Y:S01]  /*8270*/  FMUL R92, R130.reuse, R50 ;  /* 0x00000032825c7220 */ /* 0x040fe20000400000 */
[----:B------:R-:W-:Y:S01]  /*8280*/  FFMA R91, R133, R134, R91 ;  /* 0x00000086855b7223 */ /* 0x000fe2000000005b */
[----:B------:R-:W-:Y:S01]  /*8290*/  LOP3.LUT R134, R157, 0xffff0000, RZ, 0xc0, !PT ;  /* 0xffff00009d867812 */ /* 0x000fe200078ec0ff */
[----:B------:R-:W-:Y:S01]  /*82a0*/  FMUL R93, R130, R51 ;  /* 0x00000033825d7220 */ /* 0x000fe20000400000 */
[----:B------:R1:W-:Y:S01]  /*82b0*/  @!P0 STS.128 [R188], R200 ;  /* 0x000000c8bc008388 */ /* 0x0003e20000000c00 */
[C---:B------:R-:W-:Y:S01]  /*82c0*/  FFMA R92, R133.reuse, R132, R92 ;  /* 0x00000084855c7223 */ /* 0x040fe2000000005c */
[----:B------:R-:W-:Y:S01]  /*82d0*/  SHF.L.U32 R132, R158, 0x10, RZ ;  /* 0x000000109e847819 */ /* 0x000fe200000006ff */
[----:B------:R-:W-:Y:S01]  /*82e0*/  FMUL R94, R130, R52 ;  /* 0x00000034825e7220 */ /* 0x000fe20000400000 */
[C---:B------:R-:W-:Y:S01]  /*82f0*/  FFMA R93, R133.reuse, R134, R93 ;  /* 0x00000086855d7223 */ /* 0x040fe2000000005d */
[----:B------:R-:W-:Y:S01]  /*8300*/  LOP3.LUT R134, R158, 0xffff0000, RZ, 0xc0, !PT ;  /* 0xffff00009e867812 */ /* 0x000fe200078ec0ff */
[----:B------:R-:W-:Y:S01]  /*8310*/  FMUL R95, R130, R53 ;  /* 0x00000035825f7220 */ /* 0x000fe20000400000 */
[C---:B------:R-:W-:Y:S01]  /*8320*/  FFMA R94, R133.reuse, R132, R94 ;  /* 0x00000084855e7223 */ /* 0x040fe2000000005e */
[----:B------:R-:W-:Y:S01]  /*8330*/  SHF.L.U32 R132, R152, 0x10, RZ ;  /* 0x0000001098847819 */ /* 0x000fe200000006ff */
[C---:B------:R-:W-:Y:S01]  /*8340*/  FMUL R96, R130.reuse, R54 ;  /* 0x0000003682607220 */ /* 0x040fe20000400000 */
[C---:B------:R-:W-:Y:S01]  /*8350*/  FMUL R97, R130.reuse, R55 ;  /* 0x0000003782617220 */ /* 0x040fe20000400000 */
[----:B------:R2:W-:Y:S01]  /*8360*/  @!P0 STS.128 [R198+0x10], R204 ;  /* 0x000010ccc6008388 */ /* 0x0005e20000000c00 */
[----:B------:R-:W-:Y:S01]  /*8370*/  FMUL R98, R130, R56 ;  /* 0x0000003882627220 */ /* 0x000fe20000400000 */
[C---:B------:R-:W-:Y:S01]  /*8380*/  FFMA R95, R133.reuse, R134, R95 ;  /* 0x00000086855f7223 */ /* 0x040fe2000000005f */
[----:B------:R-:W-:Y:S01]  /*8390*/  LOP3.LUT R134, R154, 0xffff0000, RZ, 0xc0, !PT ;  /* 0xffff00009a867812 */ /* 0x000fe200078ec0ff */
[----:B------:R-:W-:Y:S01]  /*83a0*/  FFMA R96, R133, R135, R96 ;  /* 0x0000008785607223 */ /* 0x000fe20000000060 */
[----:B------:R-:W-:Y:S01]  /*83b0*/  SHF.L.U32 R135, R153, 0x10, RZ ;  /* 0x0000001099877819 */ /* 0x000fe200000006ff */
[----:B------:R-:W-:Y:S01]  /*83c0*/  FFMA R97, R133, R136, R97 ;  /* 0x0000008885617223 */ /* 0x000fe20000000061 */
[----:B------:R-:W-:Y:S01]  /*83d0*/  LOP3.LUT R136, R145, 0xffff0000, RZ, 0xc0, !PT ;  /* 0xffff000091887812 */ /* 0x000fe200078ec0ff */
[C---:B------:R-:W-:Y:S01]  /*83e0*/  FFMA R98, R133.reuse, R132, R98 ;  /* 0x0000008485627223 */ /* 0x040fe20000000062 */
[----:B------:R-:W-:Y:S01]  /*83f0*/  LOP3.LUT R132, R152, 0xffff0000, RZ, 0xc0, !PT ;  /* 0xffff000098847812 */ /* 0x000fe200078ec0ff */
[C---:B------:R-:W-:Y:S01]  /*8400*/  FMUL R99, R130.reuse, R57 ;  /* 0x0000003982637220 */ /* 0x040fe20000400000 */
[C---:B------:R-:W-:Y:S01]  /*8410*/  FMUL R100, R130.reuse, R58 ;  /* 0x0000003a82647220 */ /* 0x040fe20000400000 */
[C---:B------:R-:W-:Y:S01]  /*8420*/  FMUL R101, R130.reuse, R59 ;  /* 0x0000003b82657220 */ /* 0x040fe20000400000 */
[----:B------:R-:W-:Y:S01]  /*8430*/  FMUL R102, R130, R60 ;  /* 0x0000003c82667220 */ /* 0x000fe20000400000 */
[----:B------:R-:W-:Y:S01]  /*8440*/  FFMA R99, R133, R132, R99 ;  /* 0x0000008485637223 */ /* 0x000fe20000000063 */
[----:B------:R-:W-:Y:S01]  /*8450*/  LOP3.LUT R132, R153, 0xffff0000, RZ, 0xc0, !PT ;  /* 0xffff000099847812 */ /* 0x000fe200078ec0ff */
[----:B------:R-:W-:Y:S01]  /*8460*/  FFMA R100, R133, R135, R100 ;  /* 0x0000008785647223 */ /* 0x000fe20000000064 */
[----:B------:R-:W-:Y:S01]  /*8470*/  SHF.L.U32 R135, R154, 0x10, RZ ;  /* 0x000000109a877819 */ /* 0x000fe200000006ff */
[C---:B------:R-:W-:Y:S01]  /*8480*/  FMUL R103, R130.reuse, R61 ;  /* 0x0000003d82677220 */ /* 0x040fe20000400000 */
[C---:B------:R-:W-:Y:S01]  /*8490*/  FMUL R104, R130.reuse, R62 ;  /* 0x0000003e82687220 */ /* 0x040fe20000400000 */
[----:B-1----:R-:W-:Y:S01]  /*84a0*/  F2FP.BF16.F32.PACK_AB R200, R19, R18 ;  /* 0x0000001213c8723e */ /* 0x002fe200000010ff */
[----:B------:R-:W-:Y:S01]  /*84b0*/  FFMA R101, R133, R132, R101 ;  /* 0x0000008485657223 */ /* 0x000fe20000000065 */
[----:B------:R-:W-:Y:S01]  /*84c0*/  SHF.L.U32 R132, R155, 0x10, RZ ;  /* 0x000000109b847819 */ /* 0x000fe200000006ff */
[----:B------:R-:W-:Y:S01]  /*84d0*/  FFMA R102, R133, R135, R102 ;  /* 0x0000008785667223 */ /* 0x000fe20000000066 */
[----:B------:R-:W-:Y:S01]  /*84e0*/  F2FP.BF16.F32.PACK_AB R201, R21, R20 ;  /* 0x0000001415c9723e */ /* 0x000fe200000010ff */
[----:B------:R-:W-:Y:S01]  /*84f0*/  FFMA R103, R133, R134, R103 ;  /* 0x0000008685677223 */ /* 0x000fe20000000067 */
[----:B------:R-:W-:Y:S01]  /*8500*/  LOP3.LUT R134, R155, 0xffff0000, RZ, 0xc0, !PT ;  /* 0xffff00009b867812 */ /* 0x000fe200078ec0ff */
[----:B------:R-:W-:Y:S01]  /*8510*/  FMUL R105, R130, R63 ;  /* 0x0000003f82697220 */ /* 0x000fe20000400000 */
[----:B------:R-:W-:Y:S01]  /*8520*/  F2FP.BF16.F32.PACK_AB R202, R23, R22 ;  /* 0x0000001617ca723e */ /* 0x000fe200000010ff */
[----:B------:R-:W-:Y:S01]  /*8530*/  FFMA R104, R133, R132, R104 ;  /* 0x0000008485687223 */ /* 0x000fe20000000068 */
[----:B------:R-:W-:Y:S01]  /*8540*/  F2FP.BF16.F32.PACK_AB R203, R89, R88 ;  /* 0x0000005859cb723e */ /* 0x000fe200000010ff */
[----:B------:R-:W-:Y:S01]  /*8550*/  FFMA R105, R133, R134, R105 ;  /* 0x0000008685697223 */ /* 0x000fe20000000069 */
[----:B------:R-:W-:Y:S01]  /*8560*/  SHF.L.U32 R132, R148, 0x10, RZ ;  /* 0x0000001094847819 */ /* 0x000fe200000006ff */
[----:B------:R-:W-:Y:S01]  /*8570*/  FMUL R106, R130, R64 ;  /* 0x00000040826a7220 */ /* 0x000fe20000400000 */
[----:B------:R-:W-:Y:S01]  /*8580*/  LOP3.LUT R134, R148, 0xffff0000, RZ, 0xc0, !PT ;  /* 0xffff000094867812 */ /* 0x000fe200078ec0ff */
[----:B------:R1:W-:Y:S01]  /*8590*/  @!P0 STS.128 [R196+0x20], R200 ;  /* 0x000020c8c4008388 */ /* 0x0003e20000000c00 */
[----:B------:R-:W-:Y:S01]  /*85a0*/  SHF.L.U32 R135, R149, 0x10, RZ ;  /* 0x0000001095877819 */ /* 0x000fe200000006ff */
[C---:B------:R-:W-:Y:S01]  /*85b0*/  FMUL R107, R130.reuse, R65 ;  /* 0x00000041826b7220 */ /* 0x040fe20000400000 */
[----:B--2---:R-:W-:Y:S01]  /*85c0*/  F2FP.BF16.F32.PACK_AB R204, R91, R90 ;  /* 0x0000005a5bcc723e */ /* 0x004fe200000010ff */
[C---:B------:R-:W-:Y:S01]  /*85d0*/  FMUL R108, R130.reuse, R66 ;  /* 0x00000042826c7220 */ /* 0x040fe20000400000 */
[----:B------:R-:W-:Y:S01]  /*85e0*/  F2FP.BF16.F32.PACK_AB R205, R93, R92 ;  /* 0x0000005c5dcd723e */ /* 0x000fe200000010ff */
[----:B------:R-:W-:Y:S01]  /*85f0*/  FFMA R106, R133, R132, R106 ;  /* 0x00000084856a7223 */ /* 0x000fe2000000006a */
[----:B------:R-:W-:Y:S01]  /*8600*/  F2FP.BF16.F32.PACK_AB R206, R95, R94 ;  /* 0x0000005e5fce723e */ /* 0x000fe200000010ff */
[----:B------:R-:W-:Y:S01]  /*8610*/  FFMA R107, R133, R134, R107 ;  /* 0x00000086856b7223 */ /* 0x000fe2000000006b */
[----:B------:R-:W-:Y:S01]  /*8620*/  F2FP.BF16.F32.PACK_AB R207, R97, R96 ;  /* 0x0000006061cf723e */ /* 0x000fe200000010ff */
[----:B------:R-:W-:Y:S01]  /*8630*/  FFMA R108, R133, R135, R108 ;  /* 0x00000087856c7223 */ /* 0x000fe2000000006c */
[----:B------:R-:W-:Y:S01]  /*8640*/  LOP3.LUT R132, R149, 0xffff0000, RZ, 0xc0, !PT ;  /* 0xffff000095847812 */ /* 0x000fe200078ec0ff */
[----:B------:R-:W-:Y:S01]  /*8650*/  FMUL R109, R130, R67 ;  /* 0x00000043826d7220 */ /* 0x000fe20000400000 */
[C---:B------:R-:W-:Y:S01]  /*8660*/  SHF.L.U32 R135, R150.reuse, 0x10, RZ ;  /* 0x0000001096877819 */ /* 0x040fe200000006ff */
[----:B------:R2:W-:Y:S01]  /*8670*/  @!P0 STS.128 [R195+0x10], R204 ;  /* 0x000010ccc3008388 */ /* 0x0005e20000000c00 */
[----:B------:R-:W-:Y:S01]  /*8680*/  LOP3.LUT R134, R150, 0xffff0000, RZ, 0xc0, !PT ;  /* 0xffff000096867812 */ /* 0x000fe200078ec0ff */
[C---:B------:R-:W-:Y:S01]  /*8690*/  FMUL R110, R130.reuse, R68 ;  /* 0x00000044826e7220 */ /* 0x040fe20000400000 */
[C---:B------:R-:W-:Y:S01]  /*86a0*/  FMUL R111, R130.reuse, R69 ;  /* 0x00000045826f7220 */ /* 0x040fe20000400000 */
[----:B------:R-:W-:Y:S01]  /*86b0*/  FFMA R109, R133, R132, R109 ;  /* 0x00000084856d7223 */ /* 0x000fe2000000006d */
[----:B------:R-:W-:Y:S01]  /*86c0*/  SHF.L.U32 R132, R151, 0x10, RZ ;  /* 0x0000001097847819 */ /* 0x000fe200000006ff */
[----:B------:R-:W-:Y:S01]  /*86d0*/  FFMA R110, R133, R135, R110 ;  /* 0x00000087856e7223 */ /* 0x000fe2000000006e */
[----:B------:R-:W-:Y:S01]  /*86e0*/  SHF.L.U32 R135, R141, 0x10, RZ ;  /* 0x000000108d877819 */ /* 0x000fe200000006ff */
[----:B------:R-:W-:Y:S01]  /*86f0*/  FFMA R111, R133, R134, R111 ;  /* 0x00000086856f7223 */ /* 0x000fe2000000006f */
[----:B------:R-:W-:Y:S01]  /*8700*/  LOP3.LUT R134, R151, 0xffff0000, RZ, 0xc0, !PT ;  /* 0xffff000097867812 */ /* 0x000fe200078ec0ff */
[C---:B------:R-:W-:Y:S01]  /*8710*/  FMUL R112, R130.reuse, R70 ;  /* 0x0000004682707220 */ /* 0x040fe20000400000 */
[C---:B------:R-:W-:Y:S01]  /*8720*/  FMUL R113, R130.reuse, R71 ;  /* 0x0000004782717220 */ /* 0x040fe20000400000 */
[C---:B------:R-:W-:Y:S01]  /*8730*/  FMUL R114, R130.reuse, R72 ;  /* 0x0000004882727220 */ /* 0x040fe20000400000 */
[----:B------:R-:W-:Y:S01]  /*8740*/  FMUL R115, R130, R73 ;  /* 0x0000004982737220 */ /* 0x000fe20000400000 */
[C---:B------:R-:W-:Y:S01]  /*8750*/  FFMA R112, R133.reuse, R132, R112 ;  /* 0x0000008485707223 */ /* 0x040fe20000000070 */
[C---:B------:R-:W-:Y:S01]  /*8760*/  SHF.L.U32 R132, R140.reuse, 0x10, RZ ;  /* 0x000000108c847819 */ /* 0x040fe200000006ff */
[----:B------:R-:W-:Y:S01]  /*8770*/  FFMA R113, R133, R134, R113 ;  /* 0x0000008685717223 */ /* 0x000fe20000000071 */
[----:B------:R-:W-:Y:S01]  /*8780*/  LOP3.LUT R134, R140, 0xffff0000, RZ, 0xc0, !PT ;  /* 0xffff00008c867812 */ /* 0x000fe200078ec0ff */
[----:B------:R-:W-:Y:S01]  /*8790*/  FMUL R116, R130, R74 ;  /* 0x0000004a82747220 */ /* 0x000fe20000400000 */
[----:B-1----:R-:W-:Y:S01]  /*87a0*/  F2FP.BF16.F32.PACK_AB R200, R99, R98 ;  /* 0x0000006263c8723e */ /* 0x002fe200000010ff */
[----:B------:R-:W-:Y:S01]  /*87b0*/  FFMA R114, R133, R132, R114 ;  /* 0x0000008485727223 */ /* 0x000fe20000000072 */
[----:B------:R-:W-:Y:S01]  /*87c0*/  LOP3.LUT R132, R141, 0xffff0000, RZ, 0xc0, !PT ;  /* 0xffff00008d847812 */ /* 0x000fe200078ec0ff */
[C---:B------:R-:W-:Y:S01]  /*87d0*/  FFMA R115, R133.reuse, R134, R115 ;  /* 0x0000008685737223 */ /* 0x040fe20000000073 */
[C---:B------:R-:W-:Y:S01]  /*87e0*/  LOP3.LUT R134, R142.reuse, 0xffff0000, RZ, 0xc0, !PT ;  /* 0xffff00008e867812 */ /* 0x040fe200078ec0ff */
[----:B------:R-:W-:Y:S01]  /*87f0*/  FFMA R116, R133, R135, R116 ;  /* 0x0000008785747223 */ /* 0x000fe20000000074 */
[----:B------:R-:W-:Y:S01]  /*8800*/  SHF.L.U32 R135, R142, 0x10, RZ ;  /* 0x000000108e877819 */ /* 0x000fe200000006ff */
[C---:B------:R-:W-:Y:S01]  /*8810*/  FMUL R117, R130.reuse, R75 ;  /* 0x0000004b82757220 */ /* 0x040fe20000400000 */
[----:B------:R-:W-:Y:S01]  /*8820*/  F2FP.BF16.F32.PACK_AB R201, R101, R100 ;  /* 0x0000006465c9723e */ /* 0x000fe200000010ff */
[C---:B------:R-:W-:Y:S01]  /*8830*/  FMUL R118, R130.reuse, R76 ;  /* 0x0000004c82767220 */ /* 0x040fe20000400000 */
[----:B------:R-:W-:Y:S01]  /*8840*/  F2FP.BF16.F32.PACK_AB R202, R103, R102 ;  /* 0x0000006667ca723e */ /* 0x000fe200000010ff */
[C---:B------:R-:W-:Y:S01]  /*8850*/  FMUL R119, R130.reuse, R77 ;  /* 0x0000004d82777220 */ /* 0x040fe20000400000 */
[C---:B------:R-:W-:Y:S01]  /*8860*/  FFMA R117, R133.reuse, R132, R117 ;  /* 0x0000008485757223 */ /* 0x040fe20000000075 */
[----:B------:R-:W-:Y:S01]  /*8870*/  FFMA R118, R133, R135, R118 ;  /* 0x0000008785767223 */ /* 0x000fe20000000076 */
[----:B------:R-:W-:Y:S01]  /*8880*/  SHF.L.U32 R132, R143, 0x10, RZ ;  /* 0x000000108f847819 */ /* 0x000fe200000006ff */
[----:B------:R-:W-:Y:S01]  /*8890*/  FFMA R119, R133, R134, R119 ;  /* 0x0000008685777223 */ /* 0x000fe20000000077 */
[----:B------:R-:W-:Y:S01]  /*88a0*/  F2FP.BF16.F32.PACK_AB R203, R105, R104 ;  /* 0x0000006869cb723e */ /* 0x000fe200000010ff */
[C---:B------:R-:W-:Y:S01]  /*88b0*/  FMUL R120, R130.reuse, R78 ;  /* 0x0000004e82787220 */ /* 0x040fe20000400000 */
[----:B------:R-:W-:Y:S01]  /*88c0*/  LOP3.LUT R134, R143, 0xffff0000, RZ, 0xc0, !PT ;  /* 0xffff00008f867812 */ /* 0x000fe200078ec0ff */
[----:B------:R-:W-:Y:S01]  /*88d0*/  FMUL R121, R130, R79 ;  /* 0x0000004f82797220 */ /* 0x000fe20000400000 */
[----:B--2---:R-:W-:Y:S01]  /*88e0*/  F2FP.BF16.F32.PACK_AB R204, R107, R106 ;  /* 0x0000006a6bcc723e */ /* 0x004fe200000010ff */
[----:B------:R1:W-:Y:S01]  /*88f0*/  @!P0 STS.128 [R188+0x1000], R200 ;  /* 0x001000c8bc008388 */ /* 0x0003e20000000c00 */
[C---:B------:R-:W-:Y:S01]  /*8900*/  FFMA R120, R133.reuse, R132, R120 ;  /* 0x0000008485787223 */ /* 0x040fe20000000078 */
[----:B------:R-:W-:Y:S01]  /*8910*/  FFMA R121, R133, R134, R121 ;  /* 0x0000008685797223 */ /* 0x000fe20000000079 */
[----:B------:R-:W-:Y:S01]  /*8920*/  SHF.L.U32 R132, R144, 0x10, RZ ;  /* 0x0000001090847819 */ /* 0x000fe200000006ff */
[----:B------:R-:W-:Y:S01]  /*8930*/  FMUL R122, R130, R80 ;  /* 0x00000050827a7220 */ /* 0x000fe20000400000 */
[----:B------:R-:W-:Y:S01]  /*8940*/  LOP3.LUT R134, R144, 0xffff0000, RZ, 0xc0, !PT ;  /* 0xffff000090867812 */ /* 0x000fe200078ec0ff */
[C---:B------:R-:W-:Y:S01]  /*8950*/  FMUL R123, R130.reuse, R81 ;  /* 0x00000051827b7220 */ /* 0x040fe20000400000 */
[----:B------:R-:W-:Y:S01]  /*8960*/  SHF.L.U32 R135, R145, 0x10, RZ ;  /* 0x0000001091877819 */ /* 0x000fe200000006ff */
[C---:B------:R-:W-:Y:S01]  /*8970*/  FMUL R124, R130.reuse, R82 ;  /* 0x00000052827c7220 */ /* 0x040fe20000400000 */
[----:B------:R-:W-:Y:S01]  /*8980*/  F2FP.BF16.F32.PACK_AB R205, R109, R108 ;  /* 0x0000006c6dcd723e */ /* 0x000fe200000010ff */
[----:B------:R-:W-:Y:S01]  /*8990*/  FMUL R125, R130, R83 ;  /* 0x00000053827d7220 */ /* 0x000fe20000400000 */
[----:B------:R-:W-:Y:S01]  /*89a0*/  F2FP.BF16.F32.PACK_AB R206, R111, R110 ;  /* 0x0000006e6fce723e */ /* 0x000fe200000010ff */
[----:B------:R-:W-:Y:S01]  /*89b0*/  FFMA R122, R133, R132, R122 ;  /* 0x00000084857a7223 */ /* 0x000fe2000000007a */
[----:B------:R-:W-:Y:S01]  /*89c0*/  F2FP.BF16.F32.PACK_AB R207, R113, R112 ;  /* 0x0000007071cf723e */ /* 0x000fe200000010ff */
[C---:B------:R-:W-:Y:S01]  /*89d0*/  FFMA R123, R133.reuse, R134, R123 ;  /* 0x00000086857b7223 */ /* 0x040fe2000000007b */
[----:B------:R-:W-:Y:S01]  /*89e0*/  SHF.L.U32 R132, R146, 0x10, RZ ;  /* 0x0000001092847819 */ /* 0x000fe200000006ff */
[C---:B------:R-:W-:Y:S01]  /*89f0*/  FFMA R124, R133.reuse, R135, R124 ;  /* 0x00000087857c7223 */ /* 0x040fe2000000007c */
[----:B------:R-:W-:Y:S01]  /*8a00*/  FMUL R126, R130, R84 ;  /* 0x00000054827e7220 */ /* 0x000fe20000400000 */
[----:B------:R1:W-:Y:S01]  /*8a10*/  @!P0 STS.128 [R198+0x1010], R204 ;  /* 0x001010ccc6008388 */ /* 0x0003e20000000c00 */
[----:B------:R-:W-:Y:S01]  /*8a20*/  LOP3.LUT R134, R146, 0xffff0000, RZ, 0xc0, !PT ;  /* 0xffff000092867812 */ /* 0x000fe200078ec0ff */
[----:B------:R-:W-:Y:S01]  /*8a30*/  FFMA R125, R133, R136, R125 ;  /* 0x00000088857d7223 */ /* 0x000fe2000000007d */
[C---:B------:R-:W-:Y:S01]  /*8a40*/  FMUL R127, R130.reuse, R85 ;  /* 0x00000055827f7220 */ /* 0x040fe20000400000 */
[C---:B------:R-:W-:Y:S01]  /*8a50*/  SHF.L.U32 R135, R147.reuse, 0x10, RZ ;  /* 0x0000001093877819 */ /* 0x040fe200000006ff */
[C---:B------:R-:W-:Y:S01]  /*8a60*/  FMUL R128, R130.reuse, R86 ;  /* 0x0000005682807220 */ /* 0x040fe20000400000 */
[----:B------:R-:W-:Y:S01]  /*8a70*/  LOP3.LUT R136, R147, 0xffff0000, RZ, 0xc0, !PT ;  /* 0xffff000093887812 */ /* 0x000fe200078ec0ff */
[----:B------:R-:W-:Y:S01]  /*8a80*/  FMUL R129, R130, R87 ;  /* 0x0000005782817220 */ /* 0x000fe20000400000 */
[----:B------:R-:W-:Y:S01]  /*8a90*/  F2FP.BF16.F32.PACK_AB R208, R115, R114 ;  /* 0x0000007273d0723e */ /* 0x000fe200000010ff */
[----:B------:R-:W-:Y:S01]  /*8aa0*/  FFMA R126, R133, R132, R126 ;  /* 0x00000084857e7223 */ /* 0x000fe2000000007e */
[----:B------:R-:W-:Y:S01]  /*8ab0*/  F2FP.BF16.F32.PACK_AB R209, R117, R116 ;  /* 0x0000007475d1723e */ /* 0x000fe200000010ff */
[----:B------:R-:W-:Y:S01]  /*8ac0*/  FFMA R127, R133, R134, R127 ;  /* 0x00000086857f7223 */ /* 0x000fe2000000007f */
[----:B------:R-:W-:Y:S01]  /*8ad0*/  F2FP.BF16.F32.PACK_AB R210, R119, R118 ;  /* 0x0000007677d2723e */ /* 0x000fe200000010ff */
[----:B------:R-:W-:Y:S01]  /*8ae0*/  FFMA R128, R133, R135, R128 ;  /* 0x0000008785807223 */ /* 0x000fe20000000080 */
[----:B------:R-:W-:Y:S01]  /*8af0*/  F2FP.BF16.F32.PACK_AB R211, R121, R120 ;  /* 0x0000007879d3723e */ /* 0x000fe200000010ff */
[----:B------:R-:W-:Y:S01]  /*8b00*/  FFMA R129, R133, R136, R129 ;  /* 0x0000008885817223 */ /* 0x000fe20000000081 */
[----:B------:R-:W-:Y:S02]  /*8b10*/  F2FP.BF16.F32.PACK_AB R216, R123, R122 ;  /* 0x0000007a7bd8723e */ /* 0x000fe400000010ff */
[----:B------:R-:W-:Y:S01]  /*8b20*/  F2FP.BF16.F32.PACK_AB R217, R125, R124 ;  /* 0x0000007c7dd9723e */ /* 0x000fe200000010ff */
[----:B------:R1:W-:Y:S01]  /*8b30*/  @!P0 STS.128 [R196+0x1020], R208 ;  /* 0x001020d0c4008388 */ /* 0x0003e20000000c00 */
[----:B------:R-:W-:Y:S02]  /*8b40*/  F2FP.BF16.F32.PACK_AB R218, R127, R126 ;  /* 0x0000007e7fda723e */ /* 0x000fe400000010ff */
[----:B------:R-:W-:Y:S05]  /*8b50*/  F2FP.BF16.F32.PACK_AB R219, R129, R128 ;  /* 0x0000008081db723e */ /* 0x000fea00000010ff */
[----:B------:R1:W-:Y:S01]  /*8b60*/  @!P0 STS.128 [R195+0x1010], R216 ;  /* 0x001010d8c3008388 */ /* 0x0003e20000000c00 */
[----:B------:R-:W-:Y:S01]  /*8b70*/  @!PT LDS RZ, [RZ] ;  /* 0x00000000fffff984 */ /* 0x000fe20000000800 */
[----:B------:R-:W-:Y:S01]  /*8b80*/  @!PT LDS RZ, [RZ] ;  /* 0x00000000fffff984 */ /* 0x000fe20000000800 */
[----:B------:R-:W-:Y:S01]  /*8b90*/  @!PT LDS RZ, [RZ] ;  /* 0x00000000fffff984 */ /* 0x000fe20000000800 */
[----:B------:R-:W-:Y:S01]  /*8ba0*/  @!PT LDS RZ, [RZ] ;  /* 0x00000000fffff984 */ /* 0x000fe20000000800 */
[----:B------:R2:W-:Y:S07]  /*8bb0*/  MEMBAR.ALL.CTA ;  /* 0x0000000000007992 */ /* 0x0005ee0000008000 */
[----:B--2---:R-:W2:Y:S01]  /*8bc0*/  FENCE.VIEW.ASYNC.S ;  /* 0x00000000000073c6 */ /* 0x004ea20000000000 */
[----:B------:R-:W-:Y:S05]  /*8bd0*/  WARPSYNC.ALL ;  /* 0x0000000000007948 */ /* 0x000fea0003800000 */
[----:B------:R-:W-:Y:S01]  /*8be0*/  BSSY.RECONVERGENT B0, `(.L_x_118) ;  /* 0x0000012000007945 */ /* 0x000fe20003800200 */
[----:B--2---:R-:W-:Y:S06]  /*8bf0*/  BAR.SYNC.DEFER_BLOCKING 0x1, 0x80 ;  /* 0x0042000000007b1d */ /* 0x004fec0000010000 */
[----:B------:R-:W-:Y:S05]  /*8c00*/  @P1 BRA `(.L_x_119) ;  /* 0x00000000003c1947 */ /* 0x000fea0003800000 */
[----:B------:R-:W-:Y:S01]  /*8c10*/  UIADD3 UR4, UPT, UPT, UR44, 0x200, URZ ;  /* 0x000002002c047890 */ /* 0x000fe2000fffe0ff */
[----:B------:R-:W-:Y:S01]  /*8c20*/  R2UR UR49, R212 ;  /* 0x00000000d43172ca */ /* 0x000fe200000e0000 */
[----:B------:R-:W-:Y:S01]  /*8c30*/  UMOV UR51, UR36 ;  /* 0x0000002400337c82 */ /* 0x000fe20008000000 */
[----:B------:R-:W-:Y:S01]  /*8c40*/  UIADD3 UR8, UPT, UPT, UR44, 0x1200, URZ ;  /* 0x000012002c087890 */ /* 0x000fe2000fffe0ff */
[----:B------:R-:W-:Y:S02]  /*8c50*/  UMOV UR10, UR50 ;  /* 0x00000032000a7c82 */ /* 0x000fe40008000000 */
[----:B------:R-:W-:Y:S01]  /*8c60*/  IMAD.U32 R181, RZ, RZ, UR4 ;  /* 0x00000004ffb57e24 */ /* 0x000fe2000f8e00ff */
[----:B------:R-:W-:Y:S01]  /*8c70*/  UIADD3 UR4, UP0, UPT, UR54, 0xa80, URZ ;  /* 0x00000a8036047890 */ /* 0x000fe2000ff1e0ff */
[----:B------:R-:W-:Y:S03]  /*8c80*/  UMOV UR11, UR36 ;  /* 0x00000024000b7c82 */ /* 0x000fe60008000000 */
[----:B------:R-:W-:Y:S01]  /*8c90*/  R2UR UR48, R181 ;  /* 0x00000000b53072ca */ /* 0x000fe200000e0000 */
[----:B------:R-:W-:Y:S02]  /*8ca0*/  UIADD3.X UR5, UPT, UPT, URZ, UR55, URZ, UP0, !UPT ;  /* 0x00000037ff057290 */ /* 0x000fe400087fe4ff */
[----:B------:R-:W-:Y:S10]  /*8cb0*/  UIADD3 UR9, UPT, UPT, UR49, 0x80, URZ ;  /* 0x0000008031097890 */ /* 0x000ff4000fffe0ff */
[----:B------:R2:W-:Y:S01]  /*8cc0*/  UTMASTG.3D [UR48], [UR4] ;  /* 0x00000030040073b5 */ /* 0x0005e20008010000 */
[----:B------:R2:W-:Y:S01]  /*8cd0*/  UTMASTG.3D [UR8], [UR4] ;  /* 0x00000008040073b5 */ /* 0x0005e20008010000 */
[----:B------:R0:W-:Y:S01]  /*8ce0*/  UTMACMDFLUSH ;  /* 0x00000000000079b7 */ /* 0x0001e20000000000 */
[----:B--2---:R-:W-:Y:S04]  /*8cf0*/  DEPBAR.LE SB0, 0x1 ;  /* 0x000080400000791a */ /* 0x004fe80000000000 */
.L_x_119:
[----:B------:R-:W-:Y:S05]  /*8d00*/  BSYNC.RECONVERGENT B0 ;  /* 0x0000000000007941 */ /* 0x000fea0003800200 */
.L_x_118:
[----:B------:R-:W-:Y:S01]  /*8d10*/  BAR.SYNC.DEFER_BLOCKING 0x1, 0x80 ;  /* 0x0042000000007b1d */ /* 0x000fe20000010000 */
[----:B------:R-:W-:Y:S01]  /*8d20*/  ISETP.NE.AND P1, PT, R194, RZ, PT ;  /* 0x000000ffc200720c */ /* 0x000fe20003f25270 */
[----:B------:R-:W-:Y:S01]  /*8d30*/  UISETP.NE.AND UP0, UPT, UR53, URZ, UPT ;  /* 0x000000ff3500728c */ /* 0x000fe2000bf05270 */
[----:B------:R-:W-:Y:S11]  /*8d40*/  LEA R3, R137, UR44, 0x3 ;  /* 0x0000002c89037c11 */ /* 0x000ff6000f8e18ff */
[----:B------:R-:W-:Y:S01]  /*8d50*/  @P1 SHF.L.U32 R6, RZ, 0x1f, RZ ;  /* 0x0000001fff061819 */ /* 0x000fe200000006ff */
[----:B------:R-:W-:Y:S06]  /*8d60*/  BRA.U !UP0, `(.L_x_120) ;  /* 0x0000000108247547 */ /* 0x000fec000b800000 */
[----:B------:R-:W2:Y:S01]  /*8d70*/  S2R R0, SR_CgaCtaId ;  /* 0x0000000000007919 */ /* 0x000ea20000008800 */
[----:B------:R-:W-:Y:S01]  /*8d80*/  IMAD.U32 R4, RZ, RZ, UR47 ;  /* 0x0000002fff047e24 */ /* 0x000fe2000f8e00ff */
[----:B------:R-:W-:Y:S04]  /*8d90*/  UIADD3 UR4, UPT, UPT, UR47, 0x1, URZ ;  /* 0x000000012f047890 */ /* 0x000fe8000fffe0ff */
[----:B------:R-:W-:Y:S01]  /*8da0*/  @P1 LEA R4, R4, UR44, 0x3 ;  /* 0x0000002c04041c11 */ /* 0x000fe2000f8e18ff */
[----:B------:R-:W-:Y:S04]  /*8db0*/  UISETP.NE.AND UP0, UPT, UR4, 0x4, UPT ;  /* 0x000000040400788c */ /* 0x000fe8000bf05270 */
[----:B------:R-:W-:Y:S01]  /*8dc0*/  @P1 VIADD R5, R4, 0x90 ;  /* 0x0000009004051836 */ /* 0x000fe20000000000 */
[----:B------:R-:W-:Y:S04]  /*8dd0*/  USEL UR47, UR4, URZ, UP0 ;  /* 0x000000ff042f7287 */ /* 0x000fe80008000000 */
[----:B--2---:R-:W-:Y:S04]  /*8de0*/  @P1 PRMT R0, R0, 0x654, R5 ;  /* 0x0000065400001816 */ /* 0x004fe80000000005 */
[----:B------:R2:W-:Y:S04]  /*8df0*/  @P1 SYNCS.ARRIVE.TRANS64.RED.A1T0 RZ, [R0+URZ], RZ ;  /* 0x000000ff00ff19a7 */ /* 0x0005e800081004ff */
.L_x_120:
[----:B------:R-:W4:Y:S01]  /*8e00*/  @P1 SYNCS.PHASECHK.TRANS64.TRYWAIT P0, [R3+URZ+0x70], R6 ;  /* 0x00007006030015a7 */ /* 0x000f2200080011ff */
[----:B------:R-:W-:Y:S01]  /*8e10*/  BSSY B1, `(.L_x_121) ;  /* 0x0000019000017945 */ /* 0x000fe20003800000 */
[----:B----4-:R-:W-:Y:S03]  /*8e20*/  @P1 SEL R138, RZ, 0x1, !P0 ;  /* 0x00000001ff8a1807 */ /* 0x010fe60004000000 */
[----:B------:R-:W-:Y:S05]  /*8e30*/  @!P1 BRA `(.L_x_122) ;  /* 0x0000000000589947 */ /* 0x000fea0003800000 */
[----:B------:R-:W-:Y:S01]  /*8e40*/  ISETP.NE.AND P1, PT, R199, RZ, PT ;  /* 0x000000ffc700720c */ /* 0x000fe20003f25270 */
[----:B------:R-:W-:Y:S01]  /*8e50*/  BSSY B0, `(.L_x_123) ;  /* 0x000000a000007945 */ /* 0x000fe20003800000 */
[----:B------:R-:W-:Y:S11]  /*8e60*/  ISETP.NE.AND P0, PT, R138, RZ, PT ;  /* 0x000000ff8a00720c */ /* 0x000ff60003f05270 */
[----:B------:R-:W-:Y:S04]  /*8e70*/  @P1 IMAD R8, R137, 0x2000, R188 ;  /* 0x0000200089081824 */ /* 0x000fe800078e02bc */
[----:B------:R-:W-:Y:S01]  /*8e80*/  @P1 IMAD.IADD R6, R197, 0x1, R8 ;  /* 0x00000001c5061824 */ /* 0x000fe200078e0208 */
[----:B------:R-:W-:Y:S03]  /*8e90*/  @P1 IADD3 R5, PT, PT, R139, R8, RZ ;  /* 0x000000088b051210 */ /* 0x000fe60007ffe0ff */
[----:B------:R-:W-:Y:S01]  /*8ea0*/  @P1 IMAD.IADD R4, R187, 0x1, R6 ;  /* 0x00000001bb041824 */ /* 0x000fe200078e0206 */
[----:B------:R-:W-:Y:S06]  /*8eb0*/  @P0 BRA `(.L_x_124) ;  /* 0x00000000000c0947 */ /* 0x000fec0003800000 */
[----:B--2---:R-:W-:Y:S04]  /*8ec0*/  SHF.L.U32 R0, RZ, 0x1f, RZ ;  /* 0x0000001fff007819 */ /* 0x004fe800000006ff */
[----:B------:R-:W2:Y:S02]  /*8ed0*/  SYNCS.PHASECHK.TRANS64.TRYWAIT P0, [R3+URZ+0x70], R0 ;  /* 0x00007000030075a7 */ /* 0x000ea400080011ff */
[----:B--2---:R-:W-:Y:S05]  /*8ee0*/  @!P0 BRA `(.L_x_125) ;  /* 0x000000a800848947 */ /* 0x004fea0003800000 */
.L_x_124:
[----:B------:R-:W-:Y:S05]  /*8ef0*/  BSYNC B0 ;  /* 0x0000000000007941 */ /* 0x000fea0003800000 */
.L_x_123:
[----:B------:R-:W-:Y:S02]  /*8f00*/  ISETP.NE.AND P0, PT, R199, RZ, PT ;  /* 0x000000ffc700720c */ /* 0x000fe40003f05270 */
[----:B------:R-:W-:Y:S11]  /*8f10*/  IADD3 R137, PT, PT, R137, 0x1, RZ ;  /* 0x0000000189897810 */ /* 0x000ff60007ffe0ff */
[----:B------:R4:W1:Y:S04]  /*8f20*/  @P0 LDS.128 R160, [R5+0x20] ;  /* 0x0000200005a00984 */ /* 0x0008680000000c00 */
[----:B------:R4:W1:Y:S04]  /*8f30*/  @P0 LDS.128 R140, [R5+0x1020] ;  /* 0x00102000058c0984 */ /* 0x0008680000000c00 */
[----:B------:R4:W1:Y:S04]  /*8f40*/  @P0 LDS.128 R168, [R8] ;  /* 0x0000000008a80984 */ /* 0x0008680000000c00 */
[----:B------:R4:W1:Y:S04]  /*8f50*/  @P0 LDS.128 R152, [R8+0x1000] ;  /* 0x0010000008980984 */ /* 0x0008680000000c00 */
[----:B------:R4:W1:Y:S04]  /*8f60*/  @P0 LDS.128 R164, [R6+0x10] ;  /* 0x0000100006a40984 */ /* 0x0008680000000c00 */
[----:B------:R4:W1:Y:S04]  /*8f70*/  @P0 LDS.128 R148, [R6+0x1010] ;  /* 0x0010100006940984 */ /* 0x0008680000000c00 */
[----:B------:R4:W1:Y:S04]  /*8f80*/  @P0 LDS.128 R156, [R4+0x10] ;  /* 0x00001000049c0984 */ /* 0x0008680000000c00 */
[----:B------:R4:W1:Y:S02]  /*8f90*/  @P0 LDS.128 R144, [R4+0x1010] ;  /* 0x0010100004900984 */ /* 0x0008640000000c00 */
.L_x_122:
[----:B------:R-:W-:Y:S05]  /*8fa0*/  BSYNC B1 ;  /* 0x0000000000017941 */ /* 0x000fea0003800000 */
.L_x_121:
[----:B------:R-:W-:Y:S05]  /*8fb0*/  VIADD R213, R213, 0x400000 ;  /* 0x00400000d5d57836 */ /* 0x000fea0000000000 */
[----:B--2---:R-:W-:Y:S04]  /*8fc0*/  SHF.R.U32.HI R0, RZ, 0x15, R213 ;  /* 0x00000015ff007819 */ /* 0x004fe800000116d5 */
[----:B------:R-:W-:Y:S04]  /*8fd0*/  LOP3.LUT R16, R0, 0x3, RZ, 0xc0, !PT ;  /* 0x0000000300107812 */ /* 0x000fe800078ec0ff */
[----:B------:R-:W-:Y:S11]  /*8fe0*/  ISETP.NE.AND P0, PT, R189, R16, PT ;  /* 0x00000010bd00720c */ /* 0x000ff60003f05270 */
[----:B------:R-:W-:Y:S02]  /*8ff0*/  @!UPT UIADD3 URZ, UPT, UPT, URZ, URZ, URZ ;  /* 0x000000fffffff290 */ /* 0x000fe4000fffe0ff */
[----:B------:R-:W-:Y:S05]  /*9000*/  @P0 BRA `(.L_x_126) ;  /* 0x0000000000bc0947 */ /* 0x000fea0003800000 */
[----:B------:R-:W-:Y:S11]  /*9010*/  LOP3.LUT P0, RZ, R0, 0x3, R177, 0x48, !PT ;  /* 0x0000000300ff7812 */ /* 0x000ff600078048b1 */
[----:B------:R-:W-:Y:S02]  /*9020*/  @!UPT UIADD3 URZ, UPT, UPT, URZ, URZ, URZ ;  /* 0x000000fffffff290 */ /* 0x000fe4000fffe0ff */
[----:B------:R-:W-:Y:S05]  /*9030*/  @!P0 BRA `(.L_x_127) ;  /* 0x0000000000408947 */ /* 0x000fea0003800000 */
[----:B------:R-:W2:Y:S01]  /*9040*/  LDCU.64 UR8, c[0x4][0x70] ;  /* 0x01000e00ff0877ac */ /* 0x000ea20008000a00 */
[----:B------:R-:W-:Y:S01]  /*9050*/  MOV R15, 0x0 ;  /* 0x00000000000f7802 */ /* 0x000fe20000000f00 */
[----:B------:R-:W-:Y:S02]  /*9060*/  HFMA2 R12, -RZ, RZ, 0, 5.9604644775390625e-08 ;  /* 0x00000001ff0c7431 */ /* 0x000fe400000001ff */
[----:B----4-:R-:W-:Y:S02]  /*9070*/  IMAD.MOV.U32 R8, RZ, RZ, 0x192 ;  /* 0x00000192ff087424 */ /* 0x010fe400078e00ff */
[----:B------:R-:W-:Y:S01]  /*9080*/  IMAD.MOV.U32 R13, RZ, RZ, RZ ;  /* 0x000000ffff0d7224 */ /* 0x000fe200078e00ff */
[----:B------:R-:W4:Y:S01]  /*9090*/  LDCU.64 UR6, c[0x4][0x78] ;  /* 0x01000f00ff0677ac */ /* 0x000f220008000a00 */
[----:B------:R-:W1:Y:S01]  /*90a0*/  LDC.64 R14, c[0x4][R15] ;  /* 0x010000000f0e7b82 */ /* 0x000e620000000a00 */
[----:B------:R-:W5:Y:S01]  /*90b0*/  LDCU.64 UR4, c[0x4][0x10] ;  /* 0x01000200ff0477ac */ /* 0x000f620008000a00 */
[----:B--2---:R-:W-:Y:S01]  /*90c0*/  MOV R5, UR9 ;  /* 0x0000000900057c02 */ /* 0x004fe20008000f00 */
[----:B------:R-:W-:Y:S01]  /*90d0*/  IMAD.U32 R4, RZ, RZ, UR8 ;  /* 0x00000008ff047e24 */ /* 0x000fe2000f8e00ff */
[----:B----4-:R-:W-:Y:S01]  /*90e0*/  MOV R7, UR7 ;  /* 0x0000000700077c02 */ /* 0x010fe20008000f00 */
[----:B------:R-:W-:Y:S01]  /*90f0*/  IMAD.U32 R6, RZ, RZ, UR6 ;  /* 0x00000006ff067e24 */ /* 0x000fe2000f8e00ff */
[----:B-----5:R-:W-:Y:S01]  /*9100*/  MOV R11, UR5 ;  /* 0x00000005000b7c02 */ /* 0x020fe20008000f00 */
[----:B------:R-:W-:Y:S02]  /*9110*/  IMAD.U32 R10, RZ, RZ, UR4 ;  /* 0x00000004ff0a7e24 */ /* 0x000fe4000f8e00ff */
[----:B------:R-:W-:Y:S07]  /*9120*/  LEPC R20, `(.L_x_127) ;  /* 0x000000001014794e */ /* 0x000fee0000000000 */
[----:B-1-3--:R-:W-:Y:S05]  /*9130*/  CALL.ABS.NOINC R14 ;  /* 0x000000000e007343 */ /* 0x00afea0003c00000 */
.L_x_127:
[----:B------:R-:W-:Y:S05]  /*9140*/  WARPSYNC.ALL ;  /* 0x0000000000007948 */ /* 0x000fea0003800000 */
[C---:B------:R-:W-:Y:S01]  /*9150*/  R2UR UR4, R213.reuse ;  /* 0x00000000d50472ca */ /* 0x040fe200000e0000 */
[----:B------:R-:W-:Y:S05]  /*9160*/  VIADD R0, R213, 0x80 ;  /* 0x00000080d5007836 */ /* 0x000fea0000000000 */
[----:B------:R-:W-:Y:S04]  /*9170*/  SHF.R.U32.HI R0, RZ, 0x15, R0 ;  /* 0x00000015ff007819 */ /* 0x000fe80000011600 */
[----:B------:R-:W-:Y:S03]  /*9180*/  LOP3.LUT P0, RZ, R0, 0x3, R177, 0x48, !PT ;  /* 0x0000000300ff7812 */ /* 0x000fe600078048b1 */
[----:B------:R-:W2:Y:S10]  /*9190*/  LDTM.x32 R24, tmem[UR4] ;  /* 0x00000004001879ee */ /* 0x000eb400082c0000 */
[----:B--2---:R-:W-:Y:S05]  /*91a0*/  @!P0 BRA `(.L_x_128) ;  /* 0x0000000000408947 */ /* 0x004fea0003800000 */
        /* <DEDUP_REMOVED lines=16> */
.L_x_128:
[----:B------:R-:W-:Y:S05]  /*92b0*/  WARPSYNC.ALL ;  /* 0x0000000000007948 */ /* 0x000fea0003800000 */
[----:B------:R-:W-:Y:S11]  /*92c0*/  R2UR UR4, R213 ;  /* 0x00000000d50472ca */ /* 0x000ff600000e0000 */
[----:B------:R-:W-:Y:S02]  /*92d0*/  @!UPT UIADD3 URZ, UPT, UPT, URZ, URZ, URZ ;  /* 0x000000fffffff290 */ /* 0x000fe4000fffe0ff */
[----:B------:R-:W2:Y:S02]  /*92e0*/  LDTM.x32 R56, tmem[UR4+0x80] ;  /* 0x00008004003879ee */ /* 0x000ea400082c0000 */
[----:B--2---:R-:W-:Y:S01]  /*92f0*/  NOP ;  /* 0x0000000000007918 */ /* 0x004fe20000000000 */
.L_x_126:
[----:B-1----:R-:W-:Y:S01]  /*9300*/  SHF.L.U32 R18, R168, 0x10, RZ ;  /* 0x00000010a8127819 */ /* 0x002fe200000006ff */
[----:B------:R-:W-:Y:S01]  /*9310*/  FMUL R0, R130, R24 ;  /* 0x0000001882007220 */ /* 0x000fe20000400000 */
[C---:B------:R-:W-:Y:S01]  /*9320*/  SHF.L.U32 R19, R169.reuse, 0x10, RZ ;  /* 0x00000010a9137819 */ /* 0x040fe200000006ff */
[----:B------:R-:W-:Y:S05]  /*9330*/  WARPSYNC.ALL ;  /* 0x0000000000007948 */ /* 0x000fea0003800000 */
[----:B------:R-:W-:Y:S01]  /*9340*/  LOP3.LUT R20, R169, 0xffff0000, RZ, 0xc0, !PT ;  /* 0xffff0000a9147812 */ /* 0x000fe200078ec0ff */
[----:B------:R-:W1:Y:S01]  /*9350*/  S2UR UR5, SR_CgaCtaId ;  /* 0x00000000000579c3 */ /* 0x000e620000008800 */
[----:B------:R-:W-:Y:S01]  /*9360*/  ISETP.NE.AND P1, PT, R189, R16, PT ;  /* 0x00000010bd00720c */ /* 0x000fe20003f25270 */
[----:B------:R-:W-:Y:S01]  /*9370*/  FFMA R0, R133, R18, R0 ;  /* 0x0000001285007223 */ /* 0x000fe20000000000 */
[----:B------:R-:W-:Y:S01]  /*9380*/  LOP3.LUT R18, R168, 0xffff0000, RZ, 0xc0, !PT ;  /* 0xffff0000a8127812 */ /* 0x000fe200078ec0ff */
[----:B------:R-:W-:Y:S01]  /*9390*/  FMUL R3, R130, R25 ;  /* 0x0000001982037220 */ /* 0x000fe20000400000 */
[----:B------:R-:W-:Y:S01]  /*93a0*/  LOP3.LUT R16, R164, 0xffff0000, RZ, 0xc0, !PT ;  /* 0xffff0000a4107812 */ /* 0x000fe200078ec0ff */
[C---:B----4-:R-:W-:Y:S01]  /*93b0*/  FMUL R4, R130.reuse, R26 ;  /* 0x0000001a82047220 */ /* 0x050fe20000400000 */
[----:B------:R-:W-:Y:S01]  /*93c0*/  SHF.L.U32 R15, R165, 0x10, RZ ;  /* 0x00000010a50f7819 */ /* 0x000fe200000006ff */
[----:B------:R-:W-:Y:S01]  /*93d0*/  FMUL R5, R130, R27 ;  /* 0x0000001b82057220 */ /* 0x000fe20000400000 */
[----:B------:R-:W-:Y:S01]  /*93e0*/  SHF.L.U32 R17, R166, 0x10, RZ ;  /* 0x00000010a6117819 */ /* 0x000fe200000006ff */
[C---:B------:R-:W-:Y:S01]  /*93f0*/  FFMA R3, R133.reuse, R18, R3 ;  /* 0x0000001285037223 */ /* 0x040fe20000000003 */
[----:B------:R-:W-:Y:S01]  /*9400*/  SHF.L.U32 R18, R170, 0x10, RZ ;  /* 0x00000010aa127819 */ /* 0x000fe200000006ff */
[C---:B------:R-:W-:Y:S01]  /*9410*/  FFMA R4, R133.reuse, R19, R4 ;  /* 0x0000001385047223 */ /* 0x040fe20000000004 */
[----:B------:R-:W-:Y:S01]  /*9420*/  SHF.L.U32 R19, R164, 0x10, RZ ;  /* 0x00000010a4137819 */ /* 0x000fe200000006ff */
[----:B------:R-:W-:Y:S01]  /*9430*/  FFMA R5, R133, R20, R5 ;  /* 0x0000001485057223 */ /* 0x000fe20000000005 */
[----:B------:R-:W-:Y:S01]  /*9440*/  LOP3.LUT R20, R170, 0xffff0000, RZ, 0xc0, !PT ;  /* 0xffff0000aa147812 */ /* 0x000fe200078ec0ff */
[C---:B------:R-:W-:Y:S01]  /*9450*/  FMUL R6, R130.reuse, R28 ;  /* 0x0000001c82067220 */ /* 0x040fe20000400000 */
[----:B------:R-:W-:Y:S01]  /*9460*/  F2FP.BF16.F32.PACK_AB R88, R3, R0 ;  /* 0x000000000358723e */ /* 0x000fe200000010ff */
[C---:B------:R-:W-:Y:S01]  /*9470*/  FMUL R7, R130.reuse, R29 ;  /* 0x0000001d82077220 */ /* 0x040fe20000400000 */
[----:B------:R-:W-:Y:S01]  /*9480*/  F2FP.BF16.F32.PACK_AB R89, R5, R4 ;  /* 0x000000040559723e */ /* 0x000fe200000010ff */
[----:B------:R-:W-:Y:S01]  /*9490*/  FFMA R6, R133, R18, R6 ;  /* 0x0000001285067223 */ /* 0x000fe20000000006 */
[----:B------:R-:W-:Y:S01]  /*94a0*/  SHF.L.U32 R18, R171, 0x10, RZ ;  /* 0x00000010ab127819 */ /* 0x000fe200000006ff */
[----:B------:R-:W-:Y:S01]  /*94b0*/  FFMA R7, R133, R20, R7 ;  /* 0x0000001485077223 */ /* 0x000fe20000000007 */
[----:B------:R-:W-:Y:S01]  /*94c0*/  LOP3.LUT R20, R171, 0xffff0000, RZ, 0xc0, !PT ;  /* 0xffff0000ab147812 */ /* 0x000fe200078ec0ff */
[----:B------:R-:W-:Y:S01]  /*94d0*/  FMUL R8, R130, R30 ;  /* 0x0000001e82087220 */ /* 0x000fe20000400000 */
[----:B------:R-:W-:Y:S01]  /*94e0*/  ISETP.NE.AND P2, PT, R194, RZ, PT ;  /* 0x000000ffc200720c */ /* 0x000fe20003f45270 */
[C---:B------:R-:W-:Y:S01]  /*94f0*/  FMUL R9, R130.reuse, R31 ;  /* 0x0000001f82097220 */ /* 0x040fe20000400000 */
[----:B------:R-:W-:Y:S01]  /*9500*/  F2FP.BF16.F32.PACK_AB R90, R7, R6 ;  /* 0x00000006075a723e */ /* 0x000fe200000010ff */
[----:B------:R-:W-:Y:S01]  /*9510*/  UIADD3 UR4, UPT, UPT, UR44, 0xe8, URZ ;  /* 0x000000e82c047890 */ /* 0x000fe2000fffe0ff */
[----:B------:R-:W-:Y:S01]  /*9520*/  ISETP.NE.AND P0, PT, R189, RZ, PT ;  /* 0x000000ffbd00720c */ /* 0x000fe20003f05270 */
[----:B------:R-:W-:Y:S01]  /*9530*/  FFMA R8, R133, R18, R8 ;  /* 0x0000001285087223 */ /* 0x000fe20000000008 */
[----:B------:R-:W-:Y:S01]  /*9540*/  LOP3.LUT R18, R165, 0xffff0000, RZ, 0xc0, !PT ;  /* 0xffff0000a5127812 */ /* 0x000fe200078ec0ff */
[----:B------:R-:W-:Y:S01]  /*9550*/  FFMA R9, R133, R20, R9 ;  /* 0x0000001485097223 */ /* 0x000fe20000000009 */
[----:B------:R-:W-:Y:S01]  /*9560*/  LOP3.LUT R20, R167, 0xffff0000, RZ, 0xc0, !PT ;  /* 0xffff0000a7147812 */ /* 0x000fe200078ec0ff */
[----:B-1----:R-:W-:Y:S01]  /*9570*/  UPRMT UR4, UR5, 0x654, UR4 ;  /* 0x0000065405047896 */ /* 0x002fe20008000004 */
[----:B------:R-:W-:Y:S01]  /*9580*/  NOP ;  /* 0x0000000000007918 */ /* 0x000fe20000000000 */
[C---:B------:R-:W-:Y:S01]  /*9590*/  FMUL R10, R130.reuse, R32 ;  /* 0x00000020820a7220 */ /* 0x040fe20000400000 */
[----:B------:R-:W-:Y:S01]  /*95a0*/  F2FP.BF16.F32.PACK_AB R91, R9, R8 ;  /* 0x00000008095b723e */ /* 0x000fe200000010ff */
[C---:B------:R-:W-:Y:S01]  /*95b0*/  FMUL R11, R130.reuse, R33 ;  /* 0x00000021820b7220 */ /* 0x040fe20000400000 */
[C---:B------:R-:W-:Y:S01]  /*95c0*/  FMUL R12, R130.reuse, R34 ;  /* 0x00000022820c7220 */ /* 0x040fe20000400000 */
[----:B------:R-:W-:Y:S01]  /*95d0*/  FMUL R13, R130, R35 ;  /* 0x00000023820d7220 */ /* 0x000fe20000400000 */
[----:B------:R-:W-:Y:S01]  /*95e0*/  FFMA R10, R133, R19, R10 ;  /* 0x00000013850a7223 */ /* 0x000fe2000000000a */
[----:B------:R-:W-:Y:S01]  /*95f0*/  SHF.L.U32 R19, R167, 0x10, RZ ;  /* 0x00000010a7137819 */ /* 0x000fe200000006ff */
[----:B------:R-:W-:Y:S01]  /*9600*/  SYNCS.ARRIVE.TRANS64.RED.A1T0 RZ, [UR4], RZ ;  /* 0x000000ffffff79a7 */ /* 0x000fe20008100404 */
[----:B------:R1:W-:Y:S01]  /*9610*/  @!P1 STS.128 [R188+0x2000], R88 ;  /* 0x00200058bc009388 */ /* 0x0003e20000000c00 */
[C---:B------:R-:W-:Y:S01]  /*9620*/  FFMA R11, R133.reuse, R16, R11 ;  /* 0x00000010850b7223 */ /* 0x040fe2000000000b */
[C---:B------:R-:W-:Y:S01]  /*9630*/  FFMA R12, R133.reuse, R15, R12 ;  /* 0x0000000f850c7223 */ /* 0x040fe2000000000c */
[----:B------:R-:W-:Y:S01]  /*9640*/  FFMA R13, R133, R18, R13 ;  /* 0x00000012850d7223 */ /* 0x000fe2000000000d */
[----:B------:R-:W-:Y:S01]  /*9650*/  LOP3.LUT R18, R166, 0xffff0000, RZ, 0xc0, !PT ;  /* 0xffff0000a6127812 */ /* 0x000fe200078ec0ff */
[C---:B------:R-:W-:Y:S01]  /*9660*/  FMUL R14, R130.reuse, R36 ;  /* 0x00000024820e7220 */ /* 0x040fe20000400000 */
[----:B------:R-:W-:Y:S01]  /*9670*/  F2FP.BF16.F32.PACK_AB R92, R11, R10 ;  /* 0x0000000a0b5c723e */ /* 0x000fe200000010ff */
[----:B------:R-:W-:Y:S01]  /*9680*/  FMUL R15, R130, R37 ;  /* 0x00000025820f7220 */ /* 0x000fe20000400000 */
[----:B------:R-:W-:Y:S01]  /*9690*/  SHF.L.U32 R11, R160, 0x10, RZ ;  /* 0x00000010a00b7819 */ /* 0x000fe200000006ff */
[----:B------:R-:W-:Y:S01]  /*96a0*/  FFMA R14, R133, R17, R14 ;  /* 0x00000011850e7223 */ /* 0x000fe2000000000e */
[----:B------:R-:W-:Y:S01]  /*96b0*/  F2FP.BF16.F32.PACK_AB R93, R13, R12 ;  /* 0x0000000c0d5d723e */ /* 0x000fe200000010ff */
[----:B------:R-:W-:Y:S01]  /*96c0*/  FMUL R16, R130, R38 ;  /* 0x0000002682107220 */ /* 0x000fe20000400000 */
[----:B------:R-:W-:Y:S01]  /*96d0*/  LOP3.LUT R12, R160, 0xffff0000, RZ, 0xc0, !PT ;  /* 0xffff0000a00c7812 */ /* 0x000fe200078ec0ff */
[----:B------:R-:W-:Y:S01]  /*96e0*/  FMUL R17, R130, R39 ;  /* 0x0000002782117220 */ /* 0x000fe20000400000 */
[----:B------:R-:W-:Y:S01]  /*96f0*/  SHF.L.U32 R13, R161, 0x10, RZ ;  /* 0x00000010a10d7819 */ /* 0x000fe200000006ff */
[C---:B------:R-:W-:Y:S01]  /*9700*/  FFMA R15, R133.reuse, R18, R15 ;  /* 0x00000012850f7223 */ /* 0x040fe2000000000f */
[----:B------:R-:W-:Y:S01]  /*9710*/  LOP3.LUT R18, R158, 0xffff0000, RZ, 0xc0, !PT ;  /* 0xffff00009e127812 */ /* 0x000fe200078ec0ff */
[C---:B------:R-:W-:Y:S01]  /*9720*/  FFMA R16, R133.reuse, R19, R16 ;  /* 0x0000001385107223 */ /* 0x040fe20000000010 */
[C---:B------:R-:W-:Y:S01]  /*9730*/  FMUL R8, R130.reuse, R40 ;  /* 0x0000002882087220 */ /* 0x040fe20000400000 */
[----:B------:R-:W-:Y:S01]  /*9740*/  FFMA R17, R133, R20, R17 ;  /* 0x0000001485117223 */ /* 0x000fe20000000011 */
[----:B------:R-:W-:Y:S01]  /*9750*/  F2FP.BF16.F32.PACK_AB R94, R15, R14 ;  /* 0x0000000e0f5e723e */ /* 0x000fe200000010ff */
[C---:B------:R-:W-:Y:S01]  /*9760*/  FMUL R9, R130.reuse, R41 ;  /* 0x0000002982097220 */ /* 0x040fe20000400000 */
[----:B------:R-:W-:Y:S01]  /*9770*/  LOP3.LUT R14, R161, 0xffff0000, RZ, 0xc0, !PT ;  /* 0xffff0000a10e7812 */ /* 0x000fe200078ec0ff */
[----:B------:R-:W-:Y:S01]  /*9780*/  FFMA R8, R133, R11, R8 ;  /* 0x0000000b85087223 */ /* 0x000fe20000000008 */
[----:B------:R-:W-:Y:S01]  /*9790*/  F2FP.BF16.F32.PACK_AB R95, R17, R16 ;  /* 0x00000010115f723e */ /* 0x000fe200000010ff */
[----:B------:R-:W-:Y:S01]  /*97a0*/  FMUL R10, R130, R42 ;  /* 0x0000002a820a7220 */ /* 0x000fe20000400000 */
[----:B------:R-:W-:Y:S01]  /*97b0*/  SHF.L.U32 R15, R162, 0x10, RZ ;  /* 0x00000010a20f7819 */ /* 0x000fe200000006ff */
[----:B------:R-:W-:Y:S01]  /*97c0*/  FMUL R11, R130, R43 ;  /* 0x0000002b820b7220 */ /* 0x000fe20000400000 */
[----:B------:R-:W-:Y:S01]  /*97d0*/  LOP3.LUT R16, R157, 0xffff0000, RZ, 0xc0, !PT ;  /* 0xffff00009d107812 */ /* 0x000fe200078ec0ff */
[----:B------:R-:W-:Y:S01]  /*97e0*/  FFMA R9, R133, R12, R9 ;  /* 0x0000000c85097223 */ /* 0x000fe20000000009 */
[----:B------:R-:W-:Y:S01]  /*97f0*/  SHF.L.U32 R17, R159, 0x10, RZ ;  /* 0x000000109f117819 */ /* 0x000fe200000006ff */
[----:B------:R-:W-:Y:S01]  /*9800*/  FFMA R10, R133, R13, R10 ;  /* 0x0000000d850a7223 */ /* 0x000fe2000000000a */
[----:B------:R-:W-:Y:S01]  /*9810*/  LOP3.LUT R20, R159, 0xffff0000, RZ, 0xc0, !PT ;  /* 0xffff00009f147812 */ /* 0x000fe200078ec0ff */
[----:B------:R-:W-:Y:S01]  /*9820*/  FFMA R11, R133, R14, R11 ;  /* 0x0000000e850b7223 */ /* 0x000fe2000000000b */
[----:B------:R-:W-:Y:S01]  /*9830*/  LOP3.LUT R14, R162, 0xffff0000, RZ, 0xc0, !PT ;  /* 0xffff0000a20e7812 */ /* 0x000fe200078ec0ff */
[C---:B------:R-:W-:Y:S01]  /*9840*/  FMUL R12, R130.reuse, R44 ;  /* 0x0000002c820c7220 */ /* 0x040fe20000400000 */
[----:B-1----:R-:W-:Y:S01]  /*9850*/  F2FP.BF16.F32.PACK_AB R88, R9, R8 ;  /* 0x000000080958723e */ /* 0x002fe200000010ff */
[----:B------:R1:W-:Y:S01]  /*9860*/  @!P1 STS.128 [R198+0x2010], R92 ;  /* 0x0020105cc6009388 */ /* 0x0003e20000000c00 */
[----:B------:R-:W-:Y:S01]  /*9870*/  F2FP.BF16.F32.PACK_AB R89, R11, R10 ;  /* 0x0000000a0b59723e */ /* 0x000fe200000010ff */
[----:B------:R-:W-:Y:S01]  /*9880*/  FMUL R13, R130, R45 ;  /* 0x0000002d820d7220 */ /* 0x000fe20000400000 */
[----:B------:R-:W-:Y:S01]  /*9890*/  SHF.L.U32 R11, R163, 0x10, RZ ;  /* 0x00000010a30b7819 */ /* 0x000fe200000006ff */
[C---:B------:R-:W-:Y:S01]  /*98a0*/  FFMA R12, R133.reuse, R15, R12 ;  /* 0x0000000f850c7223 */ /* 0x040fe2000000000c */
[----:B------:R-:W-:Y:S01]  /*98b0*/  SHF.L.U32 R15, R156, 0x10, RZ ;  /* 0x000000109c0f7819 */ /* 0x000fe200000006ff */
[----:B------:R-:W-:Y:S01]  /*98c0*/  FFMA R13, R133, R14, R13 ;  /* 0x0000000e850d7223 */ /* 0x000fe2000000000d */
[----:B------:R-:W-:Y:S01]  /*98d0*/  LOP3.LUT R14, R163, 0xffff0000, RZ, 0xc0, !PT ;  /* 0xffff0000a30e7812 */ /* 0x000fe200078ec0ff */
[C---:B------:R-:W-:Y:S01]  /*98e0*/  FMUL R8, R130.reuse, R46 ;  /* 0x0000002e82087220 */ /* 0x040fe20000400000 */
[C---:B------:R-:W-:Y:S01]  /*98f0*/  FMUL R9, R130.reuse, R47 ;  /* 0x0000002f82097220 */ /* 0x040fe20000400000 */
[----:B------:R-:W-:Y:S01]  /*9900*/  FMUL R10, R130, R48 ;  /* 0x00000030820a7220 */ /* 0x000fe20000400000 */
[----:B------:R-:W-:Y:S01]  /*9910*/  F2FP.BF16.F32.PACK_AB R90, R13, R12 ;  /* 0x0000000c0d5a723e */ /* 0x000fe200000010ff */
[C---:B------:R-:W-:Y:S01]  /*9920*/  FFMA R8, R133.reuse, R11, R8 ;  /* 0x0000000b85087223 */ /* 0x040fe20000000008 */
[C---:B------:R-:W-:Y:S01]  /*9930*/  FFMA R9, R133.reuse, R14, R9 ;  /* 0x0000000e85097223 */ /* 0x040fe20000000009 */
[----:B------:R-:W-:Y:S01]  /*9940*/  LOP3.LUT R14, R156, 0xffff0000, RZ, 0xc0, !PT ;  /* 0xffff00009c0e7812 */ /* 0x000fe200078ec0ff */
[----:B------:R-:W-:Y:S01]  /*9950*/  FFMA R10, R133, R15, R10 ;  /* 0x0000000f850a7223 */ /* 0x000fe2000000000a */
[----:B------:R-:W-:Y:S01]  /*9960*/  SHF.L.U32 R15, R157, 0x10, RZ ;  /* 0x000000109d0f7819 */ /* 0x000fe200000006ff */
[C---:B------:R-:W-:Y:S01]  /*9970*/  FMUL R11, R130.reuse, R49 ;  /* 0x00000031820b7220 */ /* 0x040fe20000400000 */
[----:B------:R-:W-:Y:S01]  /*9980*/  F2FP.BF16.F32.PACK_AB R91, R9, R8 ;  /* 0x00000008095b723e */ /* 0x000fe200000010ff */
[C---:B------:R-:W-:Y:S01]  /*9990*/  FMUL R12, R130.reuse, R50 ;  /* 0x00000032820c7220 */ /* 0x040fe20000400000 */
[C---:B------:R-:W-:Y:S01]  /*99a0*/  FMUL R13, R130.reuse, R51 ;  /* 0x00000033820d7220 */ /* 0x040fe20000400000 */
[C---:B------:R-:W-:Y:S01]  /*99b0*/  FFMA R11, R133.reuse, R14, R11 ;  /* 0x0000000e850b7223 */ /* 0x040fe2000000000b */
[----:B------:R-:W-:Y:S01]  /*99c0*/  FMUL R8, R130, R52 ;  /* 0x0000003482087220 */ /* 0x000fe20000400000 */
[C---:B------:R-:W-:Y:S01]  /*99d0*/  FFMA R12, R133.reuse, R15, R12 ;  /* 0x0000000f850c7223 */ /* 0x040fe2000000000c */
[C---:B------:R-:W-:Y:S01]  /*99e0*/  FFMA R13, R133.reuse, R16, R13 ;  /* 0x00000010850d7223 */ /* 0x040fe2000000000d */
[----:B------:R-:W-:Y:S01]  /*99f0*/  SHF.L.U32 R16, R158, 0x10, RZ ;  /* 0x000000109e107819 */ /* 0x000fe200000006ff */
[C---:B------:R-:W-:Y:S01]  /*9a00*/  FMUL R9, R130.reuse, R53 ;  /* 0x0000003582097220 */ /* 0x040fe20000400000 */
[C---:B------:R-:W-:Y:S01]  /*9a10*/  FMUL R14, R130.reuse, R54 ;  /* 0x00000036820e7220 */ /* 0x040fe20000400000 */
[----:B------:R-:W-:Y:S01]  /*9a20*/  FMUL R15, R130, R55 ;  /* 0x00000037820f7220 */ /* 0x000fe20000400000 */
[----:B------:R2:W-:Y:S01]  /*9a30*/  @!P1 STS.128 [R196+0x2020], R88 ;  /* 0x00202058c4009388 */ /* 0x0005e20000000c00 */
[----:B------:R-:W-:Y:S01]  /*9a40*/  FFMA R8, R133, R16, R8 ;  /* 0x0000001085087223 */ /* 0x000fe20000000008 */
[----:B-1----:R-:W-:Y:S01]  /*9a50*/  F2FP.BF16.F32.PACK_AB R93, R13, R12 ;  /* 0x0000000c0d5d723e */ /* 0x002fe200000010ff */
[C---:B------:R-:W-:Y:S01]  /*9a60*/  FFMA R9, R133.reuse, R18, R9 ;  /* 0x0000001285097223 */ /* 0x040fe20000000009 */
[C---:B------:R-:W-:Y:S01]  /*9a70*/  LOP3.LUT R12, R152.reuse, 0xffff0000, RZ, 0xc0, !PT ;  /* 0xffff0000980c7812 */ /* 0x040fe200078ec0ff */
[C---:B------:R-:W-:Y:S01]  /*9a80*/  FFMA R14, R133.reuse, R17, R14 ;  /* 0x00000011850e7223 */ /* 0x040fe2000000000e */
[----:B------:R-:W-:Y:S01]  /*9a90*/  SHF.L.U32 R17, R152, 0x10, RZ ;  /* 0x0000001098117819 */ /* 0x000fe200000006ff */
[----:B------:R-:W-:Y:S01]  /*9aa0*/  FFMA R15, R133, R20, R15 ;  /* 0x00000014850f7223 */ /* 0x000fe2000000000f */
[----:B------:R-:W-:Y:S01]  /*9ab0*/  F2FP.BF16.F32.PACK_AB R94, R9, R8 ;  /* 0x00000008095e723e */ /* 0x000fe200000010ff */
        /* <DEDUP_REMOVED lines=9> */
[----:B------:R-:W-:Y:S01]  /*9b50*/  SHF.L.U32 R18, R154, 0x10, RZ ;  /* 0x000000109a127819 */ /* 0x000fe200000006ff */
[----:B------:R-:W-:Y:S01]  /*9b60*/  FMUL R10, R130, R59 ;  /* 0x0000003b820a7220 */ /* 0x000fe20000400000 */
[----:B------:R-:W-:Y:S01]  /*9b70*/  LOP3.LUT R15, R154, 0xffff0000, RZ, 0xc0, !PT ;  /* 0xffff00009a0f7812 */ /* 0x000fe200078ec0ff */
[----:B------:R-:W-:Y:S01]  /*9b80*/  FMUL R11, R130, R60 ;  /* 0x0000003c820b7220 */ /* 0x000fe20000400000 */
[----:B------:R-:W-:Y:S01]  /*9b90*/  LOP3.LUT R17, R155, 0xffff0000, RZ, 0xc0, !PT ;  /* 0xffff00009b117812 */ /* 0x000fe200078ec0ff */
[C---:B------:R-:W-:Y:S01]  /*9ba0*/  FFMA R9, R133.reuse, R14, R9 ;  /* 0x0000000e85097223 */ /* 0x040fe20000000009 */
[----:B------:R-:W-:Y:S01]  /*9bb0*/  F2FP.BF16.F32.PACK_AB R96, R8, R16 ;  /* 0x000000100860723e */ /* 0x000fe200000010ff */
[----:B------:R-:W-:Y:S01]  /*9bc0*/  FFMA R10, R133, R13, R10 ;  /* 0x0000000d850a7223 */ /* 0x000fe2000000000a */
[----:B------:R-:W-:Y:S01]  /*9bd0*/  LOP3.LUT R16, R141, 0xffff0000, RZ, 0xc0, !PT ;  /* 0xffff00008d107812 */ /* 0x000fe200078ec0ff */
[C---:B------:R-:W-:Y:S01]  /*9be0*/  FMUL R12, R130.reuse, R61 ;  /* 0x0000003d820c7220 */ /* 0x040fe20000400000 */
[----:B------:R-:W-:Y:S01]  /*9bf0*/  LOP3.LUT R20, R147, 0xffff0000, RZ, 0xc0, !PT ;  /* 0xffff000093147812 */ /* 0x000fe200078ec0ff */
[----:B------:R-:W-:Y:S01]  /*9c00*/  FFMA R11, R133, R18, R11 ;  /* 0x00000012850b7223 */ /* 0x000fe2000000000b */
[----:B------:R-:W-:Y:S01]  /*9c10*/  SHF.L.U32 R18, R155, 0x10, RZ ;  /* 0x000000109b127819 */ /* 0x000fe200000006ff */
[----:B------:R-:W-:Y:S01]  /*9c20*/  FMUL R13, R130, R62 ;  /* 0x0000003e820d7220 */ /* 0x000fe20000400000 */
[----:B------:R-:W-:Y:S01]  /*9c30*/  F2FP.BF16.F32.PACK_AB R97, R10, R9 ;  /* 0x000000090a61723e */ /* 0x000fe200000010ff */
[C---:B------:R-:W-:Y:S01]  /*9c40*/  FFMA R12, R133.reuse, R15, R12 ;  /* 0x0000000f850c7223 */ /* 0x040fe2000000000c */
[----:B------:R-:W-:Y:S01]  /*9c50*/  SHF.L.U32 R15, R150, 0x10, RZ ;  /* 0x00000010960f7819 */ /* 0x000fe200000006ff */
[----:B------:R-:W-:Y:S01]  /*9c60*/  FMUL R14, R130, R63 ;  /* 0x0000003f820e7220 */ /* 0x000fe20000400000 */
[----:B------:R-:W-:Y:S01]  /*9c70*/  FFMA R13, R133, R18, R13 ;  /* 0x00000012850d7223 */ /* 0x000fe2000000000d */
[----:B------:R-:W-:Y:S01]  /*9c80*/  LOP3.LUT R18, R145, 0xffff0000, RZ, 0xc0, !PT ;  /* 0xffff000091127812 */ /* 0x000fe200078ec0ff */
[----:B------:R1:W-:Y:S01]  /*9c90*/  @!P1 STS.128 [R195+0x2010], R92 ;  /* 0x0020105cc3009388 */ /* 0x0003e20000000c00 */
[----:B------:R-:W-:Y:S01]  /*9ca0*/  F2FP.BF16.F32.PACK_AB R98, R12, R11 ;  /* 0x0000000b0c62723e */ /* 0x000fe200000010ff */
[C---:B------:R-:W-:Y:S01]  /*9cb0*/  FFMA R14, R133.reuse, R17, R14 ;  /* 0x00000011850e7223 */ /* 0x040fe2000000000e */
[----:B------:R-:W-:Y:S01]  /*9cc0*/  SHF.L.U32 R11, R148, 0x10, RZ ;  /* 0x00000010940b7819 */ /* 0x000fe200000006ff */
[----:B------:R-:W-:Y:S01]  /*9cd0*/  FMUL R8, R130, R64 ;  /* 0x0000004082087220 */ /* 0x000fe20000400000 */
[----:B------:R-:W-:Y:S01]  /*9ce0*/  LOP3.LUT R12, R148, 0xffff0000, RZ, 0xc0, !PT ;  /* 0xffff0000940c7812 */ /* 0x000fe200078ec0ff */
[----:B------:R-:W-:Y:S01]  /*9cf0*/  FMUL R9, R130, R65 ;  /* 0x0000004182097220 */ /* 0x000fe20000400000 */
[----:B------:R-:W-:Y:S01]  /*9d00*/  F2FP.BF16.F32.PACK_AB R99, R14, R13 ;  /* 0x0000000d0e63723e */ /* 0x000fe200000010ff */
[----:B------:R-:W-:Y:S01]  /*9d10*/  FFMA R8, R133, R11, R8 ;  /* 0x0000000b85087223 */ /* 0x000fe20000000008 */
[----:B------:R-:W-:Y:S01]  /*9d20*/  SHF.L.U32 R13, R149, 0x10, RZ ;  /* 0x00000010950d7819 */ /* 0x000fe200000006ff */
[----:B------:R-:W-:Y:S01]  /*9d30*/  FFMA R9, R133, R12, R9 ;  /* 0x0000000c85097223 */ /* 0x000fe20000000009 */
[----:B------:R-:W-:Y:S01]  /*9d40*/  LOP3.LUT R14, R149, 0xffff0000, RZ, 0xc0, !PT ;  /* 0xffff0000950e7812 */ /* 0x000fe200078ec0ff */
[C---:B------:R-:W-:Y:S01]  /*9d50*/  FMUL R10, R130.reuse, R66 ;  /* 0x00000042820a7220 */ /* 0x040fe20000400000 */
[----:B------:R-:W-:Y:S01]  /*9d60*/  SHF.L.U32 R17, R147, 0x10, RZ ;  /* 0x0000001093117819 */ /* 0x000fe200000006ff */
[C---:B------:R-:W-:Y:S01]  /*9d70*/  FMUL R11, R130.reuse, R67 ;  /* 0x00000043820b7220 */ /* 0x040fe20000400000 */
[----:B--2---:R-:W-:Y:S01]  /*9d80*/  F2FP.BF16.F32.PACK_AB R88, R9, R8 ;  /* 0x000000080958723e */ /* 0x004fe200000010ff */
[C---:B------:R-:W-:Y:S01]  /*9d90*/  FFMA R10, R133.reuse, R13, R10 ;  /* 0x0000000d850a7223 */ /* 0x040fe2000000000a */
[----:B------:R-:W-:Y:S01]  /*9da0*/  FMUL R12, R130, R68 ;  /* 0x00000044820c7220 */ /* 0x000fe20000400000 */
[C---:B------:R-:W-:Y:S01]  /*9db0*/  FFMA R11, R133.reuse, R14, R11 ;  /* 0x0000000e850b7223 */ /* 0x040fe2000000000b */
[----:B------:R-:W-:Y:S01]  /*9dc0*/  LOP3.LUT R14, R150, 0xffff0000, RZ, 0xc0, !PT ;  /* 0xffff0000960e7812 */ /* 0x000fe200078ec0ff */
[C---:B------:R-:W-:Y:S01]  /*9dd0*/  FMUL R13, R130.reuse, R69 ;  /* 0x00000045820d7220 */ /* 0x040fe20000400000 */
[----:B------:R2:W-:Y:S01]  /*9de0*/  @!P1 STS.128 [R188+0x3000], R96 ;  /* 0x00300060bc009388 */ /* 0x0005e20000000c00 */
[----:B------:R-:W-:Y:S01]  /*9df0*/  FFMA R12, R133, R15, R12 ;  /* 0x0000000f850c7223 */ /* 0x000fe2000000000c */
[----:B------:R-:W-:Y:S01]  /*9e00*/  F2FP.BF16.F32.PACK_AB R89, R11, R10 ;  /* 0x0000000a0b59723e */ /* 0x000fe200000010ff */
[----:B------:R-:W-:Y:S01]  /*9e10*/  FFMA R13, R133, R14, R13 ;  /* 0x0000000e850d7223 */ /* 0x000fe2000000000d */
[C---:B------:R-:W-:Y:S01]  /*9e20*/  SHF.L.U32 R11, R151.reuse, 0x10, RZ ;  /* 0x00000010970b7819 */ /* 0x040fe200000006ff */
[C---:B------:R-:W-:Y:S01]  /*9e30*/  FMUL R8, R130.reuse, R70 ;  /* 0x0000004682087220 */ /* 0x040fe20000400000 */
[----:B------:R-:W-:Y:S01]  /*9e40*/  LOP3.LUT R14, R151, 0xffff0000, RZ, 0xc0, !PT ;  /* 0xffff0000970e7812 */ /* 0x000fe200078ec0ff */
[----:B------:R-:W-:Y:S01]  /*9e50*/  FMUL R9, R130, R71 ;  /* 0x0000004782097220 */ /* 0x000fe20000400000 */
[----:B------:R-:W-:Y:S01]  /*9e60*/  SHF.L.U32 R15, R140, 0x10, RZ ;  /* 0x000000108c0f7819 */ /* 0x000fe200000006ff */
        /* <DEDUP_REMOVED lines=10> */
[----:B------:R-:W-:Y:S01]  /*9f10*/  FMUL R13, R130, R75 ;  /* 0x0000004b820d7220 */ /* 0x000fe20000400000 */
[C---:B------:R-:W-:Y:S01]  /*9f20*/  FFMA R11, R133.reuse, R14, R11 ;  /* 0x0000000e850b7223 */ /* 0x040fe2000000000b */
[----:B------:R-:W-:Y:S01]  /*9f30*/  SHF.L.U32 R14, R142, 0x10, RZ ;  /* 0x000000108e0e7819 */ /* 0x000fe200000006ff */
[C---:B------:R-:W-:Y:S01]  /*9f40*/  FFMA R12, R133.reuse, R15, R12 ;  /* 0x0000000f850c7223 */ /* 0x040fe2000000000c */
[----:B------:R-:W-:Y:S01]  /*9f50*/  SHF.L.U32 R15, R144, 0x10, RZ ;  /* 0x00000010900f7819 */ /* 0x000fe200000006ff */
[----:B------:R-:W-:Y:S01]  /*9f60*/  FFMA R13, R133, R16, R13 ;  /* 0x00000010850d7223 */ /* 0x000fe2000000000d */
[----:B------:R-:W-:Y:S01]  /*9f70*/  LOP3.LUT R16, R142, 0xffff0000, RZ, 0xc0, !PT ;  /* 0xffff00008e107812 */ /* 0x000fe200078ec0ff */
[----:B------:R4:W-:Y:S01]  /*9f80*/  @!P1 STS.128 [R198+0x3010], R88 ;  /* 0x00301058c6009388 */ /* 0x0009e20000000c00 */
[----:B-1----:R-:W-:Y:S01]  /*9f90*/  F2FP.BF16.F32.PACK_AB R92, R11, R10 ;  /* 0x0000000a0b5c723e */ /* 0x002fe200000010ff */
[C---:B------:R-:W-:Y:S01]  /*9fa0*/  FMUL R8, R130.reuse, R76 ;  /* 0x0000004c82087220 */ /* 0x040fe20000400000 */
[----:B------:R-:W-:Y:S01]  /*9fb0*/  F2FP.BF16.F32.PACK_AB R93, R13, R12 ;  /* 0x0000000c0d5d723e */ /* 0x000fe200000010ff */
[C---:B------:R-:W-:Y:S01]  /*9fc0*/  FMUL R9, R130.reuse, R77 ;  /* 0x0000004d82097220 */ /* 0x040fe20000400000 */
[----:B------:R-:W-:Y:S01]  /*9fd0*/  SHF.L.U32 R13, R143, 0x10, RZ ;  /* 0x000000108f0d7819 */ /* 0x000fe200000006ff */
[----:B------:R-:W-:Y:S01]  /*9fe0*/  FFMA R8, R133, R14, R8 ;  /* 0x0000000e85087223 */ /* 0x000fe20000000008 */
[----:B------:R-:W-:Y:S01]  /*9ff0*/  LOP3.LUT R14, R143, 0xffff0000, RZ, 0xc0, !PT ;  /* 0xffff00008f0e7812 */ /* 0x000fe200078ec0ff */
[----:B------:R-:W1:Y:S01]  /*a000*/  S2R R200, SR_CgaCtaId ;  /* 0x0000000000c87919 */ /* 0x000e620000008800 */
[C---:B------:R-:W-:Y:S01]  /*a010*/  FMUL R10, R130.reuse, R78 ;  /* 0x0000004e820a7220 */ /* 0x040fe20000400000 */
[----:B------:R-:W-:Y:S01]  /*a020*/  FFMA R9, R133, R16, R9 ;  /* 0x0000001085097223 */ /* 0x000fe20000000009 */
[----:B------:R-:W-:Y:S01]  /*a030*/  SHF.L.U32 R16, R145, 0x10, RZ ;  /* 0x0000001091107819 */ /* 0x000fe200000006ff */
[C---:B------:R-:W-:Y:S01]  /*a040*/  FMUL R11, R130.reuse, R79 ;  /* 0x0000004f820b7220 */ /* 0x040fe20000400000 */
[----:B------:R-:W-:Y:S01]  /*a050*/  FFMA R10, R133, R13, R10 ;  /* 0x0000000d850a7223 */ /* 0x000fe2000000000a */
[----:B------:R-:W-:Y:S01]  /*a060*/  FMUL R12, R130, R80 ;  /* 0x00000050820c7220 */ /* 0x000fe20000400000 */
[----:B------:R-:W-:Y:S01]  /*a070*/  F2FP.BF16.F32.PACK_AB R94, R9, R8 ;  /* 0x00000008095e723e */ /* 0x000fe200000010ff */
[C---:B------:R-:W-:Y:S01]  /*a080*/  FFMA R11, R133.reuse, R14, R11 ;  /* 0x0000000e850b7223 */ /* 0x040fe2000000000b */
[----:B------:R-:W-:Y:S01]  /*a090*/  LOP3.LUT R14, R144, 0xffff0000, RZ, 0xc0, !PT ;  /* 0xffff0000900e7812 */ /* 0x000fe200078ec0ff */
[C---:B------:R-:W-:Y:S01]  /*a0a0*/  FMUL R8, R130.reuse, R81 ;  /* 0x0000005182087220 */ /* 0x040fe20000400000 */
[C---:B------:R-:W-:Y:S01]  /*a0b0*/  FMUL R9, R130.reuse, R82 ;  /* 0x0000005282097220 */ /* 0x040fe20000400000 */
[----:B------:R-:W-:Y:S01]  /*a0c0*/  FMUL R13, R130, R83 ;  /* 0x00000053820d7220 */ /* 0x000fe20000400000 */
[C---:B------:R-:W-:Y:S01]  /*a0d0*/  FFMA R12, R133.reuse, R15, R12 ;  /* 0x0000000f850c7223 */ /* 0x040fe2000000000c */
[C---:B------:R-:W-:Y:S01]  /*a0e0*/  FFMA R8, R133.reuse, R14, R8 ;  /* 0x0000000e85087223 */ /* 0x040fe20000000008 */
[----:B------:R-:W-:Y:S01]  /*a0f0*/  FFMA R9, R133, R16, R9 ;  /* 0x0000001085097223 */ /* 0x000fe20000000009 */
[----:B------:R-:W-:Y:S01]  /*a100*/  F2FP.BF16.F32.PACK_AB R95, R11, R10 ;  /* 0x0000000a0b5f723e */ /* 0x000fe200000010ff */
[C---:B------:R-:W-:Y:S01]  /*a110*/  FFMA R13, R133.reuse, R18, R13 ;  /* 0x00000012850d7223 */ /* 0x040fe2000000000d */
[----:B------:R-:W-:Y:S01]  /*a120*/  SHF.L.U32 R16, R146, 0x10, RZ ;  /* 0x0000001092107819 */ /* 0x000fe200000006ff */
[----:B------:R-:W-:Y:S01]  /*a130*/  FMUL R10, R130, R84 ;  /* 0x00000054820a7220 */ /* 0x000fe20000400000 */
[----:B------:R-:W-:Y:S01]  /*a140*/  LOP3.LUT R18, R146, 0xffff0000, RZ, 0xc0, !PT ;  /* 0xffff000092127812 */ /* 0x000fe200078ec0ff */
[----:B------:R4:W-:Y:S01]  /*a150*/  @!P1 STS.128 [R196+0x3020], R92 ;  /* 0x0030205cc4009388 */ /* 0x0009e20000000c00 */
[C---:B------:R-:W-:Y:S01]  /*a160*/  FMUL R11, R130.reuse, R85 ;  /* 0x00000055820b7220 */ /* 0x040fe20000400000 */
[C---:B------:R-:W-:Y:S01]  /*a170*/  FMUL R14, R130.reuse, R86 ;  /* 0x00000056820e7220 */ /* 0x040fe20000400000 */
[----:B------:R-:W-:Y:S01]  /*a180*/  FMUL R15, R130, R87 ;  /* 0x00000057820f7220 */ /* 0x000fe20000400000 */
[C---:B------:R-:W-:Y:S01]  /*a190*/  FFMA R10, R133.reuse, R16, R10 ;  /* 0x00000010850a7223 */ /* 0x040fe2000000000a */
[C---:B------:R-:W-:Y:S01]  /*a1a0*/  FFMA R11, R133.reuse, R18, R11 ;  /* 0x00000012850b7223 */ /* 0x040fe2000000000b */
[C---:B------:R-:W-:Y:S01]  /*a1b0*/  FFMA R14, R133.reuse, R17, R14 ;  /* 0x00000011850e7223 */ /* 0x040fe2000000000e */
[----:B------:R-:W-:Y:S01]  /*a1c0*/  FFMA R15, R133, R20, R15 ;  /* 0x00000014850f7223 */ /* 0x000fe2000000000f */
[----:B--2---:R-:W-:Y:S01]  /*a1d0*/  F2FP.BF16.F32.PACK_AB R96, R8, R12 ;  /* 0x0000000c0860723e */ /* 0x004fe200000010ff */
[----:B------:R-:W-:Y:S01]  /*a1e0*/  BSSY.RECONVERGENT B0, `(.L_x_129) ;  /* 0x0000021000007945 */ /* 0x000fe20003800200 */
[----:B------:R-:W-:Y:S02]  /*a1f0*/  F2FP.BF16.F32.PACK_AB R97, R13, R9 ;  /* 0x000000090d61723e */ /* 0x000fe400000010ff */
[----:B------:R-:W-:Y:S02]  /*a200*/  F2FP.BF16.F32.PACK_AB R98, R11, R10 ;  /* 0x0000000a0b62723e */ /* 0x000fe400000010ff */
[----:B------:R-:W-:Y:S02]  /*a210*/  F2FP.BF16.F32.PACK_AB R99, R15, R14 ;  /* 0x0000000e0f63723e */ /* 0x000fe400000010ff */
[----:B------:R-:W-:Y:S02]  /*a220*/  MOV R12, UR47 ;  /* 0x0000002f000c7c02 */ /* 0x000fe40008000f00 */
[----:B------:R-:W-:Y:S01]  /*a230*/  LEA R11, R137, UR44, 0x3 ;  /* 0x0000002c890b7c11 */ /* 0x000fe2000f8e18ff */
[----:B------:R4:W-:Y:S01]  /*a240*/  @!P1 STS.128 [R195+0x3010], R96 ;  /* 0x00301060c3009388 */ /* 0x0009e20000000c00 */
[----:B------:R-:W-:Y:S04]  /*a250*/  @P2 LEA R12, R12, UR44, 0x3 ;  /* 0x0000002c0c0c2c11 */ /* 0x000fe8000f8e18ff */
[----:B------:R-:W-:Y:S02]  /*a260*/  @P2 IADD3 R13, PT, PT, R12, 0x90, RZ ;  /* 0x000000900c0d2810 */ /* 0x000fe40007ffe0ff */
[----:B------:R-:W-:Y:S01]  /*a270*/  @P2 SHF.L.U32 R12, RZ, 0x1f, RZ ;  /* 0x0000001fff0c2819 */ /* 0x000fe200000006ff */
[----:B------:R-:W-:Y:S01]  /*a280*/  @!PT LDS RZ, [RZ] ;  /* 0x00000000fffff984 */ /* 0x000fe20000000800 */
[----:B------:R-:W-:Y:S01]  /*a290*/  @!PT LDS RZ, [RZ] ;  /* 0x00000000fffff984 */ /* 0x000fe20000000800 */
[----:B------:R-:W-:Y:S01]  /*a2a0*/  @!PT LDS RZ, [RZ] ;  /* 0x00000000fffff984 */ /* 0x000fe20000000800 */
[----:B------:R-:W-:Y:S01]  /*a2b0*/  @!PT LDS RZ, [RZ] ;  /* 0x00000000fffff984 */ /* 0x000fe20000000800 */
[----:B------:R2:W-:Y:S06]  /*a2c0*/  MEMBAR.ALL.CTA ;  /* 0x0000000000007992 */ /* 0x0005ec0000008000 */
[----:B--2---:R-:W2:Y:S01]  /*a2d0*/  FENCE.VIEW.ASYNC.S ;  /* 0x00000000000073c6 */ /* 0x004ea20000000000 */
[----:B-1----:R-:W-:Y:S01]  /*a2e0*/  @P2 PRMT R13, R200, 0x654, R13 ;  /* 0x00000654c80d2816 */ /* 0x002fe2000000000d */
[----:B--2---:R-:W-:Y:S06]  /*a2f0*/  BAR.SYNC.DEFER_BLOCKING 0x1, 0x80 ;  /* 0x0042000000007b1d */ /* 0x004fec0000010000 */
[----:B------:R-:W-:Y:S05]  /*a300*/  @P0 BRA `(.L_x_130) ;  /* 0x0000000000380947 */ /* 0x000fea0003800000 */
[----:B------:R-:W-:Y:S01]  /*a310*/  R2UR UR9, R212 ;  /* 0x00000000d40972ca */ /* 0x000fe200000e0000 */
[----:B------:R-:W-:Y:S02]  /*a320*/  UIADD3 UR4, UP0, UPT, UR54, 0xa80, URZ ;  /* 0x00000a8036047890 */ /* 0x000fe4000ff1e0ff */
[----:B------:R-:W-:Y:S02]  /*a330*/  UIADD3 UR10, UPT, UPT, UR50, 0x40, URZ ;  /* 0x00000040320a7890 */ /* 0x000fe4000fffe0ff */
[----:B------:R-:W-:Y:S02]  /*a340*/  UIADD3 UR8, UPT, UPT, UR44, 0x2200, URZ ;  /* 0x000022002c087890 */ /* 0x000fe4000fffe0ff */
[----:B------:R-:W-:Y:S01]  /*a350*/  UIADD3.X UR5, UPT, UPT, URZ, UR55, URZ, UP0, !UPT ;  /* 0x00000037ff057290 */ /* 0x000fe200087fe4ff */
[----:B------:R-:W-:Y:S01]  /*a360*/  UMOV UR11, UR36 ;  /* 0x00000024000b7c82 */ /* 0x000fe20008000000 */
[----:B------:R-:W-:Y:S01]  /*a370*/  UIADD3 UR12, UPT, UPT, UR44, 0x3200, URZ ;  /* 0x000032002c0c7890 */ /* 0x000fe2000fffe0ff */
[----:B------:R-:W-:Y:S03]  /*a380*/  UMOV UR15, UR36 ;  /* 0x00000024000f7c82 */ /* 0x000fe60008000000 */
[----:B------:R-:W-:Y:S01]  /*a390*/  UIADD3 UR13, UPT, UPT, UR9, 0x80, URZ ;  /* 0x00000080090d7890 */ /* 0x000fe2000fffe0ff */
[----:B------:R-:W-:Y:S02]  /*a3a0*/  UMOV UR14, UR10 ;  /* 0x0000000a000e7c82 */ /* 0x000fe40008000000 */
[----:B------:R1:W-:Y:S06]  /*a3b0*/  UTMASTG.3D [UR8], [UR4] ;  /* 0x00000008040073b5 */ /* 0x0003ec0008010000 */
[----:B------:R1:W-:Y:S01]  /*a3c0*/  UTMASTG.3D [UR12], [UR4] ;  /* 0x0000000c040073b5 */ /* 0x0003e20008010000 */
[----:B------:R0:W-:Y:S01]  /*a3d0*/  UTMACMDFLUSH ;  /* 0x00000000000079b7 */ /* 0x0001e20000000000 */
[----:B-1----:R-:W-:Y:S04]  /*a3e0*/  DEPBAR.LE SB0, 0x1 ;  /* 0x000080400000791a */ /* 0x002fe80000000000 */
.L_x_130:
[----:B------:R-:W-:Y:S05]  /*a3f0*/  BSYNC.RECONVERGENT B0 ;  /* 0x0000000000007941 */ /* 0x000fea0003800200 */
.L_x_129:
[----:B------:R-:W-:Y:S01]  /*a400*/  BAR.SYNC.DEFER_BLOCKING 0x1, 0x80 ;  /* 0x0042000000007b1d */ /* 0x000fe20000010000 */
[----:B------:R-:W-:Y:S02]  /*a410*/  UISETP.NE.AND UP0, UPT, UR43, URZ, UPT ;  /* 0x000000ff2b00728c */ /* 0x000fe4000bf05270 */
[----:B------:R-:W-:Y:S03]  /*a420*/  UIADD3 UR5, UPT, UPT, UR47, 0x1, URZ ;  /* 0x000000012f057890 */ /* 0x000fe6000fffe0ff */
[----:B------:R1:W-:Y:S01]  /*a430*/  @P2 SYNCS.ARRIVE.TRANS64.RED.A1T0 RZ, [R13+URZ], RZ ;  /* 0x000000ff0dff29a7 */ /* 0x0003e200081004ff */
[----:B------:R-:W-:Y:S01]  /*a440*/  UMOV UR4, 0x40 ;  /* 0x0000004000047882 */ /* 0x000fe20000000000 */
[----:B------:R-:W-:Y:S01]  /*a450*/  BSSY B1, `(.L_x_131) ;  /* 0x0000021000017945 */ /* 0x000fe20003800000 */
[----:B------:R-:W-:Y:S02]  /*a460*/  USEL UR4, UR4, 0x20, !UP0 ;  /* 0x0000002004047887 */ /* 0x000fe4000c000000 */
[----:B------:R-:W-:Y:S02]  /*a470*/  UISETP.NE.AND UP0, UPT, UR5, 0x4, UPT ;  /* 0x000000040500788c */ /* 0x000fe4000bf05270 */
[----:B------:R-:W-:Y:S01]  /*a480*/  UIADD3 UR49, UPT, UPT, UR52, UR4, URZ ;  /* 0x0000000434317290 */ /* 0x000fe2000fffe0ff */
[----:B------:R-:W2:Y:S01]  /*a490*/  @P2 SYNCS.PHASECHK.TRANS64.TRYWAIT P0, [R11+URZ+0x70], R12 ;  /* 0x0000700c0b0025a7 */ /* 0x000ea200080011ff */
[----:B----4-:R-:W-:Y:S01]  /*a4a0*/  VIADD R92, R131, UR4 ;  /* 0x00000004835c7c36 */ /* 0x010fe20008000000 */
[----:B------:R-:W-:Y:S04]  /*a4b0*/  USEL UR46, UR5, URZ, UP0 ;  /* 0x000000ff052e7287 */ /* 0x000fe80008000000 */
[----:B------:R-:W-:Y:S04]  /*a4c0*/  SHF.R.U32.HI R10, RZ, 0x15, R92 ;  /* 0x00000015ff0a7819 */ /* 0x000fe8000001165c */
[----:B------:R-:W-:Y:S02]  /*a4d0*/  LOP3.LUT R16, R10, 0x3, RZ, 0xc0, !PT ;  /* 0x000000030a107812 */ /* 0x000fe400078ec0ff */
[----:B--2---:R-:W-:Y:S01]  /*a4e0*/  @P2 SEL R138, RZ, 0x1, !P0 ;  /* 0x00000001ff8a2807 */ /* 0x004fe20004000000 */
[----:B-1----:R-:W-:Y:S06]  /*a4f0*/  @!P2 BRA `(.L_x_132) ;  /* 0x000000000058a947 */ /* 0x002fec0003800000 */
        /* <DEDUP_REMOVED lines=8> */
[----:B------:R-:W-:Y:S04]  /*a580*/  SHF.L.U32 R8, RZ, 0x1f, RZ ;  /* 0x0000001fff087819 */ /* 0x000fe800000006ff */
[----:B------:R-:W1:Y:S02]  /*a590*/  SYNCS.PHASECHK.TRANS64.TRYWAIT P0, [R11+URZ+0x70], R8 ;  /* 0x000070080b0075a7 */ /* 0x000e6400080011ff */
[----:B-1----:R-:W-:Y:S05]  /*a5a0*/  @!P0 BRA `(.L_x_135) ;  /* 0x0000009000e88947 */ /* 0x002fea0003800000 */
.L_x_134:
[----:B------:R-:W-:Y:S05]  /*a5b0*/  BSYNC B0 ;  /* 0x0000000000007941 */ /* 0x000fea0003800000 */
.L_x_133:
[----:B------:R-:W-:Y:S02]  /*a5c0*/  ISETP.NE.AND P0, PT, R199, RZ, PT ;  /* 0x000000ffc700720c */ /* 0x000fe40003f05270 */
[----:B------:R-:W-:Y:S11]  /*a5d0*/  IADD3 R137, PT, PT, R137, 0x1, RZ ;  /* 0x0000000189897810 */ /* 0x000ff60007ffe0ff */
[----:B------:R2:W4:Y:S04]  /*a5e0*/  @P0 LDS.128 R160, [R3+0x20] ;  /* 0x0000200003a00984 */ /* 0x0005280000000c00 */
[----:B------:R2:W1:Y:S04]  /*a5f0*/  @P0 LDS.128 R140, [R3+0x1020] ;  /* 0x00102000038c0984 */ /* 0x0004680000000c00 */
[----:B------:R2:W1:Y:S04]  /*a600*/  @P0 LDS.128 R168, [R6] ;  /* 0x0000000006a80984 */ /* 0x0004680000000c00 */
[----:B------:R2:W1:Y:S04]  /*a610*/  @P0 LDS.128 R152, [R6+0x1000] ;  /* 0x0010000006980984 */ /* 0x0004680000000c00 */
[----:B------:R2:W1:Y:S04]  /*a620*/  @P0 LDS.128 R164, [R4+0x10] ;  /* 0x0000100004a40984 */ /* 0x0004680000000c00 */
[----:B------:R2:W1:Y:S04]  /*a630*/  @P0 LDS.128 R148, [R4+0x1010] ;  /* 0x0010100004940984 */ /* 0x0004680000000c00 */
[----:B------:R2:W1:Y:S04]  /*a640*/  @P0 LDS.128 R156, [R0+0x10] ;  /* 0x00001000009c0984 */ /* 0x0004680000000c00 */
[----:B------:R2:W1:Y:S02]  /*a650*/  @P0 LDS.128 R144, [R0+0x1010] ;  /* 0x0010100000900984 */ /* 0x0004640000000c00 */
.L_x_132:
[----:B------:R-:W-:Y:S05]  /*a660*/  BSYNC B1 ;  /* 0x0000000000017941 */ /* 0x000fea0003800000 */
.L_x_131:
[----:B------:R-:W-:Y:S11]  /*a670*/  ISETP.NE.AND P0, PT, R189, R16, PT ;  /* 0x00000010bd00720c */ /* 0x000ff60003f05270 */
[----:B------:R-:W-:Y:S02]  /*a680*/  @!UPT UIADD3 URZ, UPT, UPT, URZ, URZ, URZ ;  /* 0x000000fffffff290 */ /* 0x000fe4000fffe0ff */
[----:B------:R-:W-:Y:S05]  /*a690*/  @P0 BRA `(.L_x_136) ;  /* 0x0000000000bc0947 */ /* 0x000fea0003800000 */
[----:B------:R-:W-:Y:S11]  /*a6a0*/  LOP3.LUT P0, RZ, R10, 0x3, R177, 0x48, !PT ;  /* 0x000000030aff7812 */ /* 0x000ff600078048b1 */
[----:B------:R-:W-:Y:S02]  /*a6b0*/  @!UPT UIADD3 URZ, UPT, UPT, URZ, URZ, URZ ;  /* 0x000000fffffff290 */ /* 0x000fe4000fffe0ff */
[----:B------:R-:W-:Y:S05]  /*a6c0*/  @!P0 BRA `(.L_x_137) ;  /* 0x0000000000408947 */ /* 0x000fea0003800000 */
[----:B------:R-:W5:Y:S01]  /*a6d0*/  LDCU.64 UR8, c[0x4][0x70] ;  /* 0x01000e00ff0877ac */ /* 0x000f620008000a00 */
[----:B------:R-:W-:Y:S01]  /*a6e0*/  MOV R15, 0x0 ;  /* 0x00000000000f7802 */ /* 0x000fe20000000f00 */
[----:B------:R-:W-:Y:S02]  /*a6f0*/  HFMA2 R12, -RZ, RZ, 0, 5.9604644775390625e-08 ;  /* 0x00000001ff0c7431 */ /* 0x000fe400000001ff */
[----:B-1----:R-:W-:Y:S02]  /*a700*/  IMAD.MOV.U32 R8, RZ, RZ, 0x192 ;  /* 0x00000192ff087424 */ /* 0x002fe400078e00ff */
[----:B------:R-:W-:Y:S01]  /*a710*/  IMAD.MOV.U32 R13, RZ, RZ, RZ ;  /* 0x000000ffff0d7224 */ /* 0x000fe200078e00ff */
[----:B------:R-:W1:Y:S01]  /*a720*/  LDCU.64 UR6, c[0x4][0x78] ;  /* 0x01000f00ff0677ac */ /* 0x000e620008000a00 */
[----:B------:R-:W3:Y:S01]  /*a730*/  LDC.64 R14, c[0x4][R15] ;  /* 0x010000000f0e7b82 */ /* 0x000ee20000000a00 */
[----:B------:R-:W4:Y:S01]  /*a740*/  LDCU.64 UR4, c[0x4][0x10] ;  /* 0x01000200ff0477ac */ /* 0x000f220008000a00 */
[----:B-----5:R-:W-:Y:S01]  /*a750*/  MOV R5, UR9 ;  /* 0x0000000900057c02 */ /* 0x020fe20008000f00 */
[----:B--2---:R-:W-:Y:S01]  /*a760*/  IMAD.U32 R4, RZ, RZ, UR8 ;  /* 0x00000008ff047e24 */ /* 0x004fe2000f8e00ff */
[----:B-1----:R-:W-:Y:S01]  /*a770*/  MOV R7, UR7 ;  /* 0x0000000700077c02 */ /* 0x002fe20008000f00 */
[----:B------:R-:W-:Y:S01]  /*a780*/  IMAD.U32 R6, RZ, RZ, UR6 ;  /* 0x00000006ff067e24 */ /* 0x000fe2000f8e00ff */
[----:B----4-:R-:W-:Y:S01]  /*a790*/  MOV R11, UR5 ;  /* 0x00000005000b7c02 */ /* 0x010fe20008000f00 */
[----:B------:R-:W-:Y:S02]  /*a7a0*/  IMAD.U32 R10, RZ, RZ, UR4 ;  /* 0x00000004ff0a7e24 */ /* 0x000fe4000f8e00ff */
[----:B------:R-:W-:Y:S07]  /*a7b0*/  LEPC R20, `(.L_x_137) ;  /* 0x000000001014794e */ /* 0x000fee0000000000 */
[----:B---3--:R-:W-:Y:S05]  /*a7c0*/  CALL.ABS.NOINC R14 ;  /* 0x000000000e007343 */ /* 0x008fea0003c00000 */
.L_x_137:
[----:B------:R-:W-:Y:S05]  /*a7d0*/  WARPSYNC.ALL ;  /* 0x0000000000007948 */ /* 0x000fea0003800000 */
[C---:B------:R-:W-:Y:S01]  /*a7e0*/  R2UR UR4, R92.reuse ;  /* 0x000000005c0472ca */ /* 0x040fe200000e0000 */
[----:B--2---:R-:W-:Y:S05]  /*a7f0*/  VIADD R0, R92, 0x80 ;  /* 0x000000805c007836 */ /* 0x004fea0000000000 */
[----:B------:R-:W-:Y:S04]  /*a800*/  SHF.R.U32.HI R0, RZ, 0x15, R0 ;  /* 0x00000015ff007819 */ /* 0x000fe80000011600 */
[----:B------:R-:W-:Y:S03]  /*a810*/  LOP3.LUT P0, RZ, R0, 0x3, R177, 0x48, !PT ;  /* 0x0000000300ff7812 */ /* 0x000fe600078048b1 */
[----:B------:R-:W2:Y:S10]  /*a820*/  LDTM.x32 R24, tmem[UR4] ;  /* 0x00000004001879ee */ /* 0x000eb400082c0000 */
[----:B--2---:R-:W-:Y:S05]  /*a830*/  @!P0 BRA `(.L_x_138) ;  /* 0x0000000000408947 */ /* 0x004fea0003800000 */
[----:B------:R-:W2:Y:S01]  /*a840*/  LDCU.64 UR8, c[0x4][0x70] ;  /* 0x01000e00ff0877ac */ /* 0x000ea20008000a00 */
[----:B------:R-:W-:Y:S01]  /*a850*/  MOV R15, 0x0 ;  /* 0x00000000000f7802 */ /* 0x000fe20000000f00 */
[----:B------:R-:W-:Y:S02]  /*a860*/  HFMA2 R12, -RZ, RZ, 0, 5.9604644775390625e-08 ;  /* 0x00000001ff0c7431 */ /* 0x000fe400000001ff */
[----:B-1----:R-:W-:Y:S02]  /*a870*/  IMAD.MOV.U32 R8, RZ, RZ, 0x192 ;  /* 0x00000192ff087424 */ /* 0x002fe400078e00ff */
[----:B------:R-:W-:Y:S01]  /*a880*/  IMAD.MOV.U32 R13, RZ, RZ, RZ ;  /* 0x000000ffff0d7224 */ /* 0x000fe200078e00ff */
[----:B------:R-:W1:Y:S01]  /*a890*/  LDCU.64 UR6, c[0x4][0x78] ;  /* 0x01000f00ff0677ac */ /* 0x000e620008000a00 */
[----:B------:R-:W3:Y:S01]  /*a8a0*/  LDC.64 R14, c[0x4][R15] ;  /* 0x010000000f0e7b82 */ /* 0x000ee20000000a00 */
[----:B------:R-:W5:Y:S01]  /*a8b0*/  LDCU.64 UR4, c[0x4][0x10] ;  /* 0x01000200ff0477ac */ /* 0x000f620008000a00 */
[----:B--2---:R-:W-:Y:S01]  /*a8c0*/  MOV R5, UR9 ;  /* 0x0000000900057c02 */ /* 0x004fe20008000f00 */
[----:B------:R-:W-:Y:S01]  /*a8d0*/  IMAD.U32 R4, RZ, RZ, UR8 ;  /* 0x00000008ff047e24 */ /* 0x000fe2000f8e00ff */
[----:B-1----:R-:W-:Y:S01]  /*a8e0*/  MOV R7, UR7 ;  /* 0x0000000700077c02 */ /* 0x002fe20008000f00 */
[----:B------:R-:W-:Y:S01]  /*a8f0*/  IMAD.U32 R6, RZ, RZ, UR6 ;  /* 0x00000006ff067e24 */ /* 0x000fe2000f8e00ff */
[----:B-----5:R-:W-:Y:S01]  /*a900*/  MOV R11, UR5 ;  /* 0x00000005000b7c02 */ /* 0x020fe20008000f00 */
[----:B------:R-:W-:Y:S02]  /*a910*/  IMAD.U32 R10, RZ, RZ, UR4 ;  /* 0x00000004ff0a7e24 */ /* 0x000fe4000f8e00ff */
[----:B------:R-:W-:Y:S07]  /*a920*/  LEPC R20, `(.L_x_138) ;  /* 0x000000001014794e */ /* 0x000fee0000000000 */
[----:B---34-:R-:W-:Y:S05]  /*a930*/  CALL.ABS.NOINC R14 ;  /* 0x000000000e007343 */ /* 0x018fea0003c00000 */
.L_x_138:
[----:B------:R-:W-:Y:S05]  /*a940*/  WARPSYNC.ALL ;  /* 0x0000000000007948 */ /* 0x000fea0003800000 */
[----:B------:R-:W-:Y:S11]  /*a950*/  R2UR UR4, R92 ;  /* 0x000000005c0472ca */ /* 0x000ff600000e0000 */
[----:B------:R-:W-:Y:S02]  /*a960*/  @!UPT UIADD3 URZ, UPT, UPT, URZ, URZ, URZ ;  /* 0x000000fffffff290 */ /* 0x000fe4000fffe0ff */
[----:B------:R-:W2:Y:S02]  /*a970*/  LDTM.x32 R56, tmem[UR4+0x80] ;  /* 0x00008004003879ee */ /* 0x000ea400082c0000 */
[----:B--2---:R-:W-:Y:S01]  /*a980*/  NOP ;  /* 0x0000000000007918 */ /* 0x004fe20000000000 */
.L_x_136:
[----:B-12---:R-:W-:Y:S01]  /*a990*/  SHF.L.U32 R4, R168, 0x10, RZ ;  /* 0x00000010a8047819 */ /* 0x006fe200000006ff */
[----:B------:R-:W-:Y:S01]  /*a9a0*/  FMUL R0, R130, R24 ;  /* 0x0000001882007220 */ /* 0x000fe20000400000 */
[----:B------:R-:W-:Y:S01]  /*a9b0*/  LOP3.LUT R6, R168, 0xffff0000, RZ, 0xc0, !PT ;  /* 0xffff0000a8067812 */ /* 0x000fe200078ec0ff */
[C---:B------:R-:W-:Y:S01]  /*a9c0*/  FMUL R3, R130.reuse, R25 ;  /* 0x0000001982037220 */ /* 0x040fe20000400000 */
[----:B------:R-:W-:Y:S01]  /*a9d0*/  SHF.L.U32 R7, R169, 0x10, RZ ;  /* 0x00000010a9077819 */ /* 0x000fe200000006ff */
[----:B------:R-:W-:Y:S01]  /*a9e0*/  FFMA R0, R133, R4, R0 ;  /* 0x0000000485007223 */ /* 0x000fe20000000000 */
[----:B------:R-:W-:Y:S01]  /*a9f0*/  LOP3.LUT R8, R169, 0xffff0000, RZ, 0xc0, !PT ;  /* 0xffff0000a9087812 */ /* 0x000fe200078ec0ff */
[----:B------:R-:W-:Y:S01]  /*aa00*/  FMUL R4, R130, R26 ;  /* 0x0000001a82047220 */ /* 0x000fe20000400000 */
[C---:B------:R-:W-:Y:S01]  /*aa10*/  SHF.L.U32 R9, R170.reuse, 0x10, RZ ;  /* 0x00000010aa097819 */ /* 0x040fe200000006ff */
[----:B------:R-:W-:Y:S01]  /*aa20*/  FFMA R3, R133, R6, R3 ;  /* 0x0000000685037223 */ /* 0x000fe20000000003 */
[----:B------:R-:W-:Y:S01]  /*aa30*/  LOP3.LUT R10, R170, 0xffff0000, RZ, 0xc0, !PT ;  /* 0xffff0000aa0a7812 */ /* 0x000fe200078ec0ff */
[C---:B------:R-:W-:Y:S01]  /*aa40*/  FMUL R5, R130.reuse, R27 ;  /* 0x0000001b82057220 */ /* 0x040fe20000400000 */
[C---:B------:R-:W-:Y:S01]  /*aa50*/  SHF.L.U32 R11, R171.reuse, 0x10, RZ ;  /* 0x00000010ab0b7819 */ /* 0x040fe200000006ff */
[C---:B------:R-:W-:Y:S01]  /*aa60*/  FMUL R6, R130.reuse, R28 ;  /* 0x0000001c82067220 */ /* 0x040fe20000400000 */
[----:B------:R-:W-:Y:S01]  /*aa70*/  LOP3.LUT R12, R171, 0xffff0000, RZ, 0xc0, !PT ;  /* 0xffff0000ab0c7812 */ /* 0x000fe200078ec0ff */
[----:B------:R-:W-:Y:S01]  /*aa80*/  FFMA R4, R133, R7, R4 ;  /* 0x0000000785047223 */ /* 0x000fe20000000004 */
[----:B------:R-:W-:Y:S01]  /*aa90*/  ISETP.NE.AND P1, PT, R189, R16, PT ;  /* 0x00000010bd00720c */ /* 0x000fe20003f25270 */
[----:B------:R-:W-:Y:S01]  /*aaa0*/  FFMA R5, R133, R8, R5 ;  /* 0x0000000885057223 */ /* 0x000fe20000000005 */
[----:B------:R-:W-:Y:S01]  /*aab0*/  F2FP.BF16.F32.PACK_AB R16, R3, R0 ;  /* 0x000000000310723e */ /* 0x000fe200000010ff */
[C---:B------:R-:W-:Y:S01]  /*aac0*/  FMUL R7, R130.reuse, R29 ;  /* 0x0000001d82077220 */ /* 0x040fe20000400000 */
[----:B------:R-:W-:Y:S01]  /*aad0*/  LOP3.LUT R14, R159, 0xffff0000, RZ, 0xc0, !PT ;  /* 0xffff00009f0e7812 */ /* 0x000fe200078ec0ff */
[----:B------:R-:W-:Y:S01]  /*aae0*/  FFMA R6, R133, R9, R6 ;  /* 0x0000000985067223 */ /* 0x000fe20000000006 */
[----:B------:R-:W-:Y:S01]  /*aaf0*/  F2FP.BF16.F32.PACK_AB R17, R5, R4 ;  /* 0x000000040511723e */ /* 0x000fe200000010ff */
[----:B------:R-:W-:Y:S01]  /*ab00*/  FMUL R8, R130, R30 ;  /* 0x0000001e82087220 */ /* 0x000fe20000400000 */
[----:B------:R-:W-:Y:S01]  /*ab10*/  ISETP.NE.AND P2, PT, R194, RZ, PT ;  /* 0x000000ffc200720c */ /* 0x000fe20003f45270 */
[----:B------:R-:W-:Y:S01]  /*ab20*/  FMUL R9, R130, R31 ;  /* 0x0000001f82097220 */ /* 0x000fe20000400000 */
[----:B------:R-:W-:Y:S01]  /*ab30*/  ISETP.NE.AND P0, PT, R189, RZ, PT ;  /* 0x000000ffbd00720c */ /* 0x000fe20003f05270 */
[C---:B------:R-:W-:Y:S01]  /*ab40*/  FFMA R7, R133.reuse, R10, R7 ;  /* 0x0000000a85077223 */ /* 0x040fe20000000007 */
[C---:B------:R-:W-:Y:S01]  /*ab50*/  FFMA R8, R133.reuse, R11, R8 ;  /* 0x0000000b85087223 */ /* 0x040fe20000000008 */
[----:B------:R-:W-:Y:S01]  /*ab60*/  SHF.L.U32 R11, R164, 0x10, RZ ;  /* 0x00000010a40b7819 */ /* 0x000fe200000006ff */
[----:B------:R-:W-:Y:S01]  /*ab70*/  FFMA R9, R133, R12, R9 ;  /* 0x0000000c85097223 */ /* 0x000fe20000000009 */
[----:B------:R-:W-:Y:S01]  /*ab80*/  SHF.L.U32 R12, R166, 0x10, RZ ;  /* 0x00000010a60c7819 */ /* 0x000fe200000006ff */
[C---:B------:R-:W-:Y:S01]  /*ab90*/  FMUL R10, R130.reuse, R32 ;  /* 0x00000020820a7220 */ /* 0x040fe20000400000 */
[----:B------:R-:W-:Y:S01]  /*aba0*/  F2FP.BF16.F32.PACK_AB R18, R7, R6 ;  /* 0x000000060712723e */ /* 0x000fe200000010ff */
[----:B------:R-:W-:Y:S01]  /*abb0*/  FMUL R0, R130, R33 ;  /* 0x0000002182007220 */ /* 0x000fe20000400000 */
[----:B------:R-:W-:Y:S01]  /*abc0*/  F2FP.BF16.F32.PACK_AB R19, R9, R8 ;  /* 0x000000080913723e */ /* 0x000fe200000010ff */
[----:B------:R-:W-:Y:S01]  /*abd0*/  FFMA R10, R133, R11, R10 ;  /* 0x0000000b850a7223 */ /* 0x000fe2000000000a */
[----:B------:R-:W-:Y:S01]  /*abe0*/  LOP3.LUT R6, R164, 0xffff0000, RZ, 0xc0, !PT ;  /* 0xffff0000a4067812 */ /* 0x000fe200078ec0ff */
[C---:B------:R-:W-:Y:S01]  /*abf0*/  FMUL R3, R130.reuse, R34 ;  /* 0x0000002282037220 */ /* 0x040fe20000400000 */
[C---:B------:R-:W-:Y:S01]  /*ac00*/  SHF.L.U32 R8, R165.reuse, 0x10, RZ ;  /* 0x00000010a5087819 */ /* 0x040fe200000006ff */
[----:B------:R1:W-:Y:S01]  /*ac10*/  @!P1 STS.128 [R188+0x4000], R16 ;  /* 0x00400010bc009388 */ /* 0x0003e20000000c00 */
[----:B------:R-:W-:Y:S01]  /*ac20*/  LOP3.LUT R7, R165, 0xffff0000, RZ, 0xc0, !PT ;  /* 0xffff0000a5077812 */ /* 0x000fe200078ec0ff */
[----:B------:R-:W-:Y:S01]  /*ac30*/  FMUL R4, R130, R35 ;  /* 0x0000002382047220 */ /* 0x000fe20000400000 */
[----:B------:R-:W-:Y:S01]  /*ac40*/  LOP3.LUT R9, R166, 0xffff0000, RZ, 0xc0, !PT ;  /* 0xffff0000a6097812 */ /* 0x000fe200078ec0ff */
[C---:B------:R-:W-:Y:S01]  /*ac50*/  FMUL R5, R130.reuse, R36 ;  /* 0x0000002482057220 */ /* 0x040fe20000400000 */
[----:B------:R-:W-:Y:S01]  /*ac60*/  LOP3.LUT R11, R167, 0xffff0000, RZ, 0xc0, !PT ;  /* 0xffff0000a70b7812 */ /* 0x000fe200078ec0ff */
[C---:B------:R-:W-:Y:S01]  /*ac70*/  FFMA R0, R133.reuse, R6, R0 ;  /* 0x0000000685007223 */ /* 0x040fe20000000000 */
[C---:B------:R-:W-:Y:S01]  /*ac80*/  FFMA R3, R133.reuse, R8, R3 ;  /* 0x0000000885037223 */ /* 0x040fe20000000003 */
[C---:B------:R-:W-:Y:S01]  /*ac90*/  FFMA R4, R133.reuse, R7, R4 ;  /* 0x0000000785047223 */ /* 0x040fe20000000004 */
[----:B------:R-:W-:Y:S01]  /*aca0*/  FFMA R5, R133, R12, R5 ;  /* 0x0000000c85057223 */ /* 0x000fe20000000005 */
[----:B------:R-:W-:Y:S01]  /*acb0*/  SHF.L.U32 R12, R167, 0x10, RZ ;  /* 0x00000010a70c7819 */ /* 0x000fe200000006ff */
[----:B------:R-:W-:Y:S01]  /*acc0*/  FMUL R6, R130, R37 ;  /* 0x0000002582067220 */ /* 0x000fe20000400000 */
[----:B------:R-:W-:Y:S01]  /*acd0*/  F2FP.BF16.F32.PACK_AB R20, R0, R10 ;  /* 0x0000000a0014723e */ /* 0x000fe200000010ff */
[----:B------:R-:W-:Y:S01]  /*ace0*/  FMUL R7, R130, R38 ;  /* 0x0000002682077220 */ /* 0x000fe20000400000 */
[----:B------:R-:W-:Y:S01]  /*acf0*/  F2FP.BF16.F32.PACK_AB R21, R4, R3 ;  /* 0x000000030415723e */ /* 0x000fe200000010ff */
[----:B------:R-:W-:Y:S01]  /*ad00*/  FMUL R8, R130, R39 ;  /* 0x0000002782087220 */ /* 0x000fe20000400000 */
[----:B----4-:R-:W-:Y:S01]  /*ad10*/  SHF.L.U32 R3, R160, 0x10, RZ ;  /* 0x00000010a0037819 */ /* 0x010fe200000006ff */
[C---:B------:R-:W-:Y:S01]  /*ad20*/  FFMA R6, R133.reuse, R9, R6 ;  /* 0x0000000985067223 */ /* 0x040fe20000000006 */
[----:B------:R-:W-:Y:S01]  /*ad30*/  SHF.L.U32 R9, R162, 0x10, RZ ;  /* 0x00000010a2097819 */ /* 0x000fe200000006ff */
[----:B------:R-:W-:Y:S01]  /*ad40*/  FFMA R7, R133, R12, R7 ;  /* 0x0000000c85077223 */ /* 0x000fe20000000007 */
[----:B------:R-:W-:Y:S01]  /*ad50*/  LOP3.LUT R10, R157, 0xffff0000, RZ, 0xc0, !PT ;  /* 0xffff00009d0a7812 */ /* 0x000fe200078ec0ff */
[C---:B------:R-:W-:Y:S01]  /*ad60*/  FFMA R8, R133.reuse, R11, R8 ;  /* 0x0000000b85087223 */ /* 0x040fe20000000008 */
[----:B------:R-:W-:Y:S01]  /*ad70*/  F2FP.BF16.F32.PACK_AB R22, R6, R5 ;  /* 0x000000050616723e */ /* 0x000fe200000010ff */
[----:B------:R-:W-:Y:S01]  /*ad80*/  FMUL R0, R130, R40 ;  /* 0x0000002882007220 */ /* 0x000fe20000400000 */
[----:B------:R-:W-:Y:S01]  /*ad90*/  LOP3.LUT R6, R160, 0xffff0000, RZ, 0xc0, !PT ;  /* 0xffff0000a0067812 */ /* 0x000fe200078ec0ff */
[----:B------:R-:W-:Y:S01]  /*ada0*/  FMUL R4, R130, R42 ;  /* 0x0000002a82047220 */ /* 0x000fe20000400000 */
[----:B------:R-:W-:Y:S01]  /*adb0*/  F2FP.BF16.F32.PACK_AB R23, R8, R7 ;  /* 0x000000070817723e */ /* 0x000fe200000010ff */
[----:B------:R-:W-:Y:S01]  /*adc0*/  FFMA R0, R133, R3, R0 ;  /* 0x0000000385007223 */ /* 0x000fe20000000000 */
[C---:B------:R-:W-:Y:S01]  /*add0*/  SHF.L.U32 R7, R161.reuse, 0x10, RZ ;  /* 0x00000010a1077819 */ /* 0x040fe200000006ff */
[C---:B------:R-:W-:Y:S01]  /*ade0*/  FMUL R3, R130.reuse, R41 ;  /* 0x0000002982037220 */ /* 0x040fe20000400000 */
[----:B------:R-:W-:Y:S01]  /*adf0*/  LOP3.LUT R8, R161, 0xffff0000, RZ, 0xc0, !PT ;  /* 0xffff0000a1087812 */ /* 0x000fe200078ec0ff */
[----:B------:R-:W-:Y:S01]  /*ae00*/  FMUL R5, R130, R43 ;  /* 0x0000002b82057220 */ /* 0x000fe20000400000 */
[----:B------:R-:W-:Y:S01]  /*ae10*/  LOP3.LUT R12, R158, 0xffff0000, RZ, 0xc0, !PT ;  /* 0xffff00009e0c7812 */ /* 0x000fe200078ec0ff */
[----:B------:R-:W-:Y:S01]  /*ae20*/  FFMA R3, R133, R6, R3 ;  /* 0x0000000685037223 */ /* 0x000fe20000000003 */
[----:B------:R-:W-:Y:S01]  /*ae30*/  SHF.L.U32 R11, R159, 0x10, RZ ;  /* 0x000000109f0b7819 */ /* 0x000fe200000006ff */
[C---:B------:R-:W-:Y:S01]  /*ae40*/  FFMA R4, R133.reuse, R7, R4 ;  /* 0x0000000785047223 */ /* 0x040fe20000000004 */
        /* <DEDUP_REMOVED lines=60> */
[----:B------:R-:W-:Y:S01]  /*b210*/  FFMA R5, R133, R12, R5 ;  /* 0x0000000c85057223 */ /* 0x000fe20000000005 */
[----:B------:R-:W-:Y:S01]  /*b220*/  SHF.L.U32 R12, R155, 0x10, RZ ;  /* 0x000000109b0c7819 */ /* 0x000fe200000006ff */
[----:B------:R-:W-:Y:S01]  /*b230*/  FMUL R6, R130, R61 ;  /* 0x0000003d82067220 */ /* 0x000fe20000400000 */
[----:B------:R-:W-:Y:S01]  /*b240*/  F2FP.BF16.F32.PACK_AB R89, R4, R3 ;  /* 0x000000030459723e */ /* 0x000fe200000010ff */
[----:B------:R-:W-:Y:S01]  /*b250*/  FMUL R7, R130, R62 ;  /* 0x0000003e82077220 */ /* 0x000fe20000400000 */
[----:B------:R-:W-:Y:S01]  /*b260*/  SHF.L.U32 R3, R148, 0x10, RZ ;  /* 0x0000001094037819 */ /* 0x000fe200000006ff */
[----:B------:R-:W-:Y:S01]  /*b270*/  FMUL R8, R130, R63 ;  /* 0x0000003f82087220 */ /* 0x000fe20000400000 */
[----:B------:R-:W-:Y:S01]  /*b280*/  LOP3.LUT R14, R147, 0xffff0000, RZ, 0xc0, !PT ;  /* 0xffff0000930e7812 */ /* 0x000fe200078ec0ff */
        /* <DEDUP_REMOVED lines=8> */
[----:B------:R1:W-:Y:S01]  /*b310*/  @!P1 STS.128 [R195+0x4010], R20 ;  /* 0x00401014c3009388 */ /* 0x0003e20000000c00 */
[----:B------:R-:W-:Y:S01]  /*b320*/  F2FP.BF16.F32.PACK_AB R91, R8, R7 ;  /* 0x00000007085b723e */ /* 0x000fe200000010ff */
[----:B------:R-:W-:Y:S01]  /*b330*/  FFMA R0, R133, R3, R0 ;  /* 0x0000000385007223 */ /* 0x000fe20000000000 */
[C---:B------:R-:W-:Y:S01]  /*b340*/  SHF.L.U32 R7, R149.reuse, 0x10, RZ ;  /* 0x0000001095077819 */ /* 0x040fe200000006ff */
[C---:B------:R-:W-:Y:S01]  /*b350*/  FMUL R3, R130.reuse, R65 ;  /* 0x0000004182037220 */ /* 0x040fe20000400000 */
[----:B------:R-:W-:Y:S01]  /*b360*/  LOP3.LUT R8, R149, 0xffff0000, RZ, 0xc0, !PT ;  /* 0xffff000095087812 */ /* 0x000fe200078ec0ff */
[C---:B------:R-:W-:Y:S01]  /*b370*/  FMUL R4, R130.reuse, R66 ;  /* 0x0000004282047220 */ /* 0x040fe20000400000 */
[----:B------:R-:W-:Y:S01]  /*b380*/  SHF.L.U32 R11, R147, 0x10, RZ ;  /* 0x00000010930b7819 */ /* 0x000fe200000006ff */
[C---:B------:R-:W-:Y:S01]  /*b390*/  FMUL R5, R130.reuse, R67 ;  /* 0x0000004382057220 */ /* 0x040fe20000400000 */
[C---:B------:R-:W-:Y:S01]  /*b3a0*/  FFMA R3, R133.reuse, R6, R3 ;  /* 0x0000000685037223 */ /* 0x040fe20000000003 */
[C---:B------:R-:W-:Y:S01]  /*b3b0*/  FFMA R4, R133.reuse, R7, R4 ;  /* 0x0000000785047223 */ /* 0x040fe20000000004 */
[----:B------:R-:W-:Y:S01]  /*b3c0*/  FMUL R6, R130, R68 ;  /* 0x0000004482067220 */ /* 0x000fe20000400000 */
[----:B------:R-:W-:Y:S01]  /*b3d0*/  FFMA R5, R133, R8, R5 ;  /* 0x0000000885057223 */ /* 0x000fe20000000005 */
[----:B------:R-:W-:Y:S01]  /*b3e0*/  LOP3.LUT R8, R150, 0xffff0000, RZ, 0xc0, !PT ;  /* 0xffff000096087812 */ /* 0x000fe200078ec0ff */
[C---:B------:R-:W-:Y:S01]  /*b3f0*/  FMUL R7, R130.reuse, R69 ;  /* 0x0000004582077220 */ /* 0x040fe20000400000 */
[----:B--2---:R-:W-:Y:S01]  /*b400*/  F2FP.BF16.F32.PACK_AB R16, R3, R0 ;  /* 0x000000000310723e */ /* 0x004fe200000010ff */
[----:B------:R2:W-:Y:S01]  /*b410*/  @!P1 STS.128 [R188+0x5000], R88 ;  /* 0x00500058bc009388 */ /* 0x0005e20000000c00 */
[----:B------:R-:W-:Y:S01]  /*b420*/  F2FP.BF16.F32.PACK_AB R17, R5, R4 ;  /* 0x000000040511723e */ /* 0x000fe200000010ff */
[----:B------:R-:W-:Y:S01]  /*b430*/  FFMA R6, R133, R9, R6 ;  /* 0x0000000985067223 */ /* 0x000fe20000000006 */
[----:B------:R-:W-:Y:S01]  /*b440*/  SHF.L.U32 R5, R151, 0x10, RZ ;  /* 0x0000001097057819 */ /* 0x000fe200000006ff */
[----:B------:R-:W-:Y:S01]  /*b450*/  FFMA R7, R133, R8, R7 ;  /* 0x0000000885077223 */ /* 0x000fe20000000007 */
[----:B------:R-:W-:Y:S01]  /*b460*/  LOP3.LUT R8, R151, 0xffff0000, RZ, 0xc0, !PT ;  /* 0xffff000097087812 */ /* 0x000fe200078ec0ff */
[----:B------:R-:W-:Y:S01]  /*b470*/  FMUL R0, R130, R70 ;  /* 0x0000004682007220 */ /* 0x000fe20000400000 */
[----:B------:R-:W-:Y:S01]  /*b480*/  SHF.L.U32 R9, R140, 0x10, RZ ;  /* 0x000000108c097819 */ /* 0x000fe200000006ff */
[C---:B------:R-:W-:Y:S01]  /*b490*/  FMUL R3, R130.reuse, R71 ;  /* 0x0000004782037220 */ /* 0x040fe20000400000 */
[----:B------:R-:W-:Y:S01]  /*b4a0*/  F2FP.BF16.F32.PACK_AB R18, R7, R6 ;  /* 0x000000060712723e */ /* 0x000fe200000010ff */
[----:B------:R-:W-:Y:S01]  /*b4b0*/  FMUL R4, R130, R72 ;  /* 0x0000004882047220 */ /* 0x000fe20000400000 */
        /* <DEDUP_REMOVED lines=15> */
[C---:B------:R-:W-:Y:S01]  /*b5b0*/  FMUL R0, R130.reuse, R76 ;  /* 0x0000004c82007220 */ /* 0x040fe20000400000 */
[----:B-1----:R-:W-:Y:S01]  /*b5c0*/  F2FP.BF16.F32.PACK_AB R20, R5, R4 ;  /* 0x000000040514723e */ /* 0x002fe200000010ff */
[C---:B------:R-:W-:Y:S01]  /*b5d0*/  FMUL R3, R130.reuse, R77 ;  /* 0x0000004d82037220 */ /* 0x040fe20000400000 */
[----:B------:R-:W-:Y:S01]  /*b5e0*/  F2FP.BF16.F32.PACK_AB R21, R7, R6 ;  /* 0x000000060715723e */ /* 0x000fe200000010ff */
[----:B------:R2:W-:Y:S01]  /*b5f0*/  @!P1 STS.128 [R198+0x5010], R16 ;  /* 0x00501010c6009388 */ /* 0x0005e20000000c00 */
[----:B------:R-:W-:Y:S01]  /*b600*/  SHF.L.U32 R7, R143, 0x10, RZ ;  /* 0x000000108f077819 */ /* 0x000fe200000006ff */
[----:B------:R-:W-:Y:S01]  /*b610*/  FFMA R0, R133, R8, R0 ;  /* 0x0000000885007223 */ /* 0x000fe20000000000 */
[----:B------:R-:W-:Y:S01]  /*b620*/  LOP3.LUT R8, R143, 0xffff0000, RZ, 0xc0, !PT ;  /* 0xffff00008f087812 */ /* 0x000fe200078ec0ff */
        /* <DEDUP_REMOVED lines=28> */
[----:B------:R-:W-:Y:S02]  /*b7f0*/  F2FP.BF16.F32.PACK_AB R12, R0, R6 ;  /* 0x00000006000c723e */ /* 0x000fe400000010ff */
[----:B------:R-:W-:Y:S02]  /*b800*/  F2FP.BF16.F32.PACK_AB R13, R7, R3 ;  /* 0x00000003070d723e */ /* 0x000fe400000010ff */
[----:B------:R-:W-:Y:S02]  /*b810*/  F2FP.BF16.F32.PACK_AB R14, R5, R4 ;  /* 0x00000004050e723e */ /* 0x000fe400000010ff */
[----:B------:R-:W-:Y:S02]  /*b820*/  F2FP.BF16.F32.PACK_AB R15, R9, R8 ;  /* 0x00000008090f723e */ /* 0x000fe400000010ff */
[----:B------:R-:W-:Y:S02]  /*b830*/  MOV R0, UR46 ;  /* 0x0000002e00007c02 */ /* 0x000fe40008000f00 */
[----:B------:R-:W-:Y:S01]  /*b840*/  @P2 SHF.L.U32 R5, RZ, 0x1f, RZ ;  /* 0x0000001fff052819 */ /* 0x000fe200000006ff */
[----:B------:R2:W-:Y:S01]  /*b850*/  @!P1 STS.128 [R195+0x5010], R12 ;  /* 0x0050100cc3009388 */ /* 0x0005e20000000c00 */
[----:B------:R-:W-:Y:S04]  /*b860*/  @P2 LEA R0, R0, UR44, 0x3 ;  /* 0x0000002c00002c11 */ /* 0x000fe8000f8e18ff */
[----:B------:R-:W-:Y:S02]  /*b870*/  @P2 IADD3 R3, PT, PT, R0, 0x90, RZ ;  /* 0x0000009000032810 */ /* 0x000fe40007ffe0ff */
[----:B------:R-:W-:Y:S01]  /*b880*/  LEA R0, R137, UR44, 0x3 ;  /* 0x0000002c89007c11 */ /* 0x000fe2000f8e18ff */
[----:B------:R-:W-:Y:S01]  /*b890*/  @!PT LDS RZ, [RZ] ;  /* 0x00000000fffff984 */ /* 0x000fe20000000800 */
[----:B------:R-:W-:Y:S01]  /*b8a0*/  @!PT LDS RZ, [RZ] ;  /* 0x00000000fffff984 */ /* 0x000fe20000000800 */
[----:B------:R-:W-:Y:S01]  /*b8b0*/  @!PT LDS RZ, [RZ] ;  /* 0x00000000fffff984 */ /* 0x000fe20000000800 */
[----:B------:R-:W-:Y:S01]  /*b8c0*/  @!PT LDS RZ, [RZ] ;  /* 0x00000000fffff984 */ /* 0x000fe20000000800 */
[----:B------:R1:W-:Y:S06]  /*b8d0*/  MEMBAR.ALL.CTA ;  /* 0x0000000000007992 */ /* 0x0003ec0000008000 */
[----:B-1----:R-:W1:Y:S02]  /*b8e0*/  FENCE.VIEW.ASYNC.S ;  /* 0x00000000000073c6 */ /* 0x002e640000000000 */
[----:B------:R-:W-:Y:S05]  /*b8f0*/  WARPSYNC.ALL ;  /* 0x0000000000007948 */ /* 0x000fea0003800000 */
[----:B------:R-:W-:Y:S01]  /*b900*/  BSSY.RECONVERGENT B0, `(.L_x_139) ;  /* 0x0000010000007945 */ /* 0x000fe20003800200 */
[----:B------:R-:W-:Y:S01]  /*b910*/  @P2 PRMT R3, R200, 0x654, R3 ;  /* 0x00000654c8032816 */ /* 0x000fe20000000003 */
[----:B-1----:R-:W-:Y:S06]  /*b920*/  BAR.SYNC.DEFER_BLOCKING 0x1, 0x80 ;  /* 0x0042000000007b1d */ /* 0x002fec0000010000 */
[----:B------:R-:W-:Y:S05]  /*b930*/  @P0 BRA `(.L_x_140) ;  /* 0x0000000000300947 */ /* 0x000fea0003800000 */
[----:B------:R-:W-:Y:S02]  /*b940*/  UIADD3 UR4, UP0, UPT, UR54, 0xa80, URZ ;  /* 0x00000a8036047890 */ /* 0x000fe4000ff1e0ff */
[----:B------:R-:W-:Y:S02]  /*b950*/  UIADD3 UR48, UPT, UPT, UR44, 0x4200, URZ ;  /* 0x000042002c307890 */ /* 0x000fe4000fffe0ff */
[----:B------:R-:W-:Y:S01]  /*b960*/  UIADD3.X UR5, UPT, UPT, URZ, UR55, URZ, UP0, !UPT ;  /* 0x00000037ff057290 */ /* 0x000fe200087fe4ff */
[----:B------:R-:W-:Y:S01]  /*b970*/  UMOV UR51, UR36 ;  /* 0x0000002400337c82 */ /* 0x000fe20008000000 */
[----:B------:R-:W-:Y:S02]  /*b980*/  UIADD3 UR9, UPT, UPT, UR49, 0x80, URZ ;  /* 0x0000008031097890 */ /* 0x000fe4000fffe0ff */
[----:B------:R-:W-:Y:S01]  /*b990*/  UIADD3 UR8, UPT, UPT, UR44, 0x5200, URZ ;  /* 0x000052002c087890 */ /* 0x000fe2000fffe0ff */
[----:B------:R-:W-:Y:S01]  /*b9a0*/  UMOV UR10, UR50 ;  /* 0x00000032000a7c82 */ /* 0x000fe20008000000 */
[----:B------:R-:W-:Y:S03]  /*b9b0*/  UMOV UR11, UR36 ;  /* 0x00000024000b7c82 */ /* 0x000fe60008000000 */
[----:B------:R1:W-:Y:S04]  /*b9c0*/  UTMASTG.3D [UR48], [UR4] ;  /* 0x00000030040073b5 */ /* 0x0003e80008010000 */
[----:B------:R1:W-:Y:S01]  /*b9d0*/  UTMASTG.3D [UR8], [UR4] ;  /* 0x00000008040073b5 */ /* 0x0003e20008010000 */
[----:B------:R0:W-:Y:S01]  /*b9e0*/  UTMACMDFLUSH ;  /* 0x00000000000079b7 */ /* 0x0001e20000000000 */
[----:B-1----:R-:W-:Y:S04]  /*b9f0*/  DEPBAR.LE SB0, 0x1 ;  /* 0x000080400000791a */ /* 0x002fe80000000000 */
.L_x_140:
[----:B------:R-:W-:Y:S05]  /*ba00*/  BSYNC.RECONVERGENT B0 ;  /* 0x0000000000007941 */ /* 0x000fea0003800200 */
.L_x_139:
[----:B------:R-:W-:Y:S01]  /*ba10*/  BAR.SYNC.DEFER_BLOCKING 0x1, 0x80 ;  /* 0x0042000000007b1d */ /* 0x000fe20000010000 */
[----:B------:R-:W-:Y:S01]  /*ba20*/  UIADD3 UR4, UPT, UPT, UR46, 0x1, URZ ;  /* 0x000000012e047890 */ /* 0x000fe2000fffe0ff */
[----:B--2---:R-:W-:Y:S03]  /*ba30*/  HFMA2 R16, -RZ, RZ, 0, 0 ;  /* 0x00000000ff107431 */ /* 0x004fe600000001ff */
[----:B------:R-:W-:Y:S04]  /*ba40*/  UISETP.NE.AND UP0, UPT, UR4, 0x4, UPT ;  /* 0x000000040400788c */ /* 0x000fe8000bf05270 */
[----:B------:R-:W-:Y:S01]  /*ba50*/  USEL UR47, UR4, URZ, UP0 ;  /* 0x000000ff042f7287 */ /* 0x000fe20008000000 */
[----:B------:R1:W-:Y:S01]  /*ba60*/  @P2 SYNCS.ARRIVE.TRANS64.RED.A1T0 RZ, [R3+URZ], RZ ;  /* 0x000000ff03ff29a7 */ /* 0x0003e200081004ff */
[----:B------:R-:W-:Y:S01]  /*ba70*/  BSSY B1, `(.L_x_141) ;  /* 0x000001e000017945 */ /* 0x000fe20003800000 */
[----:B------:R-:W2:Y:S02]  /*ba80*/  @P2 SYNCS.PHASECHK.TRANS64.TRYWAIT P0, [R0+URZ+0x70], R5 ;  /* 0x00007005000025a7 */ /* 0x000ea400080011ff */
        /* <DEDUP_REMOVED lines=13> */
.L_x_144:
[----:B------:R-:W-:Y:S05]  /*bb60*/  BSYNC B0 ;  /* 0x0000000000007941 */ /* 0x000fea0003800000 */
.L_x_143:
[----:B------:R-:W-:Y:S01]  /*bb70*/  ISETP.NE.AND P0, PT, R199, RZ, PT ;  /* 0x000000ffc700720c */ /* 0x000fe20003f05270 */
[----:B------:R-:W-:Y:S11]  /*bb80*/  VIADD R137, R137, 0x1 ;  /* 0x0000000189897836 */ /* 0x000ff60000000000 */
[----:B------:R-:W-:Y:S01]  /*bb90*/  @!UPT UIADD3 URZ, UPT, UPT, URZ, URZ, URZ ;  /* 0x000000fffffff290 */ /* 0x000fe2000fffe0ff */
[----:B------:R2:W4:Y:S04]  /*bba0*/  @P0 LDS.128 R160, [R4+0x20] ;  /* 0x0000200004a00984 */ /* 0x0005280000000c00 */
[----:B------:R2:W1:Y:S04]  /*bbb0*/  @P0 LDS.128 R140, [R4+0x1020] ;  /* 0x00102000048c0984 */ /* 0x0004680000000c00 */
[----:B------:R2:W1:Y:S04]  /*bbc0*/  @P0 LDS.128 R168, [R8] ;  /* 0x0000000008a80984 */ /* 0x0004680000000c00 */
[----:B------:R2:W1:Y:S04]  /*bbd0*/  @P0 LDS.128 R152, [R8+0x1000] ;  /* 0x0010000008980984 */ /* 0x0004680000000c00 */
[----:B------:R2:W1:Y:S04]  /*bbe0*/  @P0 LDS.128 R164, [R6+0x10] ;  /* 0x0000100006a40984 */ /* 0x0004680000000c00 */
[----:B------:R2:W1:Y:S04]  /*bbf0*/  @P0 LDS.128 R148, [R6+0x1010] ;  /* 0x0010100006940984 */ /* 0x0004680000000c00 */
[----:B------:R2:W1:Y:S04]  /*bc00*/  @P0 LDS.128 R156, [R3+0x10] ;  /* 0x00001000039c0984 */ /* 0x0004680000000c00 */
[----:B------:R2:W1:Y:S01]  /*bc10*/  @P0 LDS.128 R144, [R3+0x1010] ;  /* 0x0010100003900984 */ /* 0x0004620000000c00 */
[C---:B------:R-:W-:Y:S04]  /*bc20*/  ISETP.NE.AND P0, PT, R137.reuse, 0x4, PT ;  /* 0x000000048900780c */ /* 0x040fe80003f05270 */
[----:B------:R-:W-:Y:S02]  /*bc30*/  SEL R137, R137, RZ, P0 ;  /* 0x000000ff89897207 */ /* 0x000fe40000000000 */
[----:B------:R-:W-:Y:S02]  /*bc40*/  SEL R16, RZ, 0x1, P0 ;  /* 0x00000001ff107807 */ /* 0x000fe40000000000 */
.L_x_142:
[----:B------:R-:W-:Y:S05]  /*bc50*/  BSYNC B1 ;  /* 0x0000000000017941 */ /* 0x000fea0003800000 */
.L_x_141:
[----:B------:R-:W-:Y:S05]  /*bc60*/  VIADD R92, R92, 0x400000 ;  /* 0x004000005c5c7836 */ /* 0x000fea0000000000 */
[----:B-1----:R-:W-:Y:S04]  /*bc70*/  SHF.R.U32.HI R0, RZ, 0x15, R92 ;  /* 0x00000015ff007819 */ /* 0x002fe8000001165c */
[----:B------:R-:W-:Y:S04]  /*bc80*/  LOP3.LUT R18, R0, 0x3, RZ, 0xc0, !PT ;  /* 0x0000000300127812 */ /* 0x000fe800078ec0ff */
[----:B------:R-:W-:Y:S11]  /*bc90*/  ISETP.NE.AND P0, PT, R189, R18, PT ;  /* 0x00000012bd00720c */ /* 0x000ff60003f05270 */
[----:B------:R-:W-:Y:S02]  /*bca0*/  @!UPT UIADD3 URZ, UPT, UPT, URZ, URZ, URZ ;  /* 0x000000fffffff290 */ /* 0x000fe4000fffe0ff */
[----:B------:R-:W-:Y:S05]  /*bcb0*/  @P0 BRA `(.L_x_146) ;  /* 0x0000000000bc0947 */ /* 0x000fea0003800000 */
[----:B------:R-:W-:Y:S11]  /*bcc0*/  LOP3.LUT P0, RZ, R0, 0x3, R177, 0x48, !PT ;  /* 0x0000000300ff7812 */ /* 0x000ff600078048b1 */
[----:B------:R-:W-:Y:S02]  /*bcd0*/  @!UPT UIADD3 URZ, UPT, UPT, URZ, URZ, URZ ;  /* 0x000000fffffff290 */ /* 0x000fe4000fffe0ff */
[----:B------:R-:W-:Y:S05]  /*bce0*/  @!P0 BRA `(.L_x_147) ;  /* 0x0000000000408947 */ /* 0x000fea0003800000 */
[----:B------:R-:W1:Y:S01]  /*bcf0*/  LDCU.64 UR8, c[0x4][0x70] ;  /* 0x01000e00ff0877ac */ /* 0x000e620008000a00 */
[----:B------:R-:W-:Y:S01]  /*bd00*/  MOV R15, 0x0 ;  /* 0x00000000000f7802 */ /* 0x000fe20000000f00 */
[----:B------:R-:W-:Y:S02]  /*bd10*/  HFMA2 R12, -RZ, RZ, 0, 5.9604644775390625e-08 ;  /* 0x00000001ff0c7431 */ /* 0x000fe400000001ff */
[----:B--2---:R-:W-:Y:S02]  /*bd20*/  IMAD.MOV.U32 R8, RZ, RZ, 0x192 ;  /* 0x00000192ff087424 */ /* 0x004fe400078e00ff */
[----:B------:R-:W-:Y:S01]  /*bd30*/  IMAD.MOV.U32 R13, RZ, RZ, RZ ;  /* 0x000000ffff0d7224 */ /* 0x000fe200078e00ff */
[----:B------:R-:W2:Y:S01]  /*bd40*/  LDCU.64 UR6, c[0x4][0x78] ;  /* 0x01000f00ff0677ac */ /* 0x000ea20008000a00 */
[----:B------:R-:W3:Y:S01]  /*bd50*/  LDC.64 R14, c[0x4][R15] ;  /* 0x010000000f0e7b82 */ /* 0x000ee20000000a00 */
[----:B------:R-:W5:Y:S01]  /*bd60*/  LDCU.64 UR4, c[0x4][0x10] ;  /* 0x01000200ff0477ac */ /* 0x000f620008000a00 */
[----:B-1----:R-:W-:Y:S01]  /*bd70*/  MOV R5, UR9 ;  /* 0x0000000900057c02 */ /* 0x002fe20008000f00 */
[----:B------:R-:W-:Y:S01]  /*bd80*/  IMAD.U32 R4, RZ, RZ, UR8 ;  /* 0x00000008ff047e24 */ /* 0x000fe2000f8e00ff */
[----:B--2---:R-:W-:Y:S01]  /*bd90*/  MOV R7, UR7 ;  /* 0x0000000700077c02 */ /* 0x004fe20008000f00 */
[----:B------:R-:W-:Y:S01]  /*bda0*/  IMAD.U32 R6, RZ, RZ, UR6 ;  /* 0x00000006ff067e24 */ /* 0x000fe2000f8e00ff */
[----:B-----5:R-:W-:Y:S01]  /*bdb0*/  MOV R11, UR5 ;  /* 0x00000005000b7c02 */ /* 0x020fe20008000f00 */
[----:B------:R-:W-:Y:S02]  /*bdc0*/  IMAD.U32 R10, RZ, RZ, UR4 ;  /* 0x00000004ff0a7e24 */ /* 0x000fe4000f8e00ff */
[----:B------:R-:W-:Y:S07]  /*bdd0*/  LEPC R20, `(.L_x_147) ;  /* 0x000000001014794e */ /* 0x000fee0000000000 */
[----:B---34-:R-:W-:Y:S05]  /*bde0*/  CALL.ABS.NOINC R14 ;  /* 0x000000000e007343 */ /* 0x018fea0003c00000 */
.L_x_147:
[----:B------:R-:W-:Y:S05]  /*bdf0*/  WARPSYNC.ALL ;  /* 0x0000000000007948 */ /* 0x000fea0003800000 */
[C---:B------:R-:W-:Y:S01]  /*be00*/  R2UR UR4, R92.reuse ;  /* 0x000000005c0472ca */ /* 0x040fe200000e0000 */
[----:B------:R-:W-:Y:S05]  /*be10*/  VIADD R0, R92, 0x80 ;  /* 0x000000805c007836 */ /* 0x000fea0000000000 */
[----:B------:R-:W-:Y:S04]  /*be20*/  SHF.R.U32.HI R0, RZ, 0x15, R0 ;  /* 0x00000015ff007819 */ /* 0x000fe80000011600 */
[----:B------:R-:W-:Y:S03]  /*be30*/  LOP3.LUT P0, RZ, R0, 0x3, R177, 0x48, !PT ;  /* 0x0000000300ff7812 */ /* 0x000fe600078048b1 */
[----:B------:R-:W1:Y:S10]  /*be40*/  LDTM.x32 R24, tmem[UR4] ;  /* 0x00000004001879ee */ /* 0x000e7400082c0000 */
[----:B-1----:R-:W-:Y:S05]  /*be50*/  @!P0 BRA `(.L_x_148) ;  /* 0x0000000000408947 */ /* 0x002fea0003800000 */
        /* <DEDUP_REMOVED lines=16> */
.L_x_148:
[----:B------:R-:W-:Y:S05]  /*bf60*/  WARPSYNC.ALL ;  /* 0x0000000000007948 */ /* 0x000fea0003800000 */
[----:B------:R-:W-:Y:S11]  /*bf70*/  R2UR UR4, R92 ;  /* 0x000000005c0472ca */ /* 0x000ff600000e0000 */
[----:B------:R-:W-:Y:S02]  /*bf80*/  @!UPT UIADD3 URZ, UPT, UPT, URZ, URZ, URZ ;  /* 0x000000fffffff290 */ /* 0x000fe4000fffe0ff */
[----:B------:R-:W1:Y:S02]  /*bf90*/  LDTM.x32 R56, tmem[UR4+0x80] ;  /* 0x00008004003879ee */ /* 0x000e6400082c0000 */
[----:B-1----:R-:W-:Y:S01]  /*bfa0*/  NOP ;  /* 0x0000000000007918 */ /* 0x002fe20000000000 */
.L_x_146:
[----:B--2---:R-:W-:Y:S01]  /*bfb0*/  SHF.L.U32 R4, R168, 0x10, RZ ;  /* 0x00000010a8047819 */ /* 0x004fe200000006ff */
        /* <DEDUP_REMOVED lines=234> */
[----:B------:R-:W-:Y:S01]  /*ce60*/  LEA R8, R137, UR44, 0x3 ;  /* 0x0000002c89087c11 */ /* 0x000fe2000f8e18ff */
[----:B------:R2:W-:Y:S01]  /*ce70*/  @!P1 STS.128 [R195+0x7010], R12 ;  /* 0x0070100cc3009388 */ /* 0x0005e20000000c00 */
[----:B------:R-:W-:Y:S02]  /*ce80*/  @P2 LEA R0, R0, UR44, 0x3 ;  /* 0x0000002c00002c11 */ /* 0x000fe4000f8e18ff */
[----:B------:R-:W-:Y:S02]  /*ce90*/  @P2 SHF.L.U32 R5, R16, 0x1f, RZ ;  /* 0x0000001f10052819 */ /* 0x000fe400000006ff */
[----:B------:R-:W-:Y:S01]  /*cea0*/  @P2 IADD3 R3, PT, PT, R0, 0x90, RZ ;  /* 0x0000009000032810 */ /* 0x000fe20007ffe0ff */
        /* <DEDUP_REMOVED lines=13> */
[----:B------:R-:W-:Y:S02]  /*cf80*/  UIADD3 UR8, UPT, UPT, UR44, 0x6200, URZ ;  /* 0x000062002c087890 */ /* 0x000fe4000fffe0ff */
[----:B------:R-:W-:Y:S01]  /*cf90*/  UIADD3.X UR5, UPT, UPT, URZ, UR55, URZ, UP0, !UPT ;  /* 0x00000037ff057290 */ /* 0x000fe200087fe4ff */
[----:B------:R-:W-:Y:S01]  /*cfa0*/  UMOV UR9, UR49 ;  /* 0x0000003100097c82 */ /* 0x000fe20008000000 */
[----:B------:R-:W-:Y:S01]  /*cfb0*/  UMOV UR11, UR36 ;  /* 0x00000024000b7c82 */ /* 0x000fe20008000000 */
[----:B------:R-:W-:Y:S02]  /*cfc0*/  UIADD3 UR13, UPT, UPT, UR49, 0x80, URZ ;  /* 0x00000080310d7890 */ /* 0x000fe4000fffe0ff */
[----:B------:R-:W-:Y:S01]  /*cfd0*/  UIADD3 UR12, UPT, UPT, UR44, 0x7200, URZ ;  /* 0x000072002c0c7890 */ /* 0x000fe2000fffe0ff */
[----:B------:R-:W-:Y:S03]  /*cfe0*/  UMOV UR15, UR36 ;  /* 0x00000024000f7c82 */ /* 0x000fe60008000000 */
[----:B------:R1:W-:Y:S01]  /*cff0*/  UTMASTG.3D [UR8], [UR4] ;  /* 0x00000008040073b5 */ /* 0x0003e20008010000 */
[----:B------:R-:W-:Y:S04]  /*d000*/  UMOV UR14, UR10 ;  /* 0x0000000a000e7c82 */ /* 0x000fe80008000000 */
[----:B------:R1:W-:Y:S01]  /*d010*/  UTMASTG.3D [UR12], [UR4] ;  /* 0x0000000c040073b5 */ /* 0x0003e20008010000 */
[----:B------:R0:W-:Y:S01]  /*d020*/  UTMACMDFLUSH ;  /* 0x00000000000079b7 */ /* 0x0001e20000000000 */
[----:B-1----:R-:W-:Y:S04]  /*d030*/  DEPBAR.LE SB0, 0x1 ;  /* 0x000080400000791a */ /* 0x002fe80000000000 */
.L_x_150:
[----:B------:R-:W-:Y:S05]  /*d040*/  BSYNC.RECONVERGENT B0 ;  /* 0x0000000000007941 */ /* 0x000fea0003800200 */
.L_x_149:
        /* <DEDUP_REMOVED lines=9> */
[----:B------:R-:W4:Y:S01]  /*d0e0*/  @P2 SYNCS.PHASECHK.TRANS64.TRYWAIT P0, [R8+URZ+0x70], R5 ;  /* 0x00007005080025a7 */ /* 0x000f2200080011ff */
[----:B------:R-:W-:Y:S01]  /*d0f0*/  VIADD R17, R131, UR4 ;  /* 0x0000000483117c36 */ /* 0x000fe20008000000 */
[----:B------:R-:W-:Y:S04]  /*d100*/  USEL UR46, UR5, URZ, UP0 ;  /* 0x000000ff052e7287 */ /* 0x000fe80008000000 */
[----:B------:R-:W-:Y:S04]  /*d110*/  SHF.R.U32.HI R10, RZ, 0x15, R17 ;  /* 0x00000015ff0a7819 */ /* 0x000fe80000011611 */
[----:B------:R-:W-:Y:S02]  /*d120*/  LOP3.LUT R18, R10, 0x3, RZ, 0xc0, !PT ;  /* 0x000000030a127812 */ /* 0x000fe400078ec0ff */
[----:B----4-:R-:W-:Y:S01]  /*d130*/  @P2 SEL R138, RZ, 0x1, !P0 ;  /* 0x00000001ff8a2807 */ /* 0x010fe20004000000 */
        /* <DEDUP_REMOVED lines=9> */
[----:B------:R-:W-:Y:S04]  /*d1d0*/  SHF.L.U32 R5, R16, 0x1f, RZ ;  /* 0x0000001f10057819 */ /* 0x000fe800000006ff */
[----:B------:R-:W1:Y:S02]  /*d1e0*/  SYNCS.PHASECHK.TRANS64.TRYWAIT P0, [R8+URZ+0x70], R5 ;  /* 0x00007005080075a7 */ /* 0x000e6400080011ff */
[----:B-1----:R-:W-:Y:S05]  /*d1f0*/  @!P0 BRA `(.L_x_155) ;  /* 0x0000006400fc8947 */ /* 0x002fea0003800000 */
.L_x_154:
[----:B------:R-:W-:Y:S05]  /*d200*/  BSYNC B0 ;  /* 0x0000000000007941 */ /* 0x000fea0003800000 */
.L_x_153:
[----:B------:R-:W-:Y:S01]  /*d210*/  ISETP.NE.AND P0, PT, R199, RZ, PT ;  /* 0x000000ffc700720c */ /* 0x000fe20003f05270 */
[----:B------:R-:W-:Y:S11]  /*d220*/  VIADD R137, R137, 0x1 ;  /* 0x0000000189897836 */ /* 0x000ff60000000000 */
[----:B------:R-:W-:Y:S01]  /*d230*/  @!UPT UIADD3 URZ, UPT, UPT, URZ, URZ, URZ ;  /* 0x000000fffffff290 */ /* 0x000fe2000fffe0ff */
[----:B------:R4:W2:Y:S04]  /*d240*/  @P0 LDS.128 R160, [R3+0x20] ;  /* 0x0000200003a00984 */ /* 0x0008a80000000c00 */
[----:B------:R4:W2:Y:S04]  /*d250*/  @P0 LDS.128 R140, [R3+0x1020] ;  /* 0x00102000038c0984 */ /* 0x0008a80000000c00 */
[----:B------:R4:W2:Y:S04]  /*d260*/  @P0 LDS.128 R168, [R6] ;  /* 0x0000000006a80984 */ /* 0x0008a80000000c00 */
[----:B------:R4:W2:Y:S04]  /*d270*/  @P0 LDS.128 R152, [R6+0x1000] ;  /* 0x0010000006980984 */ /* 0x0008a80000000c00 */
[----:B------:R4:W2:Y:S04]  /*d280*/  @P0 LDS.128 R164, [R4+0x10] ;  /* 0x0000100004a40984 */ /* 0x0008a80000000c00 */
[----:B------:R4:W2:Y:S04]  /*d290*/  @P0 LDS.128 R148, [R4+0x1010] ;  /* 0x0010100004940984 */ /* 0x0008a80000000c00 */
[----:B------:R4:W2:Y:S04]  /*d2a0*/  @P0 LDS.128 R156, [R0+0x10] ;  /* 0x00001000009c0984 */ /* 0x0008a80000000c00 */
[----:B------:R4:W2:Y:S01]  /*d2b0*/  @P0 LDS.128 R144, [R0+0x1010] ;  /* 0x0010100000900984 */ /* 0x0008a20000000c00 */
[C---:B------:R-:W-:Y:S04]  /*d2c0*/  ISETP.NE.AND P0, PT, R137.reuse, 0x4, PT ;  /* 0x000000048900780c */ /* 0x040fe80003f05270 */
[----:B-1----:R-:W-:Y:S02]  /*d2d0*/  SEL R5, RZ, 0x1, P0 ;  /* 0x00000001ff057807 */ /* 0x002fe40000000000 */
[----:B------:R-:W-:Y:S02]  /*d2e0*/  SEL R137, R137, RZ, P0 ;  /* 0x000000ff89897207 */ /* 0x000fe40000000000 */
[----:B------:R-:W-:Y:S02]  /*d2f0*/  LOP3.LUT R16, R16, R5, RZ, 0x3c, !PT ;  /* 0x0000000510107212 */ /* 0x000fe400078e3cff */
.L_x_152:
[----:B------:R-:W-:Y:S05]  /*d300*/  BSYNC B1 ;  /* 0x0000000000017941 */ /* 0x000fea0003800000 */
.L_x_151:
[----:B------:R-:W-:Y:S11]  /*d310*/  ISETP.NE.AND P0, PT, R189, R18, PT ;  /* 0x00000012bd00720c */ /* 0x000ff60003f05270 */
[----:B------:R-:W-:Y:S02]  /*d320*/  @!UPT UIADD3 URZ, UPT, UPT, URZ, URZ, URZ ;  /* 0x000000fffffff290 */ /* 0x000fe4000fffe0ff */
[----:B------:R-:W-:Y:S05]  /*d330*/  @P0 BRA `(.L_x_156) ;  /* 0x0000000000bc0947 */ /* 0x000fea0003800000 */
[----:B------:R-:W-:Y:S11]  /*d340*/  LOP3.LUT P0, RZ, R10, 0x3, R177, 0x48, !PT ;  /* 0x000000030aff7812 */ /* 0x000ff600078048b1 */
[----:B------:R-:W-:Y:S02]  /*d350*/  @!UPT UIADD3 URZ, UPT, UPT, URZ, URZ, URZ ;  /* 0x000000fffffff290 */ /* 0x000fe4000fffe0ff */
[----:B------:R-:W-:Y:S05]  /*d360*/  @!P0 BRA `(.L_x_157) ;  /* 0x0000000000408947 */ /* 0x000fea0003800000 */
[----:B------:R-:W1:Y:S01]  /*d370*/  LDCU.64 UR8, c[0x4][0x70] ;  /* 0x01000e00ff0877ac */ /* 0x000e620008000a00 */
[----:B--2---:R-:W-:Y:S01]  /*d380*/  MOV R15, 0x0 ;  /* 0x00000000000f7802 */ /* 0x004fe20000000f00 */
[----:B------:R-:W-:Y:S02]  /*d390*/  HFMA2 R12, -RZ, RZ, 0, 5.9604644775390625e-08 ;  /* 0x00000001ff0c7431 */ /* 0x000fe400000001ff */
[----:B------:R-:W-:Y:S02]  /*d3a0*/  IMAD.MOV.U32 R8, RZ, RZ, 0x192 ;  /* 0x00000192ff087424 */ /* 0x000fe400078e00ff */
[----:B------:R-:W-:Y:S01]  /*d3b0*/  IMAD.MOV.U32 R13, RZ, RZ, RZ ;  /* 0x000000ffff0d7224 */ /* 0x000fe200078e00ff */
[----:B------:R-:W2:Y:S01]  /*d3c0*/  LDCU.64 UR6, c[0x4][0x78] ;  /* 0x01000f00ff0677ac */ /* 0x000ea20008000a00 */
[----:B------:R-:W3:Y:S01]  /*d3d0*/  LDC.64 R14, c[0x4][R15] ;  /* 0x010000000f0e7b82 */ /* 0x000ee20000000a00 */
[----:B------:R-:W5:Y:S01]  /*d3e0*/  LDCU.64 UR4, c[0x4][0x10] ;  /* 0x01000200ff0477ac */ /* 0x000f620008000a00 */
[----:B-1----:R-:W-:Y:S01]  /*d3f0*/  MOV R5, UR9 ;  /* 0x0000000900057c02 */ /* 0x002fe20008000f00 */
[----:B----4-:R-:W-:Y:S01]  /*d400*/  IMAD.U32 R4, RZ, RZ, UR8 ;  /* 0x00000008ff047e24 */ /* 0x010fe2000f8e00ff */
[----:B--2---:R-:W-:Y:S01]  /*d410*/  MOV R7, UR7 ;  /* 0x0000000700077c02 */ /* 0x004fe20008000f00 */
[----:B------:R-:W-:Y:S01]  /*d420*/  IMAD.U32 R6, RZ, RZ, UR6 ;  /* 0x00000006ff067e24 */ /* 0x000fe2000f8e00ff */
[----:B-----5:R-:W-:Y:S01]  /*d430*/  MOV R11, UR5 ;  /* 0x00000005000b7c02 */ /* 0x020fe20008000f00 */
[----:B------:R-:W-:Y:S02]  /*d440*/  IMAD.U32 R10, RZ, RZ, UR4 ;  /* 0x00000004ff0a7e24 */ /* 0x000fe4000f8e00ff */
[----:B------:R-:W-:Y:S07]  /*d450*/  LEPC R20, `(.L_x_157) ;  /* 0x000000001014794e */ /* 0x000fee0000000000 */
[----:B---3--:R-:W-:Y:S05]  /*d460*/  CALL.ABS.NOINC R14 ;  /* 0x000000000e007343 */ /* 0x008fea0003c00000 */
.L_x_157:
[----:B------:R-:W-:Y:S05]  /*d470*/  WARPSYNC.ALL ;  /* 0x0000000000007948 */ /* 0x000fea0003800000 */
[C---:B------:R-:W-:Y:S01]  /*d480*/  R2UR UR4, R17.reuse ;  /* 0x00000000110472ca */ /* 0x040fe200000e0000 */
[----:B----4-:R-:W-:Y:S05]  /*d490*/  VIADD R0, R17, 0x80 ;  /* 0x0000008011007836 */ /* 0x010fea0000000000 */
[----:B------:R-:W-:Y:S04]  /*d4a0*/  SHF.R.U32.HI R0, RZ, 0x15, R0 ;  /* 0x00000015ff007819 */ /* 0x000fe80000011600 */
[----:B------:R-:W-:Y:S03]  /*d4b0*/  LOP3.LUT P0, RZ, R0, 0x3, R177, 0x48, !PT ;  /* 0x0000000300ff7812 */ /* 0x000fe600078048b1 */
[----:B------:R-:W1:Y:S10]  /*d4c0*/  LDTM.x32 R24, tmem[UR4] ;  /* 0x00000004001879ee */ /* 0x000e7400082c0000 */
[----:B-1----:R-:W-:Y:S05]  /*d4d0*/  @!P0 BRA `(.L_x_158) ;  /* 0x0000000000408947 */ /* 0x002fea0003800000 */
[----:B------:R-:W1:Y:S01]  /*d4e0*/  LDCU.64 UR8, c[0x4][0x70] ;  /* 0x01000e00ff0877ac */ /* 0x000e620008000a00 */
[----:B--2---:R-:W-:Y:S01]  /*d4f0*/  MOV R15, 0x0 ;  /* 0x00000000000f7802 */ /* 0x004fe20000000f00 */
[----:B------:R-:W-:Y:S02]  /*d500*/  HFMA2 R12, -RZ, RZ, 0, 5.9604644775390625e-08 ;  /* 0x00000001ff0c7431 */ /* 0x000fe400000001ff */
[----:B------:R-:W-:Y:S02]  /*d510*/  IMAD.MOV.U32 R8, RZ, RZ, 0x192 ;  /* 0x00000192ff087424 */ /* 0x000fe400078e00ff */
[----:B------:R-:W-:Y:S01]  /*d520*/  IMAD.MOV.U32 R13, RZ, RZ, RZ ;  /* 0x000000ffff0d7224 */ /* 0x000fe200078e00ff */
[----:B------:R-:W2:Y:S01]  /*d530*/  LDCU.64 UR6, c[0x4][0x78] ;  /* 0x01000f00ff0677ac */ /* 0x000ea20008000a00 */
[----:B------:R-:W4:Y:S01]  /*d540*/  LDC.64 R14, c[0x4][R15] ;  /* 0x010000000f0e7b82 */ /* 0x000f220000000a00 */
        /* <DEDUP_REMOVED lines=9> */
.L_x_158:
[----:B------:R-:W-:Y:S05]  /*d5e0*/  WARPSYNC.ALL ;  /* 0x0000000000007948 */ /* 0x000fea0003800000 */
[----:B------:R-:W-:Y:S11]  /*d5f0*/  R2UR UR4, R17 ;  /* 0x00000000110472ca */ /* 0x000ff600000e0000 */
[----:B------:R-:W-:Y:S02]  /*d600*/  @!UPT UIADD3 URZ, UPT, UPT, URZ, URZ, URZ ;  /* 0x000000fffffff290 */ /* 0x000fe4000fffe0ff */
[----:B------:R-:W1:Y:S02]  /*d610*/  LDTM.x32 R56, tmem[UR4+0x80] ;  /* 0x00008004003879ee */ /* 0x000e6400082c0000 */
[----:B-1----:R-:W-:Y:S01]  /*d620*/  NOP ;  /* 0x0000000000007918 */ /* 0x002fe20000000000 */
.L_x_156:
[----:B--2-4-:R-:W-:Y:S01]  /*d630*/  SHF.L.U32 R4, R168, 0x10, RZ ;  /* 0x00000010a8047819 */ /* 0x014fe200000006ff */
        /* <DEDUP_REMOVED lines=39> */
[----:B------:R1:W-:Y:S01]  /*d8b0*/  @!P1 STS.128 [R188], R20 ;  /* 0x00000014bc009388 */ /* 0x0003e20000000c00 */
        /* <DEDUP_REMOVED lines=15> */
[----:B------:R-:W-:Y:S01]  /*d9b0*/  SHF.L.U32 R3, R160, 0x10, RZ ;  /* 0x00000010a0037819 */ /* 0x000fe200000006ff */
        /* <DEDUP_REMOVED lines=194> */
[----:B------:R-:W-:Y:S01]  /*e5e0*/  UIADD3 UR4, UPT, UPT, UR44, 0x200, URZ ;  /* 0x000002002c047890 */ /* 0x000fe2000fffe0ff */
[----:B------:R-:W-:Y:S01]  /*e5f0*/  UMOV UR51, UR36 ;  /* 0x0000002400337c82 */ /* 0x000fe20008000000 */
[----:B------:R-:W-:Y:S02]  /*e600*/  UIADD3 UR9, UPT, UPT, UR49, 0x80, URZ ;  /* 0x0000008031097890 */ /* 0x000fe4000fffe0ff */
[----:B------:R-:W-:Y:S02]  /*e610*/  UIADD3 UR8, UPT, UPT, UR44, 0x1200, URZ ;  /* 0x000012002c087890 */ /* 0x000fe4000fffe0ff */
[----:B------:R-:W-:Y:S01]  /*e620*/  MOV R181, UR4 ;  /* 0x0000000400b57c02 */ /* 0x000fe20008000f00 */
[----:B------:R-:W-:Y:S01]  /*e630*/  UIADD3 UR4, UP0, UPT, UR54, 0xa80, URZ ;  /* 0x00000a8036047890 */ /* 0x000fe2000ff1e0ff */
[----:B------:R-:W-:Y:S02]  /*e640*/  UMOV UR10, UR50 ;  /* 0x00000032000a7c82 */ /* 0x000fe40008000000 */
[----:B------:R-:W-:Y:S01]  /*e650*/  R2UR UR48, R181 ;  /* 0x00000000b53072ca */ /* 0x000fe200000e0000 */
[----:B------:R-:W-:Y:S01]  /*e660*/  UIADD3.X UR5, UPT, UPT, URZ, UR55, URZ, UP0, !UPT ;  /* 0x00000037ff057290 */ /* 0x000fe200087fe4ff */
[----:B------:R-:W-:Y:S11]  /*e670*/  UMOV UR11, UR36 ;  /* 0x00000024000b7c82 */ /* 0x000ff60008000000 */
[----:B------:R1:W-:Y:S01]  /*e680*/  UTMASTG.3D [UR48], [UR4] ;  /* 0x00000030040073b5 */ /* 0x0003e20008010000 */
[----:B------:R1:W-:Y:S01]  /*e690*/  UTMASTG.3D [UR8], [UR4] ;  /* 0x00000008040073b5 */ /* 0x0003e20008010000 */
[----:B------:R0:W-:Y:S01]  /*e6a0*/  UTMACMDFLUSH ;  /* 0x00000000000079b7 */ /* 0x0001e20000000000 */
[----:B-1----:R-:W-:Y:S04]  /*e6b0*/  DEPBAR.LE SB0, 0x1 ;  /* 0x000080400000791a */ /* 0x002fe80000000000 */
.L_x_160:
[----:B------:R-:W-:Y:S05]  /*e6c0*/  BSYNC.RECONVERGENT B0 ;  /* 0x0000000000007941 */ /* 0x000fea0003800200 */
.L_x_159:
[----:B------:R-:W-:Y:S01]  /*e6d0*/  BAR.SYNC.DEFER_BLOCKING 0x1, 0x80 ;  /* 0x0042000000007b1d */ /* 0x000fe20000010000 */
[----:B------:R-:W-:Y:S04]  /*e6e0*/  UIADD3 UR4, UPT, UPT, UR46, 0x1, URZ ;  /* 0x000000012e047890 */ /* 0x000fe8000fffe0ff */
[----:B------:R-:W-:Y:S04]  /*e6f0*/  UISETP.NE.AND UP0, UPT, UR4, 0x4, UPT ;  /* 0x000000040400788c */ /* 0x000fe8000bf05270 */
[----:B------:R-:W-:Y:S01]  /*e700*/  USEL UR47, UR4, URZ, UP0 ;  /* 0x000000ff042f7287 */ /* 0x000fe20008000000 */
[----:B------:R1:W-:Y:S01]  /*e710*/  @P2 SYNCS.ARRIVE.TRANS64.RED.A1T0 RZ, [R3+URZ], RZ ;  /* 0x000000ff03ff29a7 */ /* 0x0003e200081004ff */
[----:B------:R-:W-:Y:S01]  /*e720*/  BSSY B1, `(.L_x_161) ;  /* 0x000001f000017945 */ /* 0x000fe20003800000 */
[----:B------:R-:W4:Y:S02]  /*e730*/  @P2 SYNCS.PHASECHK.TRANS64.TRYWAIT P0, [R8+URZ+0x70], R5 ;  /* 0x00007005080025a7 */ /* 0x000f2400080011ff */
        /* <DEDUP_REMOVED lines=13> */
.L_x_164:
[----:B------:R-:W-:Y:S05]  /*e810*/  BSYNC B0 ;  /* 0x0000000000007941 */ /* 0x000fea0003800000 */
.L_x_163:
        /* <DEDUP_REMOVED lines=15> */
.L_x_162:
[----:B------:R-:W-:Y:S05]  /*e910*/  BSYNC B1 ;  /* 0x0000000000017941 */ /* 0x000fea0003800000 */
.L_x_161:
[----:B------:R-:W-:Y:S05]  /*e920*/  VIADD R17, R17, 0x400000 ;  /* 0x0040000011117836 */ /* 0x000fea0000000000 */
[----:B----4-:R-:W-:Y:S04]  /*e930*/  SHF.R.U32.HI R0, RZ, 0x15, R17 ;  /* 0x00000015ff007819 */ /* 0x010fe80000011611 */
        /* <DEDUP_REMOVED lines=23> */
.L_x_167:
        /* <DEDUP_REMOVED lines=23> */
.L_x_168:
[----:B------:R-:W-:Y:S05]  /*ec20*/  WARPSYNC.ALL ;  /* 0x0000000000007948 */ /* 0x000fea0003800000 */
[----:B------:R-:W-:Y:S11]  /*ec30*/  R2UR UR4, R17 ;  /* 0x00000000110472ca */ /* 0x000ff600000e0000 */
[----:B------:R-:W-:Y:S02]  /*ec40*/  @!UPT UIADD3 URZ, UPT, UPT, URZ, URZ, URZ ;  /* 0x000000fffffff290 */ /* 0x000fe4000fffe0ff */
[----:B------:R-:W1:Y:S02]  /*ec50*/  LDTM.x32 R56, tmem[UR4+0x80] ;  /* 0x00008004003879ee */ /* 0x000e6400082c0000 */
[----:B-1----:R-:W-:Y:S01]  /*ec60*/  NOP ;  /* 0x0000000000007918 */ /* 0x002fe20000000000 */
.L_x_166:
        /* <DEDUP_REMOVED lines=235> */
[----:B------:R-:W-:Y:S01]  /*fb20*/  @P2 SHF.L.U32 R5, R16, 0x1f, RZ ;  /* 0x0000001f10052819 */ /* 0x000fe200000006ff */
        /* <DEDUP_REMOVED lines=29> */
.L_x_170:
[----:B------:R-:W-:Y:S05]  /*fd00*/  BSYNC.RECONVERGENT B0 ;  /* 0x0000000000007941 */ /* 0x000fea0003800200 */
.L_x_169:
[----:B------:R-:W-:Y:S01]  /*fd10*/  BAR.SYNC.DEFER_BLOCKING 0x1, 0x80 ;  /* 0x0042000000007b1d */ /* 0x000fe20000010000 */
[----:B------:R-:W-:Y:S02]  /*fd20*/  UISETP.NE.AND UP0, UPT, UR43, URZ, UPT ;  /* 0x000000ff2b00728c */ /* 0x000fe4000bf05270 */
[----:B------:R-:W-:Y:S02]  /*fd30*/  UIADD3 UR5, UPT, UPT, UR47, 0x1, URZ ;  /* 0x000000012f057890 */ /* 0x000fe4000fffe0ff */
[----:B------:R-:W-:Y:S02]  /*fd40*/  USEL UR4, URZ, 0x60, !UP0 ;  /* 0x00000060ff047887 */ /* 0x000fe4000c000000 */
[----:B------:R-:W-:Y:S02]  /*fd50*/  UISETP.NE.AND UP0, UPT, UR5, 0x4, UPT ;  /* 0x000000040500788c */ /* 0x000fe4000bf05270 */
[----:B------:R-:W-:Y:S02]  /*fd60*/  UIADD3 UR49, UPT, UPT, UR52, UR4, URZ ;  /* 0x0000000434317290 */ /* 0x000fe4000fffe0ff */
[----:B------:R-:W-:Y:S01]  /*fd70*/  VIADD R131, R131, UR4 ;  /* 0x0000000483837c36 */ /* 0x000fe20008000000 */
[----:B------:R-:W-:Y:S04]  /*fd80*/  USEL UR46, UR5, URZ, UP0 ;  /* 0x000000ff052e7287 */ /* 0x000fe80008000000 */
[----:B------:R-:W-:Y:S04]  /*fd90*/  SHF.R.U32.HI R10, RZ, 0x15, R131 ;  /* 0x00000015ff0a7819 */ /* 0x000fe80000011683 */
[----:B------:R-:W-:Y:S01]  /*fda0*/  LOP3.LUT R18, R10, 0x3, RZ, 0xc0, !PT ;  /* 0x000000030a127812 */ /* 0x000fe200078ec0ff */
        /* <DEDUP_REMOVED lines=16> */
.L_x_174:
[----:B------:R-:W-:Y:S05]  /*feb0*/  BSYNC B0 ;  /* 0x0000000000007941 */ /* 0x000fea0003800000 */
.L_x_173:
        /* <DEDUP_REMOVED lines=15> */
.L_x_172:
[----:B------:R-:W-:Y:S05]  /*ffb0*/  BSYNC B1 ;  /* 0x0000000000017941 */ /* 0x000fea0003800000 */
.L_x_171:
        /* <DEDUP_REMOVED lines=9> */
[----:B----4-:R-:W-:Y:S02]  /*10050*/  IMAD.MOV.U32 R8, RZ, RZ, 0x192 ;  /* 0x00000192ff087424 */ /* 0x010fe400078e00ff */
        /* <DEDUP_REMOVED lines=12> */
.L_x_177:
        /* <DEDUP_REMOVED lines=23> */
.L_x_178:
[----:B------:R-:W-:Y:S05]  /*10290*/  WARPSYNC.ALL ;  /* 0x0000000000007948 */ /* 0x000fea0003800000 */
[----:B------:R-:W-:Y:S11]  /*102a0*/  R2UR UR4, R131 ;  /* 0x00000000830472ca */ /* 0x000ff600000e0000 */
[----:B------:R-:W-:Y:S02]  /*102b0*/  @!UPT UIADD3 URZ, UPT, UPT, URZ, URZ, URZ ;  /* 0x000000fffffff290 */ /* 0x000fe4000fffe0ff */
[----:B------:R-:W1:Y:S02]  /*102c0*/  LDTM.x32 R56, tmem[UR4+0x80] ;  /* 0x00008004003879ee */ /* 0x000e6400082c0000 */
[----:B-1----:R-:W-:Y:S01]  /*102d0*/  NOP ;  /* 0x0000000000007918 */ /* 0x002fe20000000000 */
.L_x_176:
        /* <DEDUP_REMOVED lines=263> */
.L_x_180:
[----:B------:R-:W-:Y:S05]  /*11350*/  BSYNC.RECONVERGENT B0 ;  /* 0x0000000000007941 */ /* 0x000fea0003800200 */
.L_x_179:
        /* <DEDUP_REMOVED lines=14> */
[----:B------:R-:W-:Y:S01]  /*11440*/  @P1 IADD3 R6, PT, PT, R197, R4, RZ ;  /* 0x00000004c5061210 */ /* 0x000fe20007ffe0ff */
[----:B------:R-:W-:Y:S06]  /*11450*/  @P0 BRA `(.L_x_184) ;  /* 0x00000000000c0947 */ /* 0x000fec0003800000 */
[----:B------:R-:W-:Y:S04]  /*11460*/  SHF.L.U32 R3, R16, 0x1f, RZ ;  /* 0x0000001f10037819 */ /* 0x000fe800000006ff */
[----:B------:R-:W1:Y:S02]  /*11470*/  SYNCS.PHASECHK.TRANS64.TRYWAIT P0, [R0+URZ+0x70], R3 ;  /* 0x00007003000075a7 */ /* 0x000e6400080011ff */
[----:B-1----:R-:W-:Y:S05]  /*11480*/  @!P0 BRA `(.L_x_185) ;  /* 0x0000002400948947 */ /* 0x002fea0003800000 */
.L_x_184:
[----:B------:R-:W-:Y:S05]  /*11490*/  BSYNC B0 ;  /* 0x0000000000007941 */ /* 0x000fea0003800000 */
.L_x_183:
[----:B------:R-:W-:Y:S11]  /*114a0*/  ISETP.NE.AND P0, PT, R199, RZ, PT ;  /* 0x000000ffc700720c */ /* 0x000ff60003f05270 */
[----:B------:R-:W-:Y:S02]  /*114b0*/  @!UPT UIADD3 URZ, UPT, UPT, URZ, URZ, URZ ;  /* 0x000000fffffff290 */ /* 0x000fe4000fffe0ff */
[----:B------:R4:W2:Y:S01]  /*114c0*/  @P0 LDS.128 R168, [R4] ;  /* 0x0000000004a80984 */ /* 0x0008a20000000c00 */
[----:B-1----:R-:W-:Y:S03]  /*114d0*/  @P0 IADD3 R0, PT, PT, R187, R6, RZ ;  /* 0x00000006bb000210 */ /* 0x002fe60007ffe0ff */
[----:B------:R4:W1:Y:S04]  /*114e0*/  @P0 LDS.128 R152, [R4+0x1000] ;  /* 0x0010000004980984 */ /* 0x0008680000000c00 */
[----:B------:R4:W1:Y:S04]  /*114f0*/  @P0 LDS.128 R160, [R139+0x20] ;  /* 0x000020008ba00984 */ /* 0x0008680000000c00 */
[----:B------:R4:W1:Y:S04]  /*11500*/  @P0 LDS.128 R140, [R139+0x1020] ;  /* 0x001020008b8c0984 */ /* 0x0008680000000c00 */
[----:B------:R4:W1:Y:S04]  /*11510*/  @P0 LDS.128 R164, [R6+0x10] ;  /* 0x0000100006a40984 */ /* 0x0008680000000c00 */
[----:B------:R4:W1:Y:S04]  /*11520*/  @P0 LDS.128 R148, [R6+0x1010] ;  /* 0x0010100006940984 */ /* 0x0008680000000c00 */
[----:B------:R4:W1:Y:S04]  /*11530*/  @P0 LDS.128 R156, [R0+0x10] ;  /* 0x00001000009c0984 */ /* 0x0008680000000c00 */
[----:B------:R4:W1:Y:S02]  /*11540*/  @P0 LDS.128 R144, [R0+0x1010] ;  /* 0x0010100000900984 */ /* 0x0008640000000c00 */
.L_x_182:
[----:B------:R-:W-:Y:S05]  /*11550*/  BSYNC B1 ;  /* 0x0000000000017941 */ /* 0x000fea0003800000 */
.L_x_181:
        /* <DEDUP_REMOVED lines=9> */
[----:B------:R-:W4:Y:S01]  /*115f0*/  LDCU.64 UR8, c[0x4][0x70] ;  /* 0x01000e00ff0877ac */ /* 0x000f220008000a00 */
[----:B--2---:R-:W-:Y:S01]  /*11600*/  MOV R15, 0x0 ;  /* 0x00000000000f7802 */ /* 0x004fe20000000f00 */
[----:B------:R-:W-:Y:S02]  /*11610*/  HFMA2 R12, -RZ, RZ, 0, 5.9604644775390625e-08 ;  /* 0x00000001ff0c7431 */ /* 0x000fe400000001ff */
[----:B------:R-:W-:Y:S02]  /*11620*/  IMAD.MOV.U32 R8, RZ, RZ, 0x192 ;  /* 0x00000192ff087424 */ /* 0x000fe400078e00ff */
[----:B------:R-:W-:Y:S01]  /*11630*/  IMAD.MOV.U32 R13, RZ, RZ, RZ ;  /* 0x000000ffff0d7224 */ /* 0x000fe200078e00ff */
[----:B------:R-:W2:Y:S01]  /*11640*/  LDCU.64 UR6, c[0x4][0x78] ;  /* 0x01000f00ff0677ac */ /* 0x000ea20008000a00 */
[----:B------:R-:W1:Y:S01]  /*11650*/  LDC.64 R14, c[0x4][R15] ;  /* 0x010000000f0e7b82 */ /* 0x000e620000000a00 */
[----:B------:R-:W5:Y:S01]  /*11660*/  LDCU.64 UR4, c[0x4][0x10] ;  /* 0x01000200ff0477ac */ /* 0x000f620008000a00 */
[----:B----4-:R-:W-:Y:S01]  /*11670*/  MOV R5, UR9 ;  /* 0x0000000900057c02 */ /* 0x010fe20008000f00 */
[----:B------:R-:W-:Y:S01]  /*11680*/  IMAD.U32 R4, RZ, RZ, UR8 ;  /* 0x00000008ff047e24 */ /* 0x000fe2000f8e00ff */
[----:B--2---:R-:W-:Y:S01]  /*11690*/  MOV R7, UR7 ;  /* 0x0000000700077c02 */ /* 0x004fe20008000f00 */
[----:B------:R-:W-:Y:S01]  /*116a0*/  IMAD.U32 R6, RZ, RZ, UR6 ;  /* 0x00000006ff067e24 */ /* 0x000fe2000f8e00ff */
[----:B-----5:R-:W-:Y:S01]  /*116b0*/  MOV R11, UR5 ;  /* 0x00000005000b7c02 */ /* 0x020fe20008000f00 */
[----:B------:R-:W-:Y:S02]  /*116c0*/  IMAD.U32 R10, RZ, RZ, UR4 ;  /* 0x00000004ff0a7e24 */ /* 0x000fe4000f8e00ff */
[----:B------:R-:W-:Y:S07]  /*116d0*/  LEPC R20, `(.L_x_187) ;  /* 0x000000001014794e */ /* 0x000fee0000000000 */
[----:B-1-3--:R-:W-:Y:S05]  /*116e0*/  CALL.ABS.NOINC R14 ;  /* 0x000000000e007343 */ /* 0x00afea0003c00000 */
.L_x_187:
        /* <DEDUP_REMOVED lines=23> */
.L_x_188:
[----:B------:R-:W-:Y:S05]  /*11860*/  WARPSYNC.ALL ;  /* 0x0000000000007948 */ /* 0x000fea0003800000 */
[----:B------:R-:W-:Y:S11]  /*11870*/  R2UR UR4, R131 ;  /* 0x00000000830472ca */ /* 0x000ff600000e0000 */
[----:B------:R-:W-:Y:S02]  /*11880*/  @!UPT UIADD3 URZ, UPT, UPT, URZ, URZ, URZ ;  /* 0x000000fffffff290 */ /* 0x000fe4000fffe0ff */
[----:B------:R-:W4:Y:S02]  /*11890*/  LDTM.x32 R56, tmem[UR4+0x80] ;  /* 0x00008004003879ee */ /* 0x000f2400082c0000 */
[----:B----4-:R-:W-:Y:S01]  /*118a0*/  NOP ;  /* 0x0000000000007918 */ /* 0x010fe20000000000 */
.L_x_186:
[----:B--2---:R-:W-:Y:S01]  /*118b0*/  SHF.L.U32 R6, R168, 0x10, RZ ;  /* 0x00000010a8067819 */ /* 0x004fe200000006ff */
[----:B------:R-:W-:Y:S01]  /*118c0*/  FMUL R0, R130, R24 ;  /* 0x0000001882007220 */ /* 0x000fe20000400000 */
[----:B------:R-:W-:Y:S01]  /*118d0*/  LOP3.LUT R8, R168, 0xffff0000, RZ, 0xc0, !PT ;  /* 0xffff0000a8087812 */ /* 0x000fe200078ec0ff */
[----:B------:R-:W-:Y:S01]  /*118e0*/  FMUL R3, R130, R25 ;  /* 0x0000001982037220 */ /* 0x000fe20000400000 */
[----:B------:R-:W-:Y:S01]  /*118f0*/  SHF.L.U32 R7, R169, 0x10, RZ ;  /* 0x00000010a9077819 */ /* 0x000fe200000006ff */
[----:B------:R-:W-:Y:S01]  /*11900*/  FFMA R0, R133, R6, R0 ;  /* 0x0000000685007223 */ /* 0x000fe20000000000 */
[----:B------:R-:W-:Y:S01]  /*11910*/  LOP3.LUT R88, R169, 0xffff0000, RZ, 0xc0, !PT ;  /* 0xffff0000a9587812 */ /* 0x000fe200078ec0ff */
[----:B------:R-:W-:Y:S01]  /*11920*/  FFMA R3, R133, R8, R3 ;  /* 0x0000000885037223 */ /* 0x000fe20000000003 */
[----:B------:R-:W-:Y:S01]  /*11930*/  SHF.L.U32 R89, R170, 0x10, RZ ;  /* 0x00000010aa597819 */ /* 0x000fe200000006ff */
[----:B------:R-:W-:Y:S01]  /*11940*/  FMUL R4, R130, R26 ;  /* 0x0000001a82047220 */ /* 0x000fe20000400000 */
[----:B------:R-:W-:Y:S01]  /*11950*/  LOP3.LUT R90, R170, 0xffff0000, RZ, 0xc0, !PT ;  /* 0xffff0000aa5a7812 */ /* 0x000fe200078ec0ff */
[C---:B------:R-:W-:Y:S01]  /*11960*/  FMUL R5, R130.reuse, R27 ;  /* 0x0000001b82057220 */ /* 0x040fe20000400000 */
[----:B------:R-:W-:Y:S01]  /*11970*/  SHF.L.U32 R91, R171, 0x10, RZ ;  /* 0x00000010ab5b7819 */ /* 0x000fe200000006ff */
[----:B------:R-:W-:Y:S01]  /*11980*/  FFMA R4, R133, R7, R4 ;  /* 0x0000000785047223 */ /* 0x000fe20000000004 */
[----:B------:R-:W-:Y:S01]  /*11990*/  LOP3.LUT R92, R171, 0xffff0000, RZ, 0xc0, !PT ;  /* 0xffff0000ab5c7812 */ /* 0x000fe200078ec0ff */
[----:B------:R-:W-:Y:S01]  /*119a0*/  FFMA R5, R133, R88, R5 ;  /* 0x0000005885057223 */ /* 0x000fe20000000005 */
[----:B------:R-:W-:Y:S01]  /*119b0*/  ISETP.NE.AND P1, PT, R189, R16, PT ;  /* 0x00000010bd00720c */ /* 0x000fe20003f25270 */
[----:B------:R-:W-:Y:S01]  /*119c0*/  FMUL R6, R130, R28 ;  /* 0x0000001c82067220 */ /* 0x000fe20000400000 */
[----:B-1----:R-:W-:Y:S01]  /*119d0*/  SHF.L.U32 R93, R164, 0x10, RZ ;  /* 0x00000010a45d7819 */ /* 0x002fe200000006ff */
[----:B------:R-:W-:Y:S01]  /*119e0*/  FMUL R7, R130, R29 ;  /* 0x0000001d82077220 */ /* 0x000fe20000400000 */
[----:B------:R-:W-:Y:S01]  /*119f0*/  LOP3.LUT R94, R164, 0xffff0000, RZ, 0xc0, !PT ;  /* 0xffff0000a45e7812 */ /* 0x000fe200078ec0ff */
        /* <DEDUP_REMOVED lines=27> */
[----:B------:R-:W-:Y:S01]  /*11bb0*/  F2FP.BF16.F32.PACK_AB R77, R5, R4 ;  /* 0x00000004054d723e */ /* 0x000fe200000010ff */
[C---:B------:R-:W-:Y:S01]  /*11bc0*/  FMUL R4, R130.reuse, R34 ;  /* 0x0000002282047220 */ /* 0x040fe20000400000 */
[----:B------:R-:W-:Y:S01]  /*11bd0*/  F2FP.BF16.F32.PACK_AB R32, R3, R0 ;  /* 0x000000000320723e */ /* 0x000fe200000010ff */
[C---:B------:R-:W-:Y:S01]  /*11be0*/  FMUL R5, R130.reuse, R35 ;  /* 0x0000002382057220 */ /* 0x040fe20000400000 */
[C---:B------:R-:W-:Y:S01]  /*11bf0*/  SHF.L.U32 R107, R163.reuse, 0x10, RZ ;  /* 0x00000010a36b7819 */ /* 0x040fe200000006ff */
[C---:B------:R-:W-:Y:S01]  /*11c00*/  FMUL R18, R130.reuse, R64 ;  /* 0x0000004082127220 */ /* 0x040fe20000400000 */
[----:B------:R-:W-:Y:S01]  /*11c10*/  LOP3.LUT R108, R163, 0xffff0000, RZ, 0xc0, !PT ;  /* 0xffff0000a36c7812 */ /* 0x000fe200078ec0ff */
[C---:B------:R-:W-:Y:S01]  /*11c20*/  FMUL R64, R130.reuse, R78 ;  /* 0x0000004e82407220 */ /* 0x040fe20000400000 */
[----:B------:R-:W-:Y:S01]  /*11c30*/  F2FP.BF16.F32.PACK_AB R78, R7, R6 ;  /* 0x00000006074e723e */ /* 0x000fe200000010ff */
[----:B------:R-:W-:Y:S01]  /*11c40*/  FMUL R19, R130, R65 ;  /* 0x0000004182137220 */ /* 0x000fe20000400000 */
[----:B------:R-:W-:Y:S01]  /*11c50*/  SHF.L.U32 R109, R156, 0x10, RZ ;  /* 0x000000109c6d7819 */ /* 0x000fe200000006ff */
[C---:B------:R-:W-:Y:S01]  /*11c60*/  FMUL R65, R130.reuse, R79 ;  /* 0x0000004f82417220 */ /* 0x040fe20000400000 */
[----:B------:R-:W-:Y:S01]  /*11c70*/  F2FP.BF16.F32.PACK_AB R79, R9, R8 ;  /* 0x00000008094f723e */ /* 0x000fe200000010ff */
        /* <DEDUP_REMOVED lines=10> */
[----:B------:R-:W-:Y:S01]  /*11d20*/  FMUL R9, R130, R39 ;  /* 0x0000002782097220 */ /* 0x000fe20000400000 */
[----:B------:R-:W-:Y:S01]  /*11d30*/  SHF.L.U32 R115, R159, 0x10, RZ ;  /* 0x000000109f737819 */ /* 0x000fe200000006ff */
[----:B------:R-:W-:Y:S01]  /*11d40*/  FFMA R6, R133, R97, R6 ;  /* 0x0000006185067223 */ /* 0x000fe20000000006 */
[----:B------:R-:W-:Y:S01]  /*11d50*/  F2FP.BF16.F32.PACK_AB R33, R5, R4 ;  /* 0x000000040521723e */ /* 0x000fe200000010ff */
[----:B------:R-:W-:Y:S01]  /*11d60*/  FFMA R7, R133, R98, R7 ;  /* 0x0000006285077223 */ /* 0x000fe20000000007 */
[----:B------:R-:W-:Y:S01]  /*11d70*/  LOP3.LUT R116, R159, 0xffff0000, RZ, 0xc0, !PT ;  /* 0xffff00009f747812 */ /* 0x000fe200078ec0ff */
[C---:B------:R-:W-:Y:S01]  /*11d80*/  FFMA R8, R133.reuse, R99, R8 ;  /* 0x0000006385087223 */ /* 0x040fe20000000008 */
[C---:B------:R-:W-:Y:S01]  /*11d90*/  SHF.L.U32 R117, R152.reuse, 0x10, RZ ;  /* 0x0000001098757819 */ /* 0x040fe200000006ff */
[----:B------:R-:W-:Y:S01]  /*11da0*/  FFMA R9, R133, R100, R9 ;  /* 0x0000006485097223 */ /* 0x000fe20000000009 */
[----:B------:R-:W-:Y:S01]  /*11db0*/  F2FP.BF16.F32.PACK_AB R34, R7, R6 ;  /* 0x000000060722723e */ /* 0x000fe200000010ff */
[----:B------:R-:W-:Y:S01]  /*11dc0*/  @!P1 STS.128 [R188+0x6000], R76 ;  /* 0x0060004cbc009388 */ /* 0x000fe20000000c00 */
[----:B------:R-:W-:Y:S01]  /*11dd0*/  LOP3.LUT R118, R152, 0xffff0000, RZ, 0xc0, !PT ;  /* 0xffff000098767812 */ /* 0x000fe200078ec0ff */
[C---:B------:R-:W-:Y:S01]  /*11de0*/  FMUL R0, R130.reuse, R40 ;  /* 0x0000002882007220 */ /* 0x040fe20000400000 */
[----:B------:R-:W-:Y:S01]  /*11df0*/  F2FP.BF16.F32.PACK_AB R35, R9, R8 ;  /* 0x000000080923723e */ /* 0x000fe200000010ff */
[C---:B------:R-:W-:Y:S01]  /*11e00*/  FMUL R3, R130.reuse, R41 ;  /* 0x0000002982037220 */ /* 0x040fe20000400000 */
[C---:B------:R-:W-:Y:S01]  /*11e10*/  SHF.L.U32 R119, R153.reuse, 0x10, RZ ;  /* 0x0000001099777819 */ /* 0x040fe200000006ff */
[----:B------:R-:W-:Y:S01]  /*11e20*/  FMUL R4, R130, R42 ;  /* 0x0000002a82047220 */ /* 0x000fe20000400000 */
[----:B------:R-:W-:Y:S01]  /*11e30*/  LOP3.LUT R120, R153, 0xffff0000, RZ, 0xc0, !PT ;  /* 0xffff000099787812 */ /* 0x000fe200078ec0ff */
[----:B------:R1:W-:Y:S01]  /*11e40*/  @!P1 STS.128 [R198+0x6010], R32 ;  /* 0x00601020c6009388 */ /* 0x0003e20000000c00 */
[----:B------:R-:W-:Y:S01]  /*11e50*/  SHF.L.U32 R121, R154, 0x10, RZ ;  /* 0x000000109a797819 */ /* 0x000fe200000006ff */
[----:B------:R-:W-:Y:S01]  /*11e60*/  FMUL R5, R130, R43 ;  /* 0x0000002b82057220 */ /* 0x000fe20000400000 */
[----:B------:R-:W-:Y:S01]  /*11e70*/  LOP3.LUT R122, R154, 0xffff0000, RZ, 0xc0, !PT ;  /* 0xffff00009a7a7812 */ /* 0x000fe200078ec0ff */
[----:B------:R-:W-:Y:S01]  /*11e80*/  FFMA R0, R133, R101, R0 ;  /* 0x0000006585007223 */ /* 0x000fe20000000000 */
[C---:B------:R-:W-:Y:S01]  /*11e90*/  SHF.L.U32 R123, R155.reuse, 0x10, RZ ;  /* 0x000000109b7b7819 */ /* 0x040fe200000006ff */
[----:B------:R-:W-:Y:S01]  /*11ea0*/  FMUL R6, R130, R44 ;  /* 0x0000002c82067220 */ /* 0x000fe20000400000 */
[----:B------:R-:W-:Y:S01]  /*11eb0*/  LOP3.LUT R124, R155, 0xffff0000, RZ, 0xc0, !PT ;  /* 0xffff00009b7c7812 */ /* 0x000fe200078ec0ff */
[C---:B------:R-:W-:Y:S01]  /*11ec0*/  FFMA R3, R133.reuse, R102, R3 ;  /* 0x0000006685037223 */ /* 0x040fe20000000003 */
[----:B------:R-:W-:Y:S01]  /*11ed0*/  SHF.L.U32 R125, R148, 0x10, RZ ;  /* 0x00000010947d7819 */ /* 0x000fe200000006ff */
[----:B------:R-:W-:Y:S01]  /*11ee0*/  FMUL R7, R130, R45 ;  /* 0x0000002d82077220 */ /* 0x000fe20000400000 */
[----:B------:R-:W-:Y:S01]  /*11ef0*/  LOP3.LUT R126, R148, 0xffff0000, RZ, 0xc0, !PT ;  /* 0xffff0000947e7812 */ /* 0x000fe200078ec0ff */
[----:B------:R-:W-:Y:S01]  /*11f00*/  FFMA R4, R133, R103, R4 ;  /* 0x0000006785047223 */ /* 0x000fe20000000004 */
[----:B------:R-:W-:Y:S01]  /*11f10*/  F2FP.BF16.F32.PACK_AB R36, R3, R0 ;  /* 0x000000000324723e */ /* 0x000fe200000010ff */
[C---:B------:R-:W-:Y:S01]  /*11f20*/  FMUL R8, R130.reuse, R46 ;  /* 0x0000002e82087220 */ /* 0x040fe20000400000 */
[----:B------:R-:W-:Y:S01]  /*11f30*/  SHF.L.U32 R127, R149, 0x10, RZ ;  /* 0x00000010957f7819 */ /* 0x000fe200000006ff */
[----:B------:R-:W-:Y:S01]  /*11f40*/  FFMA R5, R133, R104, R5 ;  /* 0x0000006885057223 */ /* 0x000fe20000000005 */
[----:B------:R-:W-:Y:S01]  /*11f50*/  LOP3.LUT R128, R149, 0xffff0000, RZ, 0xc0, !PT ;  /* 0xffff000095807812 */ /* 0x000fe200078ec0ff */
[----:B------:R-:W-:Y:S01]  /*11f60*/  FMUL R9, R130, R47 ;  /* 0x0000002f82097220 */ /* 0x000fe20000400000 */
[C---:B------:R-:W-:Y:S01]  /*11f70*/  SHF.L.U32 R129, R150.reuse, 0x10, RZ ;  /* 0x0000001096817819 */ /* 0x040fe200000006ff */
[----:B------:R-:W-:Y:S01]  /*11f80*/  FFMA R6, R133, R105, R6 ;  /* 0x0000006985067223 */ /* 0x000fe20000000006 */
[----:B------:R-:W-:Y:S01]  /*11f90*/  F2FP.BF16.F32.PACK_AB R37, R5, R4 ;  /* 0x000000040525723e */ /* 0x000fe200000010ff */
[C---:B------:R-:W-:Y:S01]  /*11fa0*/  FFMA R7, R133.reuse, R106, R7 ;  /* 0x0000006a85077223 */ /* 0x040fe20000000007 */
[----:B------:R-:W-:Y:S01]  /*11fb0*/  LOP3.LUT R132, R150, 0xffff0000, RZ, 0xc0, !PT ;  /* 0xffff000096847812 */ /* 0x000fe200078ec0ff */
[----:B------:R-:W-:Y:S01]  /*11fc0*/  FFMA R8, R133, R107, R8 ;  /* 0x0000006b85087223 */ /* 0x000fe20000000008 */
[----:B------:R-:W-:Y:S01]  /*11fd0*/  SHF.L.U32 R131, R151, 0x10, RZ ;  /* 0x0000001097837819 */ /* 0x000fe200000006ff */
[----:B------:R-:W-:Y:S01]  /*11fe0*/  FFMA R9, R133, R108, R9 ;  /* 0x0000006c85097223 */ /* 0x000fe20000000009 */
[----:B------:R-:W-:Y:S01]  /*11ff0*/  F2FP.BF16.F32.PACK_AB R38, R7, R6 ;  /* 0x000000060726723e */ /* 0x000fe200000010ff */
[C---:B------:R-:W-:Y:S01]  /*12000*/  FMUL R0, R130.reuse, R48 ;  /* 0x0000003082007220 */ /* 0x040fe20000400000 */
[----:B------:R-:W-:Y:S01]  /*12010*/  LOP3.LUT R134, R151, 0xffff0000, RZ, 0xc0, !PT ;  /* 0xffff000097867812 */ /* 0x000fe200078ec0ff */
[C---:B------:R-:W-:Y:S01]  /*12020*/  FMUL R3, R130.reuse, R49 ;  /* 0x0000003182037220 */ /* 0x040fe20000400000 */
[----:B------:R-:W-:Y:S01]  /*12030*/  F2FP.BF16.F32.PACK_AB R39, R9, R8 ;  /* 0x000000080927723e */ /* 0x000fe200000010ff */
[----:B------:R-:W-:Y:S01]  /*12040*/  FMUL R4, R130, R50 ;  /* 0x0000003282047220 */ /* 0x000fe20000400000 */
[----:B------:R-:W-:Y:S01]  /*12050*/  SHF.L.U32 R135, R140, 0x10, RZ ;  /* 0x000000108c877819 */ /* 0x000fe200000006ff */
[----:B------:R-:W-:Y:S01]  /*12060*/  FMUL R5, R130, R51 ;  /* 0x0000003382057220 */ /* 0x000fe20000400000 */
[----:B------:R-:W-:Y:S01]  /*12070*/  LOP3.LUT R136, R140, 0xffff0000, RZ, 0xc0, !PT ;  /* 0xffff00008c887812 */ /* 0x000fe200078ec0ff */
[----:B------:R-:W-:Y:S01]  /*12080*/  FFMA R0, R133, R109, R0 ;  /* 0x0000006d85007223 */ /* 0x000fe20000000000 */
[C---:B------:R-:W-:Y:S01]  /*12090*/  SHF.L.U32 R137, R141.reuse, 0x10, RZ ;  /* 0x000000108d897819 */ /* 0x040fe200000006ff */
[----:B------:R-:W-:Y:S01]  /*120a0*/  FMUL R6, R130, R52 ;  /* 0x0000003482067220 */ /* 0x000fe20000400000 */
[----:B------:R-:W-:Y:S01]  /*120b0*/  LOP3.LUT R138, R141, 0xffff0000, RZ, 0xc0, !PT ;  /* 0xffff00008d8a7812 */ /* 0x000fe200078ec0ff */
[----:B------:R2:W-:Y:S01]  /*120c0*/  @!P1 STS.128 [R196+0x6020], R36 ;  /* 0x00602024c4009388 */ /* 0x0005e20000000c00 */
[C---:B------:R-:W-:Y:S01]  /*120d0*/  FFMA R3, R133.reuse, R110, R3 ;  /* 0x0000006e85037223 */ /* 0x040fe20000000003 */
[C---:B------:R-:W-:Y:S01]  /*120e0*/  SHF.L.U32 R139, R142.reuse, 0x10, RZ ;  /* 0x000000108e8b7819 */ /* 0x040fe200000006ff */
[C---:B------:R-:W-:Y:S01]  /*120f0*/  FFMA R4, R133.reuse, R111, R4 ;  /* 0x0000006f85047223 */ /* 0x040fe20000000004 */
[C---:B------:R-:W-:Y:S01]  /*12100*/  FFMA R5, R133.reuse, R112, R5 ;  /* 0x0000007085057223 */ /* 0x040fe20000000005 */
[----:B------:R-:W-:Y:S01]  /*12110*/  LOP3.LUT R140, R142, 0xffff0000, RZ, 0xc0, !PT ;  /* 0xffff00008e8c7812 */ /* 0x000fe200078ec0ff */
[----:B------:R-:W-:Y:S01]  /*12120*/  FFMA R6, R133, R113, R6 ;  /* 0x0000007185067223 */ /* 0x000fe20000000006 */
[----:B-1----:R-:W-:Y:S01]  /*12130*/  F2FP.BF16.F32.PACK_AB R32, R3, R0 ;  /* 0x000000000320723e */ /* 0x002fe200000010ff */
[C---:B------:R-:W-:Y:S01]  /*12140*/  FMUL R7, R130.reuse, R53 ;  /* 0x0000003582077220 */ /* 0x040fe20000400000 */
[----:B------:R-:W-:Y:S01]  /*12150*/  F2FP.BF16.F32.PACK_AB R33, R5, R4 ;  /* 0x000000040521723e */ /* 0x000fe200000010ff */
[C---:B------:R-:W-:Y:S01]  /*12160*/  FMUL R8, R130.reuse, R54 ;  /* 0x0000003682087220 */ /* 0x040fe20000400000 */
[C---:B------:R-:W-:Y:S01]  /*12170*/  FMUL R9, R130.reuse, R55 ;  /* 0x0000003782097220 */ /* 0x040fe20000400000 */
[----:B------:R-:W-:Y:S01]  /*12180*/  FFMA R7, R133, R114, R7 ;  /* 0x0000007285077223 */ /* 0x000fe20000000007 */
[C---:B------:R-:W-:Y:S01]  /*12190*/  FMUL R10, R130.reuse, R56 ;  /* 0x00000038820a7220 */ /* 0x040fe20000400000 */
[----:B------:R-:W-:Y:S01]  /*121a0*/  SHF.L.U32 R141, R143, 0x10, RZ ;  /* 0x000000108f8d7819 */ /* 0x000fe200000006ff */
[C---:B------:R-:W-:Y:S01]  /*121b0*/  FFMA R8, R133.reuse, R115, R8 ;  /* 0x0000007385087223 */ /* 0x040fe20000000008 */
[----:B------:R-:W-:Y:S01]  /*121c0*/  FFMA R9, R133, R116, R9 ;  /* 0x0000007485097223 */ /* 0x000fe20000000009 */
[----:B------:R-:W-:Y:S01]  /*121d0*/  F2FP.BF16.F32.PACK_AB R34, R7, R6 ;  /* 0x000000060722723e */ /* 0x000fe200000010ff */
[----:B------:R-:W-:Y:S01]  /*121e0*/  FFMA R10, R133, R117, R10 ;  /* 0x00000075850a7223 */ /* 0x000fe2000000000a */
[C---:B------:R-:W-:Y:S01]  /*121f0*/  FMUL R11, R130.reuse, R57 ;  /* 0x00000039820b7220 */ /* 0x040fe20000400000 */
[----:B------:R-:W-:Y:S01]  /*12200*/  LOP3.LUT R142, R143, 0xffff0000, RZ, 0xc0, !PT ;  /* 0xffff00008f8e7812 */ /* 0x000fe200078ec0ff */
[C---:B------:R-:W-:Y:S01]  /*12210*/  FMUL R12, R130.reuse, R58 ;  /* 0x0000003a820c7220 */ /* 0x040fe20000400000 */
[----:B------:R-:W-:Y:S01]  /*12220*/  F2FP.BF16.F32.PACK_AB R35, R9, R8 ;  /* 0x000000080923723e */ /* 0x000fe200000010ff */
[----:B------:R-:W-:Y:S01]  /*12230*/  FFMA R11, R133, R118, R11 ;  /* 0x00000076850b7223 */ /* 0x000fe2000000000b */
[C---:B------:R-:W-:Y:S01]  /*12240*/  FMUL R13, R130.reuse, R59 ;  /* 0x0000003b820d7220 */ /* 0x040fe20000400000 */
[C---:B------:R-:W-:Y:S01]  /*12250*/  FMUL R14, R130.reuse, R60 ;  /* 0x0000003c820e7220 */ /* 0x040fe20000400000 */
[----:B------:R-:W-:Y:S01]  /*12260*/  FMUL R15, R130, R61 ;  /* 0x0000003d820f7220 */ /* 0x000fe20000400000 */
[----:B------:R2:W-:Y:S01]  /*12270*/  @!P1 STS.128 [R195+0x6010], R32 ;  /* 0x00601020c3009388 */ /* 0x0005e20000000c00 */
[----:B------:R-:W-:Y:S01]  /*12280*/  F2FP.BF16.F32.PACK_AB R4, R11, R10 ;  /* 0x0000000a0b04723e */ /* 0x000fe200000010ff */
[C---:B------:R-:W-:Y:S01]  /*12290*/  FFMA R12, R133.reuse, R119, R12 ;  /* 0x00000077850c7223 */ /* 0x040fe2000000000c */
[C---:B------:R-:W-:Y:S01]  /*122a0*/  SHF.L.U32 R25, R144.reuse, 0x10, RZ ;  /* 0x0000001090197819 */ /* 0x040fe200000006ff */
[C---:B------:R-:W-:Y:S01]  /*122b0*/  FFMA R13, R133.reuse, R120, R13 ;  /* 0x00000078850d7223 */ /* 0x040fe2000000000d */
[C---:B------:R-:W-:Y:S01]  /*122c0*/  FFMA R14, R133.reuse, R121, R14 ;  /* 0x00000079850e7223 */ /* 0x040fe2000000000e */
[----:B------:R-:W-:Y:S01]  /*122d0*/  LOP3.LUT R24, R144, 0xffff0000, RZ, 0xc0, !PT ;  /* 0xffff000090187812 */ /* 0x000fe200078ec0ff */
[C---:B------:R-:W-:Y:S01]  /*122e0*/  FFMA R15, R133.reuse, R122, R15 ;  /* 0x0000007a850f7223 */ /* 0x040fe2000000000f */
[C---:B------:R-:W-:Y:S01]  /*122f0*/  FFMA R16, R133.reuse, R123, R16 ;  /* 0x0000007b85107223 */ /* 0x040fe20000000010 */
[C---:B------:R-:W-:Y:S01]  /*12300*/  FMUL R20, R130.reuse, R66 ;  /* 0x0000004282147220 */ /* 0x040fe20000400000 */
        /* <DEDUP_REMOVED lines=8> */
[----:B------:R-:W-:Y:S01]  /*12390*/  FFMA R21, R133, R128, R21 ;  /* 0x0000008085157223 */ /* 0x000fe20000000015 */
[C---:B------:R-:W-:Y:S01]  /*123a0*/  FMUL R57, R130.reuse, R71 ;  /* 0x0000004782397220 */ /* 0x040fe20000400000 */
[----:B------:R-:W-:Y:S01]  /*123b0*/  F2FP.BF16.F32.PACK_AB R5, R13, R12 ;  /* 0x0000000c0d05723e */ /* 0x000fe200000010ff */
[----:B------:R-:W-:Y:S01]  /*123c0*/  FFMA R22, R133, R129, R22 ;  /* 0x0000008185167223 */ /* 0x000fe20000000016 */
[----:B------:R-:W-:Y:S01]  /*123d0*/  F2FP.BF16.F32.PACK_AB R6, R15, R14 ;  /* 0x0000000e0f06723e */ /* 0x000fe200000010ff */
[C---:B------:R-:W-:Y:S01]  /*123e0*/  FMUL R58, R130.reuse, R72 ;  /* 0x00000048823a7220 */ /* 0x040fe20000400000 */
[----:B------:R-:W-:Y:S01]  /*123f0*/  F2FP.BF16.F32.PACK_AB R7, R17, R16 ;  /* 0x000000101107723e */ /* 0x000fe200000010ff */
[C---:B------:R-:W-:Y:S01]  /*12400*/  FFMA R23, R133.reuse, R132, R23 ;  /* 0x0000008485177223 */ /* 0x040fe20000000017 */
[C---:B------:R-:W-:Y:S01]  /*12410*/  FMUL R59, R130.reuse, R73 ;  /* 0x00000049823b7220 */ /* 0x040fe20000400000 */
[----:B------:R-:W-:Y:S01]  /*12420*/  FFMA R56, R133, R131, R56 ;  /* 0x0000008385387223 */ /* 0x000fe20000000038 */
[C---:B------:R-:W-:Y:S01]  /*12430*/  FMUL R60, R130.reuse, R74 ;  /* 0x0000004a823c7220 */ /* 0x040fe20000400000 */
[----:B------:R2:W-:Y:S01]  /*12440*/  @!P1 STS.128 [R188+0x7000], R4 ;  /* 0x00700004bc009388 */ /* 0x0005e20000000c00 */
[----:B------:R-:W-:Y:S01]  /*12450*/  F2FP.BF16.F32.PACK_AB R8, R19, R18 ;  /* 0x000000121308723e */ /* 0x000fe200000010ff */
[C---:B------:R-:W-:Y:S01]  /*12460*/  FFMA R57, R133.reuse, R134, R57 ;  /* 0x0000008685397223 */ /* 0x040fe20000000039 */
[C---:B------:R-:W-:Y:S01]  /*12470*/  FMUL R61, R130.reuse, R75 ;  /* 0x0000004b823d7220 */ /* 0x040fe20000400000 */
[C---:B------:R-:W-:Y:S01]  /*12480*/  FFMA R58, R133.reuse, R135, R58 ;  /* 0x00000087853a7223 */ /* 0x040fe2000000003a */
[C---:B------:R-:W-:Y:S01]  /*12490*/  FFMA R59, R133.reuse, R136, R59 ;  /* 0x00000088853b7223 */ /* 0x040fe2000000003b */
[C---:B------:R-:W-:Y:S01]  /*124a0*/  FFMA R60, R133.reuse, R137, R60 ;  /* 0x00000089853c7223 */ /* 0x040fe2000000003c */
[----:B------:R-:W-:Y:S01]  /*124b0*/  FFMA R61, R133, R138, R61 ;  /* 0x0000008a853d7223 */ /* 0x000fe2000000003d */
[----:B------:R-:W-:Y:S01]  /*124c0*/  F2FP.BF16.F32.PACK_AB R9, R21, R20 ;  /* 0x000000141509723e */ /* 0x000fe200000010ff */
[----:B------:R-:W-:Y:S01]  /*124d0*/  FFMA R62, R133, R139, R62 ;  /* 0x0000008b853e7223 */ /* 0x000fe2000000003e */
[----:B------:R-:W-:Y:S01]  /*124e0*/  F2FP.BF16.F32.PACK_AB R10, R23, R22 ;  /* 0x00000016170a723e */ /* 0x000fe200000010ff */
[C---:B------:R-:W-:Y:S01]  /*124f0*/  FMUL R66, R130.reuse, R80 ;  /* 0x0000005082427220 */ /* 0x040fe20000400000 */
[----:B------:R-:W-:Y:S01]  /*12500*/  F2FP.BF16.F32.PACK_AB R11, R57, R56 ;  /* 0x00000038390b723e */ /* 0x000fe200000010ff */
[----:B------:R-:W-:Y:S01]  /*12510*/  FFMA R63, R133, R140, R63 ;  /* 0x0000008c853f7223 */ /* 0x000fe2000000003f */
[C---:B------:R-:W-:Y:S01]  /*12520*/  FMUL R67, R130.reuse, R81 ;  /* 0x0000005182437220 */ /* 0x040fe20000400000 */
[----:B------:R-:W-:Y:S01]  /*12530*/  SHF.L.U32 R27, R145, 0x10, RZ ;  /* 0x00000010911b7819 */ /* 0x000fe200000006ff */
[----:B------:R-:W-:Y:S01]  /*12540*/  FFMA R64, R133, R141, R64 ;  /* 0x0000008d85407223 */ /* 0x000fe20000000040 */
[----:B------:R2:W-:Y:S01]  /*12550*/  @!P1 STS.128 [R198+0x7010], R8 ;  /* 0x00701008c6009388 */ /* 0x0005e20000000c00 */
[C---:B------:R-:W-:Y:S01]  /*12560*/  FMUL R68, R130.reuse, R82 ;  /* 0x0000005282447220 */ /* 0x040fe20000400000 */
[----:B------:R-:W-:Y:S01]  /*12570*/  LOP3.LUT R26, R145, 0xffff0000, RZ, 0xc0, !PT ;  /* 0xffff0000911a7812 */ /* 0x000fe200078ec0ff */
[C---:B------:R-:W-:Y:S01]  /*12580*/  FFMA R65, R133.reuse, R142, R65 ;  /* 0x0000008e85417223 */ /* 0x040fe20000000041 */
[----:B------:R-:W-:Y:S01]  /*12590*/  FMUL R69, R130, R83 ;  /* 0x0000005382457220 */ /* 0x000fe20000400000 */
[----:B------:R-:W-:Y:S01]  /*125a0*/  SHF.L.U32 R29, R146, 0x10, RZ ;  /* 0x00000010921d7819 */ /* 0x000fe200000006ff */
[C---:B------:R-:W-:Y:S01]  /*125b0*/  FFMA R66, R133.reuse, R25, R66 ;  /* 0x0000001985427223 */ /* 0x040fe20000000042 */
[----:B------:R-:W-:Y:S01]  /*125c0*/  FMUL R70, R130, R84 ;  /* 0x0000005482467220 */ /* 0x000fe20000400000 */
[----:B------:R-:W-:Y:S01]  /*125d0*/  LOP3.LUT R28, R146, 0xffff0000, RZ, 0xc0, !PT ;  /* 0xffff0000921c7812 */ /* 0x000fe200078ec0ff */
[----:B------:R-:W-:Y:S01]  /*125e0*/  FFMA R67, R133, R24, R67 ;  /* 0x0000001885437223 */ /* 0x000fe20000000043 */
[C---:B------:R-:W-:Y:S01]  /*125f0*/  FMUL R71, R130.reuse, R85 ;  /* 0x0000005582477220 */ /* 0x040fe20000400000 */
[----:B------:R-:W-:Y:S01]  /*12600*/  SHF.L.U32 R31, R147, 0x10, RZ ;  /* 0x00000010931f7819 */ /* 0x000fe200000006ff */
[----:B------:R-:W-:Y:S01]  /*12610*/  FFMA R68, R133, R27, R68 ;  /* 0x0000001b85447223 */ /* 0x000fe20000000044 */
[C---:B------:R-:W-:Y:S01]  /*12620*/  FMUL R72, R130.reuse, R86 ;  /* 0x0000005682487220 */ /* 0x040fe20000400000 */
[----:B------:R-:W-:Y:S01]  /*12630*/  LOP3.LUT R30, R147, 0xffff0000, RZ, 0xc0, !PT ;  /* 0xffff0000931e7812 */ /* 0x000fe200078ec0ff */
[----:B------:R-:W-:Y:S01]  /*12640*/  FFMA R69, R133, R26, R69 ;  /* 0x0000001a85457223 */ /* 0x000fe20000000045 */
        /* <DEDUP_REMOVED lines=13> */
[----:B------:R-:W-:Y:S02]  /*12720*/  F2FP.BF16.F32.PACK_AB R19, R73, R72 ;  /* 0x000000484913723e */ /* 0x000fe400000010ff */
[----:B------:R-:W-:Y:S03]  /*12730*/  ISETP.NE.AND P0, PT, R189, RZ, PT ;  /* 0x000000ffbd00720c */ /* 0x000fe60003f05270 */
[----:B------:R2:W-:Y:S01]  /*12740*/  @!P1 STS.128 [R195+0x7010], R16 ;  /* 0x00701010c3009388 */ /* 0x0005e20000000c00 */
[----:B------:R-:W-:Y:S01]  /*12750*/  @!PT LDS RZ, [RZ] ;  /* 0x00000000fffff984 */ /* 0x000fe20000000800 */
[----:B------:R-:W-:Y:S01]  /*12760*/  @!PT LDS RZ, [RZ] ;  /* 0x00000000fffff984 */ /* 0x000fe20000000800 */
[----:B------:R-:W-:Y:S01]  /*12770*/  @!PT LDS RZ, [RZ] ;  /* 0x00000000fffff984 */ /* 0x000fe20000000800 */
[----:B------:R-:W-:Y:S01]  /*12780*/  @!PT LDS RZ, [RZ] ;  /* 0x00000000fffff984 */ /* 0x000fe20000000800 */
[----:B------:R1:W-:Y:S07]  /*12790*/  MEMBAR.ALL.CTA ;  /* 0x0000000000007992 */ /* 0x0003ee0000008000 */
[----:B-1----:R-:W1:Y:S01]  /*127a0*/  FENCE.VIEW.ASYNC.S ;  /* 0x00000000000073c6 */ /* 0x002e620000000000 */
[----:B------:R-:W-:Y:S05]  /*127b0*/  WARPSYNC.ALL ;  /* 0x0000000000007948 */ /* 0x000fea0003800000 */
[----:B------:R-:W-:Y:S01]  /*127c0*/  BSSY.RECONVERGENT B0, `(.L_x_189) ;  /* 0x0000011000007945 */ /* 0x000fe20003800200 */
        /* <DEDUP_REMOVED lines=16> */
.L_x_190:
[----:B------:R-:W-:Y:S05]  /*128d0*/  BSYNC.RECONVERGENT B0 ;  /* 0x0000000000007941 */ /* 0x000fea0003800200 */
.L_x_189:
[----:B------:R-:W-:Y:S01]  /*128e0*/  BAR.SYNC.DEFER_BLOCKING 0x1, 0x80 ;  /* 0x0042000000007b1d */ /* 0x000fe20000010000 */
[----:B------:R-:W-:Y:S09]  /*128f0*/  UISETP.NE.AND UP0, UPT, UR53, -0x8, UPT ;  /* 0xfffffff83500788c */ /* 0x000ff2000bf05270 */
[----:B------:R-:W-:Y:S05]  /*12900*/  BRA.U !UP0, `(.L_x_191) ;  /* 0x0000000108247547 */ /* 0x000fea000b800000 */
[----:B------:R-:W-:Y:S01]  /*12910*/  ISETP.NE.AND P0, PT, R194, RZ, PT ;  /* 0x000000ffc200720c */ /* 0x000fe20003f05270 */
[----:B------:R-:W-:Y:S01]  /*12920*/  IMAD.U32 R0, RZ, RZ, UR47 ;  /* 0x0000002fff007e24 */ /* 0x000fe2000f8e00ff */
[----:B------:R-:W-:Y:S04]  /*12930*/  UIADD3 UR4, UPT, UPT, UR47, 0x1, URZ ;  /* 0x000000012f047890 */ /* 0x000fe8000fffe0ff */
[----:B------:R-:W-:Y:S04]  /*12940*/  UISETP.NE.AND UP0, UPT, UR4, 0x4, UPT ;  /* 0x000000040400788c */ /* 0x000fe8000bf05270 */
[----:B------:R-:W-:Y:S03]  /*12950*/  USEL UR47, UR4, URZ, UP0 ;  /* 0x000000ff042f7287 */ /* 0x000fe60008000000 */
[----:B------:R-:W-:Y:S05]  /*12960*/  @P0 LEA R0, R0, UR44, 0x3 ;  /* 0x0000002c00000c11 */ /* 0x000fea000f8e18ff */
[----:B------:R-:W-:Y:S05]  /*12970*/  @P0 VIADD R3, R0, 0x90 ;  /* 0x0000009000030836 */ /* 0x000fea0000000000 */
[----:B------:R-:W-:Y:S04]  /*12980*/  @P0 PRMT R3, R200, 0x654, R3 ;  /* 0x00000654c8030816 */ /* 0x000fe80000000003 */
[----:B------:R1:W-:Y:S03]  /*12990*/  @P0 SYNCS.ARRIVE.TRANS64.RED.A1T0 RZ, [R3+URZ], RZ ;  /* 0x000000ff03ff09a7 */ /* 0x0003e600081004ff */
.L_x_191:
[----:B------:R-:W-:Y:S01]  /*129a0*/  R2UR UR6, R193 ;  /* 0x00000000c10672ca */ /* 0x000fe200000e0000 */
[----:B------:R-:W-:Y:S01]  /*129b0*/  UIADD3 UR53, UPT, UPT, UR53, 0x8, URZ ;  /* 0x0000000835357890 */ /* 0x000fe2000fffe0ff */
[----:B------:R-:W-:Y:S01]  /*129c0*/  R2UR UR5, R178 ;  /* 0x00000000b20572ca */ /* 0x000fe200000e0000 */
[----:B------:R-:W-:Y:S01]  /*129d0*/  ULOP3.LUT UR43, UR43, 0x1, URZ, 0x3c, !UPT ;  /* 0x000000012b2b7892 */ /* 0x000fe2000f8e3cff */
[----:B------:R-:W-:Y:S02]  /*129e0*/  R2UR UR4, R179 ;  /* 0x00000000b30472ca */ /* 0x000fe400000e0000 */
[----:B------:R-:W-:Y:S02]  /*129f0*/  R2UR UR36, R192 ;  /* 0x00000000c02472ca */ /* 0x000fe400000e0000 */
[C---:B------:R-:W-:Y:S04]  /*12a00*/  ISETP.NE.AND P0, PT, R183.reuse, 0x2, PT ;  /* 0x00000002b700780c */ /* 0x040fe80003f05270 */
[----:B-1----:R-:W-:Y:S01]  /*12a10*/  SEL R3, RZ, 0x1, P0 ;  /* 0x00000001ff037807 */ /* 0x002fe20000000000 */
[----:B------:R-:W-:Y:S01]  /*12a20*/  UISETP.NE.AND UP0, UPT, UR6, URZ, UPT ;  /* 0x000000ff0600728c */ /* 0x000fe2000bf05270 */
[----:B------:R-:W-:Y:S01]  /*12a30*/  SEL R183, R183, RZ, P0 ;  /* 0x000000ffb7b77207 */ /* 0x000fe20000000000 */
[----:B------:R-:W-:Y:S01]  /*12a40*/  UIADD3 UR24, UPT, UPT, UR37, UR5, URZ ;  /* 0x0000000525187290 */ /* 0x000fe2000fffe0ff */
[----:B------:R-:W-:Y:S01]  /*12a50*/  LOP3.LUT R186, R186, R3, RZ, 0x3c, !PT ;  /* 0x00000003baba7212 */ /* 0x000fe200078e3cff */
[----:B------:R-:W-:Y:S05]  /*12a60*/  UIADD3 UR12, UPT, UPT, UR38, UR4, URZ ;  /* 0x00000004260c7290 */ /* 0x000fea000fffe0ff */
[----:B------:R-:W-:Y:S07]  /*12a70*/  BRA.U UP0, `(.L_x_192) ;  /* 0xffffff3d00007547 */ /* 0x000fee000b83ffff */
[----:B------:R-:W-:Y:S01]  /*12a80*/  R2UR UR4, R180 ;  /* 0x00000000b40472ca */ /* 0x000fe200000e0000 */
[----:B------:R-:W-:-:S12]  /*12a90*/  SYNCS.ARRIVE.TRANS64.A1T0 RZ, [UR44+0x110], RZ ;  /* 0x000110ffffff79a7 */ /* 0x000fd8000810002c */
[----:B------:R-:W-:-:S09]  /*12aa0*/  UISETP.NE.AND UP0, UPT, UR4, URZ, UPT ;  /* 0x000000ff0400728c */ /* 0x000fd2000bf05270 */
[----:B------:R-:W-:Y:S05]  /*12ab0*/  BRA.U !UP0, `(.L_x_193) ;  /* 0x0000000108487547 */ /* 0x000fea000b800000 */
[----:B------:R-:W1:Y:S02]  /*12ac0*/  LDCU.64 UR4, c[0x0][0xc90] ;  /* 0x00019200ff0477ac */ /* 0x000e640008000a00 */
[----:B-1----:R-:W-:-:S04]  /*12ad0*/  UISETP.NE.U32.AND UP0, UPT, UR4, URZ, UPT ;  /* 0x000000ff0400728c */ /* 0x002fc8000bf05070 */
[----:B------:R-:W-:-:S09]  /*12ae0*/  UISETP.NE.AND.EX UP0, UPT, UR5, URZ, UPT, UP0 ;  /* 0x000000ff0500728c */ /* 0x000fd2000bf05300 */
[----:B------:R-:W-:Y:S05]  /*12af0*/  BRA.U UP0, `(.L_x_194) ;  /* 0x00000001000c7547 */ /* 0x000fea000b800000 */
[----:B------:R-:W-:-:S13]  /*12b00*/  FSETP.NEU.AND P0, PT, R133, RZ, PT ;  /* 0x000000ff8500720b */ /* 0x000fda0003f0d000 */
[----:B------:R-:W-:Y:S05]  /*12b10*/  @!P0 EXIT ;  /* 0x000000000000894d */ /* 0x000fea0003800000 */
[----:B------:R-:W-:Y:S05]  /*12b20*/  BRA `(.L_x_193) ;  /* 0x00000000002c7947 */ /* 0x000fea0003800000 */
.L_x_194:
[----:B------:R-:W-:Y:S01]  /*12b30*/  ISETP.NE.AND P0, PT, R182, RZ, PT ;  /* 0x000000ffb600720c */ /* 0x000fe20003f05270 */
[----:B------:R-:W-:-:S12]  /*12b40*/  BSSY.RECONVERGENT B0, `(.L_x_193) ;  /* 0x0000009000007945 */ /* 0x000fd80003800200 */
[----:B------:R-:W-:Y:S05]  /*12b50*/  @P0 BRA `(.L_x_195) ;  /* 0x0000000000140947 */ /* 0x000fea0003800000 */
[----:B------:R-:W1:Y:S02]  /*12b60*/  LDCU.64 UR4, c[0x0][0xc88] ;  /* 0x00019100ff0477ac */ /* 0x000e640008000a00 */
[----:B-1----:R-:W-:-:S04]  /*12b70*/  ISETP.NE.U32.AND P0, PT, RZ, UR4, PT ;  /* 0x00000004ff007c0c */ /* 0x002fc8000bf05070 */
[----:B------:R-:W-:-:S13]  /*12b80*/  ISETP.NE.AND.EX P0, PT, RZ, UR5, PT, P0 ;  /* 0x00000005ff007c0c */ /* 0x000fda000bf05300 */
[----:B------:R-:W-:Y:S05]  /*12b90*/  @!P0 EXIT ;  /* 0x000000000000894d */ /* 0x000fea0003800000 */
[----:B------:R-:W-:Y:S05]  /*12ba0*/  BRA `(.L_x_196) ;  /* 0x0000000000087947 */ /* 0x000fea0003800000 */
.L_x_195:
[----:B------:R-:W-:-:S13]  /*12bb0*/  FSETP.NEU.AND P0, PT, R133, RZ, PT ;  /* 0x000000ff8500720b */ /* 0x000fda0003f0d000 */
[----:B------:R-:W-:Y:S05]  /*12bc0*/  @!P0 EXIT ;  /* 0x000000000000894d */ /* 0x000fea0003800000 */
.L_x_196:
[----:B------:R-:W-:Y:S05]  /*12bd0*/  BSYNC.RECONVERGENT B0 ;  /* 0x0000000000007941 */ /* 0x000fea0003800200 */
.L_x_193:
[----:B------:R-:W1:Y:S01]  /*12be0*/  S2UR UR5, SR_CgaCtaId ;  /* 0x00000000000579c3 */ /* 0x000e620000008800 */
[----:B------:R-:W-:Y:S01]  /*12bf0*/  ULEA UR4, UR47, UR44, 0x3 ;  /* 0x0000002c2f047291 */ /* 0x000fe2000f8e18ff */
[----:B------:R-:W-:-:S04]  /*12c00*/  DEPBAR.LE SB0, 0x0 ;  /* 0x000080000000791a */ /* 0x000fc80000000000 */
[----:B------:R-:W-:-:S04]  /*12c10*/  UIADD3 UR4, UPT, UPT, UR4, 0x90, URZ ;  /* 0x0000009004047890 */ /* 0x000fc8000fffe0ff */
[----:B-1----:R-:W-:-:S09]  /*12c20*/  UPRMT UR4, UR5, 0x654, UR4 ;  /* 0x0000065405047896 */ /* 0x002fd20008000004 */
[----:B------:R-:W-:Y:S01]  /*12c30*/  SYNCS.ARRIVE.TRANS64.RED.A1T0 RZ, [UR4], RZ ;  /* 0x000000ffffff79a7 */ /* 0x000fe20008100404 */
[----:B------:R-:W-:Y:S05]  /*12c40*/  EXIT ;  /* 0x000000000000794d */ /* 0x000fea0003800000 */
.L_x_24:
[----:B-1----:R1:W3:Y:S02]  /*12c50*/  SYNCS.PHASECHK.TRANS64.TRYWAIT P0, [R0+URZ+0x100], R3 ;  /* 0x00010003000075a7 */ /* 0x0022e400080011ff */
[----:B---3--:R-:W-:Y:S05]  /*12c60*/  @!P0 NANOSLEEP.SYNCS 0x989680 ;  /* 0x009896800000895d */ /* 0x008fea0003900000 */
[----:B------:R-:W3:Y:S02]  /*12c70*/  @!P0 SYNCS.PHASECHK.TRANS64 P0, [R0+URZ+0x100], R3 ;  /* 0x00010003000085a7 */ /* 0x000ee400080010ff */
[----:B---3--:R-:W-:Y:S05]  /*12c80*/  @!P0 BRA `(.L_x_24) ;  /* 0xfffffffc00f08947 */ /* 0x008fea000383ffff */
[----:B------:R-:W-:Y:S05]  /*12c90*/  BRA `(.L_x_197) ;  /* 0xfffffeec00787947 */ /* 0x000fea000383ffff */
.L_x_27:
[----:B-1----:R-:W-:-:S07]  /*12ca0*/  MOV R0, UR33 ;  /* 0x0000002100007c02 */ /* 0x002fce0008000f00 */
.L_x_198:
[----:B-1----:R1:W3:Y:S02]  /*12cb0*/  SYNCS.PHASECHK.TRANS64.TRYWAIT P0, [R0+URZ+0x38], R3 ;  /* 0x00003803000075a7 */ /* 0x0022e400080011ff */
[----:B---3--:R-:W-:Y:S05]  /*12cc0*/  @!P0 NANOSLEEP.SYNCS 0x989680 ;  /* 0x009896800000895d */ /* 0x008fea0003900000 */
[----:B------:R-:W3:Y:S02]  /*12cd0*/  @!P0 SYNCS.PHASECHK.TRANS64 P0, [R0+URZ+0x38], R3 ;  /* 0x00003803000085a7 */ /* 0x000ee400080010ff */
[----:B---3--:R-:W-:Y:S05]  /*12ce0*/  @!P0 BRA `(.L_x_198) ;  /* 0xfffffffc00f08947 */ /* 0x008fea000383ffff */
[----:B------:R-:W-:Y:S05]  /*12cf0*/  BRA `(.L_x_26) ;  /* 0xfffffeec00bc7947 */ /* 0x000fea000383ffff */
.L_x_36:
[----:B-1----:R-:W-:-:S07]  /*12d00*/  MOV R0, UR33 ;  /* 0x0000002100007c02 */ /* 0x002fce0008000f00 */
.L_x_199:
[----:B-1----:R1:W2:Y:S02]  /*12d10*/  SYNCS.PHASECHK.TRANS64.TRYWAIT P0, [R0+URZ+0x38], R3 ;  /* 0x00003803000075a7 */ /* 0x0022a400080011ff */
[----:B--2---:R-:W-:Y:S05]  /*12d20*/  @!P0 NANOSLEEP.SYNCS 0x989680 ;  /* 0x009896800000895d */ /* 0x004fea0003900000 */
[----:B------:R-:W2:Y:S02]  /*12d30*/  @!P0 SYNCS.PHASECHK.TRANS64 P0, [R0+URZ+0x38], R3 ;  /* 0x00003803000085a7 */ /* 0x000ea400080010ff */
[----:B--2---:R-:W-:Y:S05]  /*12d40*/  @!P0 BRA `(.L_x_199) ;  /* 0xfffffffc00f08947 */ /* 0x004fea000383ffff */
[----:B------:R-:W-:Y:S05]  /*12d50*/  BRA `(.L_x_35) ;  /* 0xfffffef000d47947 */ /* 0x000fea000383ffff */
.L_x_43:
[----:B-1----:R1:W4:Y:S02]  /*12d60*/  SYNCS.PHASECHK.TRANS64.TRYWAIT P0, [R3+URZ+0xc0], R0 ;  /* 0x0000c000030075a7 */ /* 0x00232400080011ff */
[----:B----4-:R-:W-:Y:S05]  /*12d70*/  @!P0 NANOSLEEP.SYNCS 0x989680 ;  /* 0x009896800000895d */ /* 0x010fea0003900000 */
[----:B------:R-:W4:Y:S02]  /*12d80*/  @!P0 SYNCS.PHASECHK.TRANS64 P0, [R3+URZ+0xc0], R0 ;  /* 0x0000c000030085a7 */ /* 0x000f2400080010ff */
[----:B----4-:R-:W-:Y:S05]  /*12d90*/  @!P0 BRA `(.L_x_43) ;  /* 0xfffffffc00f08947 */ /* 0x010fea000383ffff */
[----:B------:R-:W-:Y:S05]  /*12da0*/  BRA `(.L_x_200) ;  /* 0xfffffef400c87947 */ /* 0x000fea000383ffff */
.L_x_47:
[----:B-1----:R-:W-:-:S07]  /*12db0*/  MOV R0, UR4 ;  /* 0x0000000400007c02 */ /* 0x002fce0008000f00 */
.L_x_201:
[----:B-1----:R1:W2:Y:S02]  /*12dc0*/  SYNCS.PHASECHK.TRANS64.TRYWAIT P0, [R0+URZ], R3 ;  /* 0x00000003000075a7 */ /* 0x0022a400080011ff */
[----:B--2---:R-:W-:Y:S05]  /*12dd0*/  @!P0 NANOSLEEP.SYNCS 0x989680 ;  /* 0x009896800000895d */ /* 0x004fea0003900000 */
[----:B------:R-:W2:Y:S02]  /*12de0*/  @!P0 SYNCS.PHASECHK.TRANS64 P0, [R0+URZ], R3 ;  /* 0x00000003000085a7 */ /* 0x000ea400080010ff */
[----:B--2---:R-:W-:Y:S05]  /*12df0*/  @!P0 BRA `(.L_x_201) ;  /* 0xfffffffc00f08947 */ /* 0x004fea000383ffff */
[----:B------:R-:W-:Y:S05]  /*12e00*/  BRA `(.L_x_202) ;  /* 0xfffffefc00747947 */ /* 0x000fea000383ffff */
.L_x_48:
[----:B------:R-:W-:-:S07]  /*12e10*/  MOV R0, UR5 ;  /* 0x0000000500007c02 */ /* 0x000fce0008000f00 */
.L_x_203:
[----:B-1----:R1:W2:Y:S02]  /*12e20*/  SYNCS.PHASECHK.TRANS64.TRYWAIT P0, [R0+URZ], R3 ;  /* 0x00000003000075a7 */ /* 0x0022a400080011ff */
[----:B--2---:R-:W-:Y:S05]  /*12e30*/  @!P0 NANOSLEEP.SYNCS 0x989680 ;  /* 0x009896800000895d */ /* 0x004fea0003900000 */
[----:B------:R-:W2:Y:S02]  /*12e40*/  @!P0 SYNCS.PHASECHK.TRANS64 P0, [R0+URZ], R3 ;  /* 0x00000003000085a7 */ /* 0x000ea400080010ff */
[----:B--2---:R-:W-:Y:S05]  /*12e50*/  @!P0 BRA `(.L_x_203) ;  /* 0xfffffffc00f08947 */ /* 0x004fea000383ffff */
[----:B------:R-:W-:Y:S05]  /*12e60*/  BRA `(.L_x_204) ;  /* 0xfffffefc00807947 */ /* 0x000fea000383ffff */
.L_x_49:
[----:B------:R-:W-:-:S07]  /*12e70*/  MOV R0, UR5 ;  /* 0x0000000500007c02 */ /* 0x000fce0008000f00 */
.L_x_205:
[----:B-1----:R1:W2:Y:S02]  /*12e80*/  SYNCS.PHASECHK.TRANS64.TRYWAIT P0, [R0+URZ], R3 ;  /* 0x00000003000075a7 */ /* 0x0022a400080011ff */
[----:B--2---:R-:W-:Y:S05]  /*12e90*/  @!P0 NANOSLEEP.SYNCS 0x989680 ;  /* 0x009896800000895d */ /* 0x004fea0003900000 */
[----:B------:R-:W2:Y:S02]  /*12ea0*/  @!P0 SYNCS.PHASECHK.TRANS64 P0, [R0+URZ], R3 ;  /* 0x00000003000085a7 */ /* 0x000ea400080010ff */
[----:B--2---:R-:W-:Y:S05]  /*12eb0*/  @!P0 BRA `(.L_x_205) ;  /* 0xfffffffc00f08947 */ /* 0x004fea000383ffff */
[----:B------:R-:W-:Y:S05]  /*12ec0*/  BRA `(.L_x_206) ;  /* 0xfffffefc008c7947 */ /* 0x000fea000383ffff */
.L_x_50:
[----:B------:R-:W-:-:S07]  /*12ed0*/  MOV R0, UR5 ;  /* 0x0000000500007c02 */ /* 0x000fce0008000f00 */
.L_x_207:
[----:B-1----:R1:W2:Y:S02]  /*12ee0*/  SYNCS.PHASECHK.TRANS64.TRYWAIT P0, [R0+URZ], R3 ;  /* 0x00000003000075a7 */ /* 0x0022a400080011ff */
[----:B--2---:R-:W-:Y:S05]  /*12ef0*/  @!P0 NANOSLEEP.SYNCS 0x989680 ;  /* 0x009896800000895d */ /* 0x004fea0003900000 */
[----:B------:R-:W2:Y:S02]  /*12f00*/  @!P0 SYNCS.PHASECHK.TRANS64 P0, [R0+URZ], R3 ;  /* 0x00000003000085a7 */ /* 0x000ea400080010ff */
[----:B--2---:R-:W-:Y:S05]  /*12f10*/  @!P0 BRA `(.L_x_207) ;  /* 0xfffffffc00f08947 */ /* 0x004fea000383ffff */
[----:B------:R-:W-:Y:S05]  /*12f20*/  BRA `(.L_x_208) ;  /* 0xfffffefc00987947 */ /* 0x000fea000383ffff */
.L_x_51:
[----:B------:R-:W-:-:S07]  /*12f30*/  MOV R0, UR5 ;  /* 0x0000000500007c02 */ /* 0x000fce0008000f00 */
.L_x_209:
[----:B-1----:R1:W2:Y:S02]  /*12f40*/  SYNCS.PHASECHK.TRANS64.TRYWAIT P0, [R0+URZ], R3 ;  /* 0x00000003000075a7 */ /* 0x0022a400080011ff */
[----:B--2---:R-:W-:Y:S05]  /*12f50*/  @!P0 NANOSLEEP.SYNCS 0x989680 ;  /* 0x009896800000895d */ /* 0x004fea0003900000 */
[----:B------:R-:W2:Y:S02]  /*12f60*/  @!P0 SYNCS.PHASECHK.TRANS64 P0, [R0+URZ], R3 ;  /* 0x00000003000085a7 */ /* 0x000ea400080010ff */
[----:B--2---:R-:W-:Y:S05]  /*12f70*/  @!P0 BRA `(.L_x_209) ;  /* 0xfffffffc00f08947 */ /* 0x004fea000383ffff */
[----:B------:R-:W-:Y:S05]  /*12f80*/  BRA `(.L_x_210) ;  /* 0xfffffefc00a47947 */ /* 0x000fea000383ffff */
.L_x_52:
[----:B------:R-:W-:-:S07]  /*12f90*/  MOV R0, UR5 ;  /* 0x0000000500007c02 */ /* 0x000fce0008000f00 */
.L_x_211:
[----:B-1----:R1:W2:Y:S02]  /*12fa0*/  SYNCS.PHASECHK.TRANS64.TRYWAIT P0, [R0+URZ], R3 ;  /* 0x00000003000075a7 */ /* 0x0022a400080011ff */
[----:B--2---:R-:W-:Y:S05]  /*12fb0*/  @!P0 NANOSLEEP.SYNCS 0x989680 ;  /* 0x009896800000895d */ /* 0x004fea0003900000 */
[----:B------:R-:W2:Y:S02]  /*12fc0*/  @!P0 SYNCS.PHASECHK.TRANS64 P0, [R0+URZ], R3 ;  /* 0x00000003000085a7 */ /* 0x000ea400080010ff */
[----:B--2---:R-:W-:Y:S05]  /*12fd0*/  @!P0 BRA `(.L_x_211) ;  /* 0xfffffffc00f08947 */ /* 0x004fea000383ffff */
[----:B------:R-:W-:Y:S05]  /*12fe0*/  BRA `(.L_x_212) ;  /* 0xfffffefc00b07947 */ /* 0x000fea000383ffff */
.L_x_55:
[----:B--2---:R2:W3:Y:S02]  /*12ff0*/  SYNCS.PHASECHK.TRANS64.TRYWAIT P0, [R2+URZ+0xf0], R5 ;  /* 0x0000f005020075a7 */ /* 0x0044e400080011ff */
[----:B---3--:R-:W-:Y:S05]  /*13000*/  @!P0 NANOSLEEP.SYNCS 0x989680 ;  /* 0x009896800000895d */ /* 0x008fea0003900000 */
[----:B------:R-:W3:Y:S02]  /*13010*/  @!P0 SYNCS.PHASECHK.TRANS64 P0, [R2+URZ+0xf0], R5 ;  /* 0x0000f005020085a7 */ /* 0x000ee400080010ff */
[----:B---3--:R-:W-:Y:S05]  /*13020*/  @!P0 BRA `(.L_x_55) ;  /* 0xfffffffc00f08947 */ /* 0x008fea000383ffff */
[----:B------:R-:W-:Y:S05]  /*13030*/  BRA `(.L_x_213) ;  /* 0xffffff0000147947 */ /* 0x000fea000383ffff */
.L_x_56:
[----:B------:R-:W-:-:S07]  /*13040*/  MOV R2, UR4 ;  /* 0x0000000400027c02 */ /* 0x000fce0008000f00 */
.L_x_214:
[----:B--2---:R2:W3:Y:S02]  /*13050*/  SYNCS.PHASECHK.TRANS64.TRYWAIT P0, [R2+URZ+0xd0], R5 ;  /* 0x0000d005020075a7 */ /* 0x0044e400080011ff */
[----:B---3--:R-:W-:Y:S05]  /*13060*/  @!P0 NANOSLEEP.SYNCS 0x989680 ;  /* 0x009896800000895d */ /* 0x008fea0003900000 */
[----:B------:R-:W3:Y:S02]  /*13070*/  @!P0 SYNCS.PHASECHK.TRANS64 P0, [R2+URZ+0xd0], R5 ;  /* 0x0000d005020085a7 */ /* 0x000ee400080010ff */
[----:B---3--:R-:W-:Y:S05]  /*13080*/  @!P0 BRA `(.L_x_214) ;  /* 0xfffffffc00f08947 */ /* 0x008fea000383ffff */
[----:B------:R-:W-:Y:S05]  /*13090*/  BRA `(.L_x_215) ;  /* 0xffffff0000247947 */ /* 0x000fea000383ffff */
.L_x_57:
[----:B--2---:R2:W3:Y:S02]  /*130a0*/  SYNCS.PHASECHK.TRANS64.TRYWAIT P1, [R2+URZ+0xc0], R5 ;  /* 0x0000c005020075a7 */ /* 0x0044e400080211ff */
[----:B---3--:R-:W-:Y:S05]  /*130b0*/  @!P1 NANOSLEEP.SYNCS 0x989680 ;  /* 0x009896800000995d */ /* 0x008fea0003900000 */
[----:B------:R-:W3:Y:S02]  /*130c0*/  @!P1 SYNCS.PHASECHK.TRANS64 P1, [R2+URZ+0xc0], R5 ;  /* 0x0000c005020095a7 */ /* 0x000ee400080210ff */
[----:B---3--:R-:W-:Y:S05]  /*130d0*/  @!P1 BRA `(.L_x_57) ;  /* 0xfffffffc00f09947 */ /* 0x008fea000383ffff */
[----:B------:R-:W-:Y:S05]  /*130e0*/  BRA `(.L_x_216) ;  /* 0xffffff0000547947 */ /* 0x000fea000383ffff */
.L_x_60:
[----:B------:R-:W-:-:S07]  /*130f0*/  MOV R0, UR4 ;  /* 0x0000000400007c02 */ /* 0x000fce0008000f00 */
.L_x_217:
[----:B--2---:R2:W3:Y:S02]  /*13100*/  SYNCS.PHASECHK.TRANS64.TRYWAIT P0, [R0+URZ+0xd0], R3 ;  /* 0x0000d003000075a7 */ /* 0x0044e400080011ff */
[----:B---3--:R-:W-:Y:S05]  /*13110*/  @!P0 NANOSLEEP.SYNCS 0x989680 ;  /* 0x009896800000895d */ /* 0x008fea0003900000 */
[----:B------:R-:W3:Y:S02]  /*13120*/  @!P0 SYNCS.PHASECHK.TRANS64 P0, [R0+URZ+0xd0], R3 ;  /* 0x0000d003000085a7 */ /* 0x000ee400080010ff */
[----:B---3--:R-:W-:Y:S05]  /*13130*/  @!P0 BRA `(.L_x_217) ;  /* 0xfffffffc00f08947 */ /* 0x008fea000383ffff */
[----:B------:R-:W-:Y:S05]  /*13140*/  BRA `(.L_x_59) ;  /* 0xffffff0000a87947 */ /* 0x000fea000383ffff */
.L_x_67:
[----:B-1----:R1:W2:Y:S02]  /*13150*/  SYNCS.PHASECHK.TRANS64.TRYWAIT P0, [R0+URZ+0xc0], R5 ;  /* 0x0000c005000075a7 */ /* 0x0022a400080011ff */
[----:B--2---:R-:W-:Y:S05]  /*13160*/  @!P0 NANOSLEEP.SYNCS 0x989680 ;  /* 0x009896800000895d */ /* 0x004fea0003900000 */
[----:B------:R-:W2:Y:S02]  /*13170*/  @!P0 SYNCS.PHASECHK.TRANS64 P0, [R0+URZ+0xc0], R5 ;  /* 0x0000c005000085a7 */ /* 0x000ea400080010ff */
[----:B--2---:R-:W-:Y:S05]  /*13180*/  @!P0 BRA `(.L_x_67) ;  /* 0xfffffffc00f08947 */ /* 0x004fea000383ffff */
[----:B------:R-:W-:Y:S05]  /*13190*/  BRA `(.L_x_218) ;  /* 0xffffff0800707947 */ /* 0x000fea000383ffff */
.L_x_70:
[----:B------:R-:W-:-:S07]  /*131a0*/  MOV R0, UR7 ;  /* 0x0000000700007c02 */ /* 0x000fce0008000f00 */
.L_x_219:
[----:B-1----:R1:W2:Y:S02]  /*131b0*/  SYNCS.PHASECHK.TRANS64.TRYWAIT P0, [R0+URZ], R5 ;  /* 0x00000005000075a7 */ /* 0x0022a400080011ff */
[----:B--2---:R-:W-:Y:S05]  /*131c0*/  @!P0 NANOSLEEP.SYNCS 0x989680 ;  /* 0x009896800000895d */ /* 0x004fea0003900000 */
[----:B------:R-:W2:Y:S02]  /*131d0*/  @!P0 SYNCS.PHASECHK.TRANS64 P0, [R0+URZ], R5 ;  /* 0x00000005000085a7 */ /* 0x000ea400080010ff */
[----:B--2---:R-:W-:Y:S05]  /*131e0*/  @!P0 BRA `(.L_x_219) ;  /* 0xfffffffc00f08947 */ /* 0x004fea000383ffff */
[----:B------:R-:W-:Y:S05]  /*131f0*/  BRA `(.L_x_69) ;  /* 0xffffff0800b87947 */ /* 0x000fea000383ffff */
.L_x_71:
[----:B------:R-:W-:-:S07]  /*13200*/  MOV R0, UR31 ;  /* 0x0000001f00007c02 */ /* 0x000fce0008000f00 */
.L_x_220:
[----:B-1----:R1:W2:Y:S02]  /*13210*/  SYNCS.PHASECHK.TRANS64.TRYWAIT P0, [R0+URZ+0xe8], R5 ;  /* 0x0000e805000075a7 */ /* 0x0022a400080011ff */
[----:B--2---:R-:W-:Y:S05]  /*13220*/  @!P0 NANOSLEEP.SYNCS 0x989680 ;  /* 0x009896800000895d */ /* 0x004fea0003900000 */
[----:B------:R-:W2:Y:S02]  /*13230*/  @!P0 SYNCS.PHASECHK.TRANS64 P0, [R0+URZ+0xe8], R5 ;  /* 0x0000e805000085a7 */ /* 0x000ea400080010ff */
[----:B--2---:R-:W-:Y:S05]  /*13240*/  @!P0 BRA `(.L_x_220) ;  /* 0xfffffffc00f08947 */ /* 0x004fea000383ffff */
[----:B------:R-:W-:Y:S05]  /*13250*/  BRA `(.L_x_221) ;  /* 0xffffff0c00287947 */ /* 0x000fea000383ffff */
.L_x_74:
[----:B------:R-:W-:Y:S07]  /*13260*/  MOV R0, UR7 ;  /* 0x0000000700007c02 */ /* 0x000fee0008000f00 */
.L_x_222:
[----:B-1----:R1:W2:Y:S02]  /*13270*/  SYNCS.PHASECHK.TRANS64.TRYWAIT P0, [R0+URZ], R5 ;  /* 0x00000005000075a7 */ /* 0x0022a400080011ff */
[----:B--2---:R-:W-:Y:S05]  /*13280*/  @!P0 NANOSLEEP.SYNCS 0x989680 ;  /* 0x009896800000895d */ /* 0x004fea0003900000 */
[----:B------:R-:W2:Y:S02]  /*13290*/  @!P0 SYNCS.PHASECHK.TRANS64 P0, [R0+URZ], R5 ;  /* 0x00000005000085a7 */ /* 0x000ea400080010ff */
[----:B--2---:R-:W-:Y:S05]  /*132a0*/  @!P0 BRA `(.L_x_222) ;  /* 0xfffffffc00f08947 */ /* 0x004fea000383ffff */
[----:B------:R-:W-:Y:S05]  /*132b0*/  BRA `(.L_x_73) ;  /* 0xffffff0c00847947 */ /* 0x000fea000383ffff */
.L_x_77:
[----:B------:R-:W-:-:S07]  /*132c0*/  MOV R0, UR31 ;  /* 0x0000001f00007c02 */ /* 0x000fce0008000f00 */
.L_x_223:
[----:B-1----:R1:W3:Y:S02]  /*132d0*/  SYNCS.PHASECHK.TRANS64.TRYWAIT P0, [R0+URZ+0x110], R3 ;  /* 0x00011003000075a7 */ /* 0x0022e400080011ff */
[----:B---3--:R-:W-:Y:S05]  /*132e0*/  @!P0 NANOSLEEP.SYNCS 0x989680 ;  /* 0x009896800000895d */ /* 0x008fea0003900000 */
[----:B------:R-:W3:Y:S02]  /*132f0*/  @!P0 SYNCS.PHASECHK.TRANS64 P0, [R0+URZ+0x110], R3 ;  /* 0x00011003000085a7 */ /* 0x000ee400080010ff */
[----:B---3--:R-:W-:Y:S05]  /*13300*/  @!P0 BRA `(.L_x_223) ;  /* 0xfffffffc00f08947 */ /* 0x008fea000383ffff */
[----:B------:R-:W-:Y:S05]  /*13310*/  BRA `(.L_x_224) ;  /* 0xffffff1000887947 */ /* 0x000fea000383ffff */
.L_x_82:
[----:B-1----:R1:W2:Y:S02]  /*13320*/  SYNCS.PHASECHK.TRANS64.TRYWAIT P0, [R8+URZ+0xc0], R5 ;  /* 0x0000c005080075a7 */ /* 0x0022a400080011ff */
[----:B--2---:R-:W-:Y:S05]  /*13330*/  @!P0 NANOSLEEP.SYNCS 0x989680 ;  /* 0x009896800000895d */ /* 0x004fea0003900000 */
[----:B------:R-:W2:Y:S02]  /*13340*/  @!P0 SYNCS.PHASECHK.TRANS64 P0, [R8+URZ+0xc0], R5 ;  /* 0x0000c005080085a7 */ /* 0x000ea400080010ff */
[----:B--2---:R-:W-:Y:S05]  /*13350*/  @!P0 BRA `(.L_x_82) ;  /* 0xfffffffc00f08947 */ /* 0x004fea000383ffff */
[----:B------:R-:W-:Y:S05]  /*13360*/  BRA `(.L_x_225) ;  /* 0xffffff1400cc7947 */ /* 0x000fea000383ffff */
.L_x_85:
[----:B------:R-:W-:Y:S07]  /*13370*/  MOV R0, UR21 ;  /* 0x0000001500007c02 */ /* 0x000fee0008000f00 */
.L_x_226:
[----:B-1----:R1:W2:Y:S02]  /*13380*/  SYNCS.PHASECHK.TRANS64.TRYWAIT P1, [R0+URZ+0xb8], R5 ;  /* 0x0000b805000075a7 */ /* 0x0022a400080211ff */
[----:B--2---:R-:W-:Y:S05]  /*13390*/  @!P1 NANOSLEEP.SYNCS 0x989680 ;  /* 0x009896800000995d */ /* 0x004fea0003900000 */
[----:B------:R-:W2:Y:S02]  /*133a0*/  @!P1 SYNCS.PHASECHK.TRANS64 P1, [R0+URZ+0xb8], R5 ;  /* 0x0000b805000095a7 */ /* 0x000ea400080210ff */
[----:B--2---:R-:W-:Y:S05]  /*133b0*/  @!P1 BRA `(.L_x_226) ;  /* 0xfffffffc00f09947 */ /* 0x004fea000383ffff */
[----:B------:R-:W-:Y:S05]  /*133c0*/  BRA `(.L_x_84) ;  /* 0xffffff1c00487947 */ /* 0x000fea000383ffff */
.L_x_88:
[----:B------:R-:W-:Y:S07]  /*133d0*/  MOV R0, UR21 ;  /* 0x0000001500007c02 */ /* 0x000fee0008000f00 */
.L_x_227:
[----:B-1----:R1:W2:Y:S02]  /*133e0*/  SYNCS.PHASECHK.TRANS64.TRYWAIT P0, [R0+URZ+0x90], R5 ;  /* 0x00009005000075a7 */ /* 0x0022a400080011ff */
[----:B--2---:R-:W-:Y:S05]  /*133f0*/  @!P0 NANOSLEEP.SYNCS 0x989680 ;  /* 0x009896800000895d */ /* 0x004fea0003900000 */
[----:B------:R-:W2:Y:S02]  /*13400*/  @!P0 SYNCS.PHASECHK.TRANS64 P0, [R0+URZ+0x90], R5 ;  /* 0x00009005000085a7 */ /* 0x000ea400080010ff */
[----:B--2---:R-:W-:Y:S05]  /*13410*/  @!P0 BRA `(.L_x_227) ;  /* 0xfffffffc00f08947 */ /* 0x004fea000383ffff */
[----:B------:R-:W-:Y:S05]  /*13420*/  BRA `(.L_x_228) ;  /* 0xffffff1c00ac7947 */ /* 0x000fea000383ffff */
.L_x_89:
[----:B------:R-:W-:Y:S07]  /*13430*/  MOV R0, UR21 ;  /* 0x0000001500007c02 */ /* 0x000fee0008000f00 */
.L_x_229:
[----:B-1----:R1:W2:Y:S02]  /*13440*/  SYNCS.PHASECHK.TRANS64.TRYWAIT P0, [R0+URZ+0x98], R5 ;  /* 0x00009805000075a7 */ /* 0x0022a400080011ff */
[----:B--2---:R-:W-:Y:S05]  /*13450*/  @!P0 NANOSLEEP.SYNCS 0x989680 ;  /* 0x009896800000895d */ /* 0x004fea0003900000 */
[----:B------:R-:W2:Y:S02]  /*13460*/  @!P0 SYNCS.PHASECHK.TRANS64 P0, [R0+URZ+0x98], R5 ;  /* 0x00009805000085a7 */ /* 0x000ea400080010ff */
[----:B--2---:R-:W-:Y:S05]  /*13470*/  @!P0 BRA `(.L_x_229) ;  /* 0xfffffffc00f08947 */ /* 0x004fea000383ffff */
[----:B------:R-:W-:Y:S05]  /*13480*/  BRA `(.L_x_230) ;  /* 0xffffff2000047947 */ /* 0x000fea000383ffff */
.L_x_90:
[----:B------:R-:W-:Y:S07]  /*13490*/  MOV R0, UR21 ;  /* 0x0000001500007c02 */ /* 0x000fee0008000f00 */
.L_x_231:
[----:B-1----:R1:W2:Y:S02]  /*134a0*/  SYNCS.PHASECHK.TRANS64.TRYWAIT P0, [R0+URZ+0xa0], R5 ;  /* 0x0000a005000075a7 */ /* 0x0022a400080011ff */
[----:B--2---:R-:W-:Y:S05]  /*134b0*/  @!P0 NANOSLEEP.SYNCS 0x989680 ;  /* 0x009896800000895d */ /* 0x004fea0003900000 */
[----:B------:R-:W2:Y:S02]  /*134c0*/  @!P0 SYNCS.PHASECHK.TRANS64 P0, [R0+URZ+0xa0], R5 ;  /* 0x0000a005000085a7 */ /* 0x000ea400080010ff */
[----:B--2---:R-:W-:Y:S05]  /*134d0*/  @!P0 BRA `(.L_x_231) ;  /* 0xfffffffc00f08947 */ /* 0x004fea000383ffff */
[----:B------:R-:W-:Y:S05]  /*134e0*/  BRA `(.L_x_232) ;  /* 0xffffff20006c7947 */ /* 0x000fea000383ffff */
.L_x_91:
[----:B------:R-:W-:Y:S07]  /*134f0*/  MOV R0, UR21 ;  /* 0x0000001500007c02 */ /* 0x000fee0008000f00 */
.L_x_233:
[----:B-1----:R1:W2:Y:S02]  /*13500*/  SYNCS.PHASECHK.TRANS64.TRYWAIT P0, [R0+URZ+0xa8], R5 ;  /* 0x0000a805000075a7 */ /* 0x0022a400080011ff */
[----:B--2---:R-:W-:Y:S05]  /*13510*/  @!P0 NANOSLEEP.SYNCS 0x989680 ;  /* 0x009896800000895d */ /* 0x004fea0003900000 */
[----:B------:R-:W2:Y:S02]  /*13520*/  @!P0 SYNCS.PHASECHK.TRANS64 P0, [R0+URZ+0xa8], R5 ;  /* 0x0000a805000085a7 */ /* 0x000ea400080010ff */
[----:B--2---:R-:W-:Y:S05]  /*13530*/  @!P0 BRA `(.L_x_233) ;  /* 0xfffffffc00f08947 */ /* 0x004fea000383ffff */
[----:B------:R-:W-:Y:S05]  /*13540*/  BRA `(.L_x_234) ;  /* 0xffffff2000cc7947 */ /* 0x000fea000383ffff */
.L_x_92:
[----:B------:R-:W-:Y:S07]  /*13550*/  MOV R7, UR21 ;  /* 0x0000001500077c02 */ /* 0x000fee0008000f00 */
.L_x_235:
[----:B-1----:R1:W2:Y:S02]  /*13560*/  SYNCS.PHASECHK.TRANS64.TRYWAIT P0, [R7+URZ+0x90], R4 ;  /* 0x00009004070075a7 */ /* 0x0022a400080011ff */
[----:B--2---:R-:W-:Y:S05]  /*13570*/  @!P0 NANOSLEEP.SYNCS 0x989680 ;  /* 0x009896800000895d */ /* 0x004fea0003900000 */
[----:B------:R-:W2:Y:S02]  /*13580*/  @!P0 SYNCS.PHASECHK.TRANS64 P0, [R7+URZ+0x90], R4 ;  /* 0x00009004070085a7 */ /* 0x000ea400080010ff */
[----:B--2---:R-:W-:Y:S05]  /*13590*/  @!P0 BRA `(.L_x_235) ;  /* 0xfffffffc00f08947 */ /* 0x004fea000383ffff */
[----:B------:R-:W-:Y:S05]  /*135a0*/  BRA `(.L_x_236) ;  /* 0xffffff2400307947 */ /* 0x000fea000383ffff */
.L_x_93:
[----:B------:R-:W-:Y:S07]  /*135b0*/  MOV R7, UR21 ;  /* 0x0000001500077c02 */ /* 0x000fee0008000f00 */
.L_x_237:
[----:B-1----:R1:W2:Y:S02]  /*135c0*/  SYNCS.PHASECHK.TRANS64.TRYWAIT P0, [R7+URZ+0x98], R4 ;  /* 0x00009804070075a7 */ /* 0x0022a400080011ff */
[----:B--2---:R-:W-:Y:S05]  /*135d0*/  @!P0 NANOSLEEP.SYNCS 0x989680 ;  /* 0x009896800000895d */ /* 0x004fea0003900000 */
[----:B------:R-:W2:Y:S02]  /*135e0*/  @!P0 SYNCS.PHASECHK.TRANS64 P0, [R7+URZ+0x98], R4 ;  /* 0x00009804070085a7 */ /* 0x000ea400080010ff */
[----:B--2---:R-:W-:Y:S05]  /*135f0*/  @!P0 BRA `(.L_x_237) ;  /* 0xfffffffc00f08947 */ /* 0x004fea000383ffff */
[----:B------:R-:W-:Y:S05]  /*13600*/  BRA `(.L_x_238) ;  /* 0xffffff2400947947 */ /* 0x000fea000383ffff */
.L_x_94:
[----:B------:R-:W-:Y:S07]  /*13610*/  MOV R7, UR21 ;  /* 0x0000001500077c02 */ /* 0x000fee0008000f00 */
.L_x_239:
[----:B-1----:R1:W2:Y:S02]  /*13620*/  SYNCS.PHASECHK.TRANS64.TRYWAIT P0, [R7+URZ+0xa0], R4 ;  /* 0x0000a004070075a7 */ /* 0x0022a400080011ff */
[----:B--2---:R-:W-:Y:S05]  /*13630*/  @!P0 NANOSLEEP.SYNCS 0x989680 ;  /* 0x009896800000895d */ /* 0x004fea0003900000 */
[----:B------:R-:W2:Y:S02]  /*13640*/  @!P0 SYNCS.PHASECHK.TRANS64 P0, [R7+URZ+0xa0], R4 ;  /* 0x0000a004070085a7 */ /* 0x000ea400080010ff */
[----:B--2---:R-:W-:Y:S05]  /*13650*/  @!P0 BRA `(.L_x_239) ;  /* 0xfffffffc00f08947 */ /* 0x004fea000383ffff */
[----:B------:R-:W-:Y:S05]  /*13660*/  BRA `(.L_x_240) ;  /* 0xffffff2400fc7947 */ /* 0x000fea000383ffff */
.L_x_95:
[----:B------:R-:W-:Y:S07]  /*13670*/  MOV R7, UR21 ;  /* 0x0000001500077c02 */ /* 0x000fee0008000f00 */
.L_x_241:
[----:B-1----:R1:W2:Y:S02]  /*13680*/  SYNCS.PHASECHK.TRANS64.TRYWAIT P0, [R7+URZ+0xa8], R4 ;  /* 0x0000a804070075a7 */ /* 0x0022a400080011ff */
[----:B--2---:R-:W-:Y:S05]  /*13690*/  @!P0 NANOSLEEP.SYNCS 0x989680 ;  /* 0x009896800000895d */ /* 0x004fea0003900000 */
[----:B------:R-:W2:Y:S02]  /*136a0*/  @!P0 SYNCS.PHASECHK.TRANS64 P0, [R7+URZ+0xa8], R4 ;  /* 0x0000a804070085a7 */ /* 0x000ea400080010ff */
[----:B--2---:R-:W-:Y:S05]  /*136b0*/  @!P0 BRA `(.L_x_241) ;  /* 0xfffffffc00f08947 */ /* 0x004fea000383ffff */
[----:B------:R-:W-:Y:S05]  /*136c0*/  BRA `(.L_x_242) ;  /* 0xffffff2800607947 */ /* 0x000fea000383ffff */
.L_x_97:
[----:B------:R-:W-:-:S07]  /*136d0*/  MOV R0, UR21 ;  /* 0x0000001500007c02 */ /* 0x000fce0008000f00 */
.L_x_243:
[----:B-1----:R1:W3:Y:S02]  /*136e0*/  SYNCS.PHASECHK.TRANS64.TRYWAIT P0, [R0+URZ+0x90], R5 ;  /* 0x00009005000075a7 */ /* 0x0022e400080011ff */
[----:B---3--:R-:W-:Y:S05]  /*136f0*/  @!P0 NANOSLEEP.SYNCS 0x989680 ;  /* 0x009896800000895d */ /* 0x008fea0003900000 */
[----:B------:R-:W3:Y:S02]  /*13700*/  @!P0 SYNCS.PHASECHK.TRANS64 P0, [R0+URZ+0x90], R5 ;  /* 0x00009005000085a7 */ /* 0x000ee400080010ff */
[----:B---3--:R-:W-:Y:S05]  /*13710*/  @!P0 BRA `(.L_x_243) ;  /* 0xfffffffc00f08947 */ /* 0x008fea000383ffff */
[----:B------:R-:W-:Y:S05]  /*13720*/  BRA `(.L_x_244) ;  /* 0xffffff2800e87947 */ /* 0x000fea000383ffff */
.L_x_98:
[----:B-1----:R-:W-:-:S07]  /*13730*/  MOV R0, UR21 ;  /* 0x0000001500007c02 */ /* 0x002fce0008000f00 */
.L_x_245:
[----:B-1----:R1:W3:Y:S02]  /*13740*/  SYNCS.PHASECHK.TRANS64.TRYWAIT P0, [R0+URZ+0x98], R5 ;  /* 0x00009805000075a7 */ /* 0x0022e400080011ff */
[----:B---3--:R-:W-:Y:S05]  /*13750*/  @!P0 NANOSLEEP.SYNCS 0x989680 ;  /* 0x009896800000895d */ /* 0x008fea0003900000 */
[----:B------:R-:W3:Y:S02]  /*13760*/  @!P0 SYNCS.PHASECHK.TRANS64 P0, [R0+URZ+0x98], R5 ;  /* 0x00009805000085a7 */ /* 0x000ee400080010ff */
[----:B---3--:R-:W-:Y:S05]  /*13770*/  @!P0 BRA `(.L_x_245) ;  /* 0xfffffffc00f08947 */ /* 0x008fea000383ffff */
[----:B------:R-:W-:Y:S05]  /*13780*/  BRA `(.L_x_246) ;  /* 0xffffff2800d87947 */ /* 0x000fea000383ffff */
.L_x_99:
[----:B------:R-:W-:-:S07]  /*13790*/  MOV R2, UR21 ;  /* 0x0000001500027c02 */ /* 0x000fce0008000f00 */
.L_x_247:
[----:B-1----:R1:W3:Y:S02]  /*137a0*/  SYNCS.PHASECHK.TRANS64.TRYWAIT P0, [R2+URZ+0xa0], R5 ;  /* 0x0000a005020075a7 */ /* 0x0022e400080011ff */
[----:B---3--:R-:W-:Y:S05]  /*137b0*/  @!P0 NANOSLEEP.SYNCS 0x989680 ;  /* 0x009896800000895d */ /* 0x008fea0003900000 */
[----:B------:R-:W3:Y:S02]  /*137c0*/  @!P0 SYNCS.PHASECHK.TRANS64 P0, [R2+URZ+0xa0], R5 ;  /* 0x0000a005020085a7 */ /* 0x000ee400080010ff */
[----:B---3--:R-:W-:Y:S05]  /*137d0*/  @!P0 BRA `(.L_x_247) ;  /* 0xfffffffc00f08947 */ /* 0x008fea000383ffff */
[----:B------:R-:W-:Y:S05]  /*137e0*/  BRA `(.L_x_248) ;  /* 0xffffff2800cc7947 */ /* 0x000fea000383ffff */
.L_x_101:
[----:B-1----:R1:W2:Y:S02]  /*137f0*/  SYNCS.PHASECHK.TRANS64.TRYWAIT P0, [R0+URZ+0xc0], R3 ;  /* 0x0000c003000075a7 */ /* 0x0022a400080011ff */
[----:B--2---:R-:W-:Y:S05]  /*13800*/  @!P0 NANOSLEEP.SYNCS 0x989680 ;  /* 0x009896800000895d */ /* 0x004fea0003900000 */
[----:B------:R-:W2:Y:S02]  /*13810*/  @!P0 SYNCS.PHASECHK.TRANS64 P0, [R0+URZ+0xc0], R3 ;  /* 0x0000c003000085a7 */ /* 0x000ea400080010ff */
[----:B--2---:R-:W-:Y:S05]  /*13820*/  @!P0 BRA `(.L_x_101) ;  /* 0xfffffffc00f08947 */ /* 0x004fea000383ffff */
[----:B------:R-:W-:Y:S05]  /*13830*/  BRA `(.L_x_249) ;  /* 0xffffff2c00a47947 */ /* 0x000fea000383ffff */
.L_x_112:
[----:B-1----:R-:W-:Y:S04]  /*13840*/  MOV R3, UR44 ;  /* 0x0000002c00037c02 */ /* 0x002fe80008000f00 */
[----:B------:R1:W3:Y:S03]  /*13850*/  SYNCS.PHASECHK.TRANS64.TRYWAIT P1, [R3+URZ+0x70], R6 ;  /* 0x00007006030075a7 */ /* 0x0002e600080211ff */
[----:B---3--:R-:W-:Y:S05]  /*13860*/  @!P1 NANOSLEEP.SYNCS 0x989680 ;  /* 0x009896800000995d */ /* 0x008fea0003900000 */
[----:B------:R-:W3:Y:S02]  /*13870*/  @!P1 SYNCS.PHASECHK.TRANS64 P1, [R3+URZ+0x70], R6 ;  /* 0x00007006030095a7 */ /* 0x000ee400080210ff */
[----:B---3--:R-:W-:Y:S05]  /*13880*/  @!P1 BRA `(.L_x_112) ;  /* 0xfffffffc00ec9947 */ /* 0x008fea000383ffff */
[----:B------:R-:W-:Y:S05]  /*13890*/  BRA `(.L_x_111) ;  /* 0xffffff3c00847947 */ /* 0x000fea000383ffff */
.L_x_114:
[----:B-1----:R-:W-:Y:S04]  /*138a0*/  MOV R3, UR44 ;  /* 0x0000002c00037c02 */ /* 0x002fe80008000f00 */
[----:B------:R1:W4:Y:S03]  /*138b0*/  SYNCS.PHASECHK.TRANS64.TRYWAIT P0, [R3+URZ+0xe0], R4 ;  /* 0x0000e004030075a7 */ /* 0x00032600080011ff */
[----:B----4-:R-:W-:Y:S05]  /*138c0*/  @!P0 NANOSLEEP.SYNCS 0x989680 ;  /* 0x009896800000895d */ /* 0x010fea0003900000 */
[----:B------:R-:W4:Y:S02]  /*138d0*/  @!P0 SYNCS.PHASECHK.TRANS64 P0, [R3+URZ+0xe0], R4 ;  /* 0x0000e004030085a7 */ /* 0x000f2400080010ff */
[----:B----4-:R-:W-:Y:S05]  /*138e0*/  @!P0 BRA `(.L_x_114) ;  /* 0xfffffffc00ec8947 */ /* 0x010fea000383ffff */
[----:B------:R-:W-:Y:S05]  /*138f0*/  BRA `(.L_x_113) ;  /* 0xffffff3c00b47947 */ /* 0x000fea000383ffff */
.L_x_125:
[----:B--2---:R2:W4:Y:S02]  /*13900*/  SYNCS.PHASECHK.TRANS64.TRYWAIT P0, [R3+URZ+0x70], R0 ;  /* 0x00007000030075a7 */ /* 0x00452400080011ff */
[----:B----4-:R-:W-:Y:S05]  /*13910*/  @!P0 NANOSLEEP.SYNCS 0x989680 ;  /* 0x009896800000895d */ /* 0x010fea0003900000 */
[----:B------:R-:W4:Y:S02]  /*13920*/  @!P0 SYNCS.PHASECHK.TRANS64 P0, [R3+URZ+0x70], R0 ;  /* 0x00007000030085a7 */ /* 0x000f2400080010ff */
[----:B----4-:R-:W-:Y:S05]  /*13930*/  @!P0 BRA `(.L_x_125) ;  /* 0xfffffffc00f08947 */ /* 0x010fea000383ffff */
[----:B------:R-:W-:Y:S05]  /*13940*/  BRA `(.L_x_124) ;  /* 0xffffff5400687947 */ /* 0x000fea000383ffff */
.L_x_135:
[----:B-1----:R1:W2:Y:S02]  /*13950*/  SYNCS.PHASECHK.TRANS64.TRYWAIT P0, [R11+URZ+0x70], R8 ;  /* 0x000070080b0075a7 */ /* 0x0022a400080011ff */
[----:B--2---:R-:W-:Y:S05]  /*13960*/  @!P0 NANOSLEEP.SYNCS 0x989680 ;  /* 0x009896800000895d */ /* 0x004fea0003900000 */
[----:B------:R-:W2:Y:S02]  /*13970*/  @!P0 SYNCS.PHASECHK.TRANS64 P0, [R11+URZ+0x70], R8 ;  /* 0x000070080b0085a7 */ /* 0x000ea400080010ff */
[----:B--2---:R-:W-:Y:S05]  /*13980*/  @!P0 BRA `(.L_x_135) ;  /* 0xfffffffc00f08947 */ /* 0x004fea000383ffff */
[----:B------:R-:W-:Y:S05]  /*13990*/  BRA `(.L_x_134) ;  /* 0xffffff6c00047947 */ /* 0x000fea000383ffff */
.L_x_145:
[----:B-1----:R1:W2:Y:S02]  /*139a0*/  SYNCS.PHASECHK.TRANS64.TRYWAIT P0, [R0+URZ+0x70], R5 ;  /* 0x00007005000075a7 */ /* 0x0022a400080011ff */
[----:B--2---:R-:W-:Y:S05]  /*139b0*/  @!P0 NANOSLEEP.SYNCS 0x989680 ;  /* 0x009896800000895d */ /* 0x004fea0003900000 */
[----:B------:R-:W2:Y:S02]  /*139c0*/  @!P0 SYNCS.PHASECHK.TRANS64 P0, [R0+URZ+0x70], R5 ;  /* 0x00007005000085a7 */ /* 0x000ea400080010ff */
[----:B--2---:R-:W-:Y:S05]  /*139d0*/  @!P0 BRA `(.L_x_145) ;  /* 0xfffffffc00f08947 */ /* 0x004fea000383ffff */
[----:B------:R-:W-:Y:S05]  /*139e0*/  BRA `(.L_x_144) ;  /* 0xffffff80005c7947 */ /* 0x000fea000383ffff */
.L_x_155:
[----:B-1----:R1:W4:Y:S02]  /*139f0*/  SYNCS.PHASECHK.TRANS64.TRYWAIT P0, [R8+URZ+0x70], R5 ;  /* 0x00007005080075a7 */ /* 0x00232400080011ff */
[----:B----4-:R-:W-:Y:S05]  /*13a00*/  @!P0 NANOSLEEP.SYNCS 0x989680 ;  /* 0x009896800000895d */ /* 0x010fea0003900000 */
[----:B------:R-:W4:Y:S02]  /*13a10*/  @!P0 SYNCS.PHASECHK.TRANS64 P0, [R8+URZ+0x70], R5 ;  /* 0x00007005080085a7 */ /* 0x000f2400080010ff */
[----:B----4-:R-:W-:Y:S05]  /*13a20*/  @!P0 BRA `(.L_x_155) ;  /* 0xfffffffc00f08947 */ /* 0x010fea000383ffff */
[----:B------:R-:W-:Y:S05]  /*13a30*/  BRA `(.L_x_154) ;  /* 0xffffff9400f07947 */ /* 0x000fea000383ffff */
.L_x_165:
[----:B-1----:R1:W4:Y:S02]  /*13a40*/  SYNCS.PHASECHK.TRANS64.TRYWAIT P0, [R8+URZ+0x70], R5 ;  /* 0x00007005080075a7 */ /* 0x00232400080011ff */
[----:B----4-:R-:W-:Y:S05]  /*13a50*/  @!P0 NANOSLEEP.SYNCS 0x989680 ;  /* 0x009896800000895d */ /* 0x010fea0003900000 */
[----:B------:R-:W4:Y:S02]  /*13a60*/  @!P0 SYNCS.PHASECHK.TRANS64 P0, [R8+URZ+0x70], R5 ;  /* 0x00007005080085a7 */ /* 0x000f2400080010ff */
[----:B----4-:R-:W-:Y:S05]  /*13a70*/  @!P0 BRA `(.L_x_165) ;  /* 0xfffffffc00f08947 */ /* 0x010fea000383ffff */
[----:B------:R-:W-:Y:S05]  /*13a80*/  BRA `(.L_x_164) ;  /* 0xffffffac00607947 */ /* 0x000fea000383ffff */
.L_x_175:
[----:B-1----:R1:W4:Y:S02]  /*13a90*/  SYNCS.PHASECHK.TRANS64.TRYWAIT P0, [R0+URZ+0x70], R5 ;  /* 0x00007005000075a7 */ /* 0x00232400080011ff */
[----:B----4-:R-:W-:Y:S05]  /*13aa0*/  @!P0 NANOSLEEP.SYNCS 0x989680 ;  /* 0x009896800000895d */ /* 0x010fea0003900000 */
[----:B------:R-:W4:Y:S02]  /*13ab0*/  @!P0 SYNCS.PHASECHK.TRANS64 P0, [R0+URZ+0x70], R5 ;  /* 0x00007005000085a7 */ /* 0x000f2400080010ff */
[----:B----4-:R-:W-:Y:S05]  /*13ac0*/  @!P0 BRA `(.L_x_175) ;  /* 0xfffffffc00f08947 */ /* 0x010fea000383ffff */
[----:B------:R-:W-:Y:S05]  /*13ad0*/  BRA `(.L_x_174) ;  /* 0xffffffc000f47947 */ /* 0x000fea000383ffff */
.L_x_185:
[----:B-1----:R1:W4:Y:S02]  /*13ae0*/  SYNCS.PHASECHK.TRANS64.TRYWAIT P0, [R0+URZ+0x70], R3 ;  /* 0x00007003000075a7 */ /* 0x00232400080011ff */
[----:B----4-:R-:W-:Y:S05]  /*13af0*/  @!P0 NANOSLEEP.SYNCS 0x989680 ;  /* 0x009896800000895d */ /* 0x010fea0003900000 */
[----:B------:R-:W4:Y:S02]  /*13b00*/  @!P0 SYNCS.PHASECHK.TRANS64 P0, [R0+URZ+0x70], R3 ;  /* 0x00007003000085a7 */ /* 0x000f2400080010ff */
[----:B----4-:R-:W-:Y:S05]  /*13b10*/  @!P0 BRA `(.L_x_185) ;  /* 0xfffffffc00f08947 */ /* 0x010fea000383ffff */
[----:B------:R-:W-:Y:S05]  /*13b20*/  BRA `(.L_x_184) ;  /* 0xffffffd800587947 */ /* 0x000fea000383ffff */
        .weak           $__internal_0_$__cuda_sm10x_tcgen05_guardrail_trap_col_being_dealloced_not_returned_by_alloc
        .type           $__internal_0_$__cuda_sm10x_tcgen05_guardrail_trap_col_being_dealloced_not_returned_by_alloc,@function
        .size           $__internal_0_$__cuda_sm10x_tcgen05_guardrail_trap_col_being_dealloced_not_returned_by_alloc,($__internal_1_$__cuda_sm10x_tcgen05_guardrail_trap_phase_invalid_during_alloc - $__internal_0_$__cuda_sm10x_tcgen05_guardrail_trap_col_being_dealloced_not_returned_by_alloc)
$__internal_0_$__cuda_sm10x_tcgen05_guardrail_trap_col_being_dealloced_not_returned_by_alloc:
[----:B------:R-:W-:Y:S05]  /*13b30*/  BPT.TRAP 0x1 ;  /* 0x000000040000795c */ /* 0x000fea0000300000 */
[----:B------:R-:W-:-:S04]  /*13b40*/  HFMA2 R3, -RZ, RZ, 0, 0 ;  /* 0x00000000ff037431 */ /* 0x000fc800000001ff */
[----:B------:R-:W-:Y:S05]  /*13b50*/  RET.REL.NODEC R2 `(_ZN7cutlass13device_kernelINS_4gemm6kernel13GemmUniversalIN4cute5tupleIJiiiiEEENS1_10collective13CollectiveMmaINS1_46MainloopSm100TmaUmmaWarpSpecializedBlockScaledILi7ELi2ELi1ENS5_IJNS4_1CILi4EEENSA_ILi1EEESC_EEEEENS5_IJNSA_ILi128EEENSA_ILi256EEESF_EEENS5_IJNS_12float_e2m1_tENS_13float_ue4m3_tEEEENS5_IJNS5_IJlSC_lEEENS4_6LayoutINS5_IJNS5_IJNS5_IJNSA_ILi32EEESB_EEEiEEENS5_IJNS5_IJNSA_ILi16EEESB_EEEiEEENS5_IJSC_iEEEEEENS5_IJSS_NS5_IJNS5_IJNSA_ILi0EEESC_EEENSA_ILi512EEEEEENS5_IJSV_iEEEEEEEEEEESK_S12_NS4_8TiledMMAINS4_8MMA_AtomIJNS4_17SM100_MMA_MXF4_SSISI_SI_fSJ_Li128ELi256ELi16ELNS4_4UMMA5MajorE0ELS17_0ELNS16_7ScaleInE0ELS18_0EEEEEENSM_INS5_IJSC_SC_SC_EEENS5_IJSV_SV_SV_EEEEENS5_IJNS4_10UnderscoreES1E_S1E_EEEEENS5_IJNS4_13SM90_TMA_LOADES1H_EEENS5_IJNS4_14ComposedLayoutINS4_7SwizzleILi2ELi4ELi3EEENS4_18smem_ptr_flag_bitsILi4EEENSM_INS5_IJNSA_ILi8EEESF_EEENS5_IJSF_SC_EEEEEEENSM_INS5_IJNS5_IJNS5_IJSO_SC_EEESR_EEESC_NS5_IJSC_NSA_ILi2EEEEEEEEENS5_IJNS5_IJNS5_IJSR_SX_EEESW_EEESV_NS5_IJSB_SX_EEEEEEEEEEEvNS4_8identityENS5_IJNS4_23SM90_TMA_LOAD_MULTICASTES25_EEENS5_IJS1S_NSM_INS5_IJNS5_IJNS5_IJSO_S1V_EEESR_EEESC_S1W_EEENS5_IJS1Z_SV_NS5_IJSB_NSA_ILi1024EEEEEEEEEEEEEEvS24_EENS_8epilogue10collective18CollectiveEpilogueINS2G_23Sm100TmaWarpSpecializedILi4ELi2ELi32ELb1ELb0EEEJNS5_IJNSA_ILi64EEESG_SF_EEENS5_IJNSM_IS2L_SC_EENSM_INS5_IJSN_S1V_EEENS5_IJSC_SF_EEEEEEEENS_10bfloat16_tESL_S2S_SL_NS2G_6fusion15FusionCallbacksIS2K_NS2T_17LinearCombinationIS2S_fS2S_fLNS_15FloatRoundStyleE2EEES2M_S2R_JEEENS4_5SM1004TMEM4LOAD26SM100_TMEM_LOAD_32dp32b32xES1H_NS1J_IS1L_NS1M_ILi16EEENSM_INS5_IJS1O_SN_EEENS5_IJSN_SC_EEEEEEENS4_39AutoVectorizingCopyWithAssumedAlignmentILi128EEENS4_14SM90_TMA_STOREES37_S39_S39_EEEvvEEEEvNT_6ParamsE) ;  /* 0xfffffec402287950 */ /* 0x000fea0003c3ffff */
        .weak           $__internal_1_$__cuda_sm10x_tcgen05_guardrail_trap_phase_invalid_during_alloc
        .type           $__internal_1_$__cuda_sm10x_tcgen05_guardrail_trap_phase_invalid_during_alloc,@function
        .size           $__internal_1_$__cuda_sm10x_tcgen05_guardrail_trap_phase_invalid_during_alloc,($__internal_2_$__cuda_sm10x_tcgen05_guardrail_trap_unallocated_columns_being_dealloced - $__internal_1_$__cuda_sm10x_tcgen05_guardrail_trap_phase_invalid_during_alloc)
$__internal_1_$__cuda_sm10x_tcgen05_guardrail_trap_phase_invalid_during_alloc:
[----:B------:R-:W-:Y:S05]  /*13b60*/  BPT.TRAP 0x1 ;  /* 0x000000040000795c */ /* 0x000fea0000300000 */
[----:B------:R-:W-:-:S04]  /*13b70*/  MOV R5, 0x0 ;  /* 0x0000000000057802 */ /* 0x000fc80000000f00 */
[----:B------:R-:W-:Y:S05]  /*13b80*/  RET.REL.NODEC R4 `(_ZN7cutlass13device_kernelINS_4gemm6kernel13GemmUniversalIN4cute5tupleIJiiiiEEENS1_10collective13CollectiveMmaINS1_46MainloopSm100TmaUmmaWarpSpecializedBlockScaledILi7ELi2ELi1ENS5_IJNS4_1CILi4EEENSA_ILi1EEESC_EEEEENS5_IJNSA_ILi128EEENSA_ILi256EEESF_EEENS5_IJNS_12float_e2m1_tENS_13float_ue4m3_tEEEENS5_IJNS5_IJlSC_lEEENS4_6LayoutINS5_IJNS5_IJNS5_IJNSA_ILi32EEESB_EEEiEEENS5_IJNS5_IJNSA_ILi16EEESB_EEEiEEENS5_IJSC_iEEEEEENS5_IJSS_NS5_IJNS5_IJNSA_ILi0EEESC_EEENSA_ILi512EEEEEENS5_IJSV_iEEEEEEEEEEESK_S12_NS4_8TiledMMAINS4_8MMA_AtomIJNS4_17SM100_MMA_MXF4_SSISI_SI_fSJ_Li128ELi256ELi16ELNS4_4UMMA5MajorE0ELS17_0ELNS16_7ScaleInE0ELS18_0EEEEEENSM_INS5_IJSC_SC_SC_EEENS5_IJSV_SV_SV_EEEEENS5_IJNS4_10UnderscoreES1E_S1E_EEEEENS5_IJNS4_13SM90_TMA_LOADES1H_EEENS5_IJNS4_14ComposedLayoutINS4_7SwizzleILi2ELi4ELi3EEENS4_18smem_ptr_flag_bitsILi4EEENSM_INS5_IJNSA_ILi8EEESF_EEENS5_IJSF_SC_EEEEEEENSM_INS5_IJNS5_IJNS5_IJSO_SC_EEESR_EEESC_NS5_IJSC_NSA_ILi2EEEEEEEEENS5_IJNS5_IJNS5_IJSR_SX_EEESW_EEESV_NS5_IJSB_SX_EEEEEEEEEEEvNS4_8identityENS5_IJNS4_23SM90_TMA_LOAD_MULTICASTES25_EEENS5_IJS1S_NSM_INS5_IJNS5_IJNS5_IJSO_S1V_EEESR_EEESC_S1W_EEENS5_IJS1Z_SV_NS5_IJSB_NSA_ILi1024EEEEEEEEEEEEEEvS24_EENS_8epilogue10collective18CollectiveEpilogueINS2G_23Sm100TmaWarpSpecializedILi4ELi2ELi32ELb1ELb0EEEJNS5_IJNSA_ILi64EEESG_SF_EEENS5_IJNSM_IS2L_SC_EENSM_INS5_IJSN_S1V_EEENS5_IJSC_SF_EEEEEEEENS_10bfloat16_tESL_S2S_SL_NS2G_6fusion15FusionCallbacksIS2K_NS2T_17LinearCombinationIS2S_fS2S_fLNS_15FloatRoundStyleE2EEES2M_S2R_JEEENS4_5SM1004TMEM4LOAD26SM100_TMEM_LOAD_32dp32b32xES1H_NS1J_IS1L_NS1M_ILi16EEENSM_INS5_IJS1O_SN_EEENS5_IJSN_SC_EEEEEEENS4_39AutoVectorizingCopyWithAssumedAlignmentILi128EEENS4_14SM90_TMA_STOREES37_S39_S39_EEEvvEEEEvNT_6ParamsE) ;  /* 0xfffffec4041c7950 */ /* 0x000fea0003c3ffff */
        .weak           $__internal_2_$__cuda_sm10x_tcgen05_guardrail_trap_unallocated_columns_being_dealloced
        .type           $__internal_2_$__cuda_sm10x_tcgen05_guardrail_trap_unallocated_columns_being_dealloced,@function
        .size           $__internal_2_$__cuda_sm10x_tcgen05_guardrail_trap_unallocated_columns_being_dealloced,(.L_x_251 - $__internal_2_$__cuda_sm10x_tcgen05_guardrail_trap_unallocated_columns_being_dealloced)
$__internal_2_$__cuda_sm10x_tcgen05_guardrail_trap_unallocated_columns_being_dealloced:
[----:B------:R-:W-:Y:S05]  /*13b90*/  BPT.TRAP 0x1 ;  /* 0x000000040000795c */ /* 0x000fea0000300000 */
[----:B------:R-:W-:-:S04]  /*13ba0*/  HFMA2 R3, -RZ, RZ, 0, 0 ;  /* 0x00000000ff037431 */ /* 0x000fc800000001ff */
[----:B------:R-:W-:Y:S05]  /*13bb0*/  RET.REL.NODEC R2 `(_ZN7cutlass13device_kernelINS_4gemm6kernel13GemmUniversalIN4cute5tupleIJiiiiEEENS1_10collective13CollectiveMmaINS1_46MainloopSm100TmaUmmaWarpSpecializedBlockScaledILi7ELi2ELi1ENS5_IJNS4_1CILi4EEENSA_ILi1EEESC_EEEEENS5_IJNSA_ILi128EEENSA_ILi256EEESF_EEENS5_IJNS_12float_e2m1_tENS_13float_ue4m3_tEEEENS5_IJNS5_IJlSC_lEEENS4_6LayoutINS5_IJNS5_IJNS5_IJNSA_ILi32EEESB_EEEiEEENS5_IJNS5_IJNSA_ILi16EEESB_EEEiEEENS5_IJSC_iEEEEEENS5_IJSS_NS5_IJNS5_IJNSA_ILi0EEESC_EEENSA_ILi512EEEEEENS5_IJSV_iEEEEEEEEEEESK_S12_NS4_8TiledMMAINS4_8MMA_AtomIJNS4_17SM100_MMA_MXF4_SSISI_SI_fSJ_Li128ELi256ELi16ELNS4_4UMMA5MajorE0ELS17_0ELNS16_7ScaleInE0ELS18_0EEEEEENSM_INS5_IJSC_SC_SC_EEENS5_IJSV_SV_SV_EEEEENS5_IJNS4_10UnderscoreES1E_S1E_EEEEENS5_IJNS4_13SM90_TMA_LOADES1H_EEENS5_IJNS4_14ComposedLayoutINS4_7SwizzleILi2ELi4ELi3EEENS4_18smem_ptr_flag_bitsILi4EEENSM_INS5_IJNSA_ILi8EEESF_EEENS5_IJSF_SC_EEEEEEENSM_INS5_IJNS5_IJNS5_IJSO_SC_EEESR_EEESC_NS5_IJSC_NSA_ILi2EEEEEEEEENS5_IJNS5_IJNS5_IJSR_SX_EEESW_EEESV_NS5_IJSB_SX_EEEEEEEEEEEvNS4_8identityENS5_IJNS4_23SM90_TMA_LOAD_MULTICASTES25_EEENS5_IJS1S_NSM_INS5_IJNS5_IJNS5_IJSO_S1V_EEESR_EEESC_S1W_EEENS5_IJS1Z_SV_NS5_IJSB_NSA_ILi1024EEEEEEEEEEEEEEvS24_EENS_8epilogue10collective18CollectiveEpilogueINS2G_23Sm100TmaWarpSpecializedILi4ELi2ELi32ELb1ELb0EEEJNS5_IJNSA_ILi64EEESG_SF_EEENS5_IJNSM_IS2L_SC_EENSM_INS5_IJSN_S1V_EEENS5_IJSC_SF_EEEEEEEENS_10bfloat16_tESL_S2S_SL_NS2G_6fusion15FusionCallbacksIS2K_NS2T_17LinearCombinationIS2S_fS2S_fLNS_15FloatRoundStyleE2EEES2M_S2R_JEEENS4_5SM1004TMEM4LOAD26SM100_TMEM_LOAD_32dp32b32xES1H_NS1J_IS1L_NS1M_ILi16EEENSM_INS5_IJS1O_SN_EEENS5_IJSN_SC_EEEEEEENS4_39AutoVectorizingCopyWithAssumedAlignmentILi128EEENS4_14SM90_TMA_STOREES37_S39_S39_EEEvvEEEEvNT_6ParamsE) ;  /* 0xfffffec402107950 */ /* 0x000fea0003c3ffff */
.L_x_250:
[----:B------:R-:W-:-:S00]  /*13bc0*/  BRA `(.L_x_250) ;  /* 0xfffffffc00fc7947 */ /* 0x000fc0000383ffff */
[----:B------:R-:W-:-:S00]  /*13bd0*/  NOP ;  /* 0x0000000000007918 */ /* 0x000fc00000000000 */
        /* <DEDUP_REMOVED lines=10> */
.L_x_251:


//--------------------- .nv.global.init           --------------------------
	.section	.nv.global.init,"aw",@progbits
.nv.global.init:
	.type		$str$29,@object
	.size		$str$29,($str$30 - $str$29)
$str$29:
        /*0000*/ 	.byte	0x28, 0x61, 0x64, 0x64, 0x72, 0x65, 0x73, 0x73, 0x20, 0x26, 0x20, 0x6d, 0x61, 0x73, 0x6b, 0x29
        /*0010*/ 	.byte	0x20, 0x3d, 0x3d, 0x20, 0x30, 0x00
	.type		$str$30,@object
	.size		$str$30,($str$26 - $str$30)
$str$30:
        /*0016*/ 	.byte	0x2f, 0x74, 0x6d, 0x70, 0x2f, 0x63, 0x75, 0x74, 0x6c, 0x61, 0x73, 0x73, 0x5f, 0x73, 0x77, 0x65
        /*0026*/ 	.byte	0x65, 0x70, 0x5f, 0x73, 0x72, 0x63, 0x2f, 0x69, 0x6e, 0x63, 0x6c, 0x75, 0x64, 0x65, 0x2f, 0x63
        /*0036*/ 	.byte	0x75, 0x74, 0x65, 0x2f, 0x70, 0x6f, 0x69, 0x6e, 0x74, 0x65, 0x72, 0x5f, 0x66, 0x6c, 0x61, 0x67
        /*0046*/ 	.byte	0x67, 0x65, 0x64, 0x2e, 0x68, 0x70, 0x70, 0x00
	.type		$str$26,@object
	.size		$str$26,($str$25 - $str$26)
$str$26:
        /*004e*/ 	.byte	0x2f, 0x74, 0x6d, 0x70, 0x2f, 0x63, 0x75, 0x74, 0x6c, 0x61, 0x73, 0x73, 0x5f, 0x73, 0x77, 0x65
        /*005e*/ 	.byte	0x65, 0x70, 0x5f, 0x73, 0x72, 0x63, 0x2f, 0x69, 0x6e, 0x63, 0x6c, 0x75, 0x64, 0x65, 0x2f, 0x63
        /*006e*/ 	.byte	0x75, 0x74, 0x65, 0x2f, 0x61, 0x74, 0x6f, 0x6d, 0x2f, 0x63, 0x6f, 0x70, 0x79, 0x5f, 0x74, 0x72
        /*007e*/ 	.byte	0x61, 0x69, 0x74, 0x73, 0x5f, 0x73, 0x6d, 0x31, 0x30, 0x30, 0x2e, 0x68, 0x70, 0x70, 0x00
	.type		$str$25,@object
	.size		$str$25,(__unnamed_1 - $str$25)
$str$25:
        /*008d*/ 	.byte	0x28, 0x28, 0x75, 0x69, 0x6e, 0x74, 0x33, 0x32, 0x5f, 0x74, 0x28, 0x74, 0x68, 0x72, 0x65, 0x61
        /*009d*/ 	.byte	0x64, 0x49, 0x64, 0x78, 0x2e, 0x78, 0x29, 0x20, 0x2f, 0x20, 0x33, 0x32, 0x29, 0x20, 0x25, 0x20
        /*00ad*/ 	.byte	0x34, 0x29, 0x20, 0x3d, 0x3d, 0x20, 0x28, 0x28, 0x28, 0x74, 0x6d, 0x65, 0x6d, 0x5f, 0x61, 0x64
        /*00bd*/ 	.byte	0x64, 0x72, 0x20, 0x3e, 0x3e, 0x20, 0x31, 0x36, 0x29, 0x20, 0x2f, 0x20, 0x33, 0x32, 0x29, 0x20
        /*00cd*/ 	.byte	0x25, 0x20, 0x34, 0x29, 0x00
	.type		__unnamed_1,@object
	.size		__unnamed_1,(__unnamed_2 - __unnamed_1)
__unnamed_1:
        /*00d2*/ 	.byte	0x61, 0x75, 0x74, 0x6f, 0x20, 0x63, 0x75, 0x74, 0x65, 0x3a, 0x3a, 0x61, 0x73, 0x5f, 0x70, 0x6f
        /* <DEDUP_REMOVED lines=24> */
        /*0262*/ 	.byte	0x43, 0x3c, 0x34, 0x30, 0x39, 0x36, 0x3e, 0x3e, 0x3e, 0x3e, 0x5d, 0x00
	.type		__unnamed_2,@object
	.size		__unnamed_2,(.L_2 - __unnamed_2)
__unnamed_2:
        /* <DEDUP_REMOVED lines=42> */
        /*050e*/ 	.byte	0x3e, 0x3e, 0x5d, 0x00
.L_2:


//--------------------- .nv.shared._ZN7cutlass13device_kernelINS_4gemm6kernel13GemmUniversalIN4cute5tupleIJiiiiEEENS1_10collective13CollectiveMmaINS1_46MainloopSm100TmaUmmaWarpSpecializedBlockScaledILi7ELi2ELi1ENS5_IJNS4_1CILi4EEENSA_ILi1EEESC_EEEEENS5_IJNSA_ILi128EEENSA_ILi256EEESF_EEENS5_IJNS_12float_e2m1_tENS_13float_ue4m3_tEEEENS5_IJNS5_IJlSC_lEEENS4_6LayoutINS5_IJNS5_IJNS5_IJNSA_ILi32EEESB_EEEiEEENS5_IJNS5_IJNSA_ILi16EEESB_EEEiEEENS5_IJSC_iEEEEEENS5_IJSS_NS5_IJNS5_IJNSA_ILi0EEESC_EEENSA_ILi512EEEEEENS5_IJSV_iEEEEEEEEEEESK_S12_NS4_8TiledMMAINS4_8MMA_AtomIJNS4_17SM100_MMA_MXF4_SSISI_SI_fSJ_Li128ELi256ELi16ELNS4_4UMMA5MajorE0ELS17_0ELNS16_7ScaleInE0ELS18_0EEEEEENSM_INS5_IJSC_SC_SC_EEENS5_IJSV_SV_SV_EEEEENS5_IJNS4_10UnderscoreES1E_S1E_EEEEENS5_IJNS4_13SM90_TMA_LOADES1H_EEENS5_IJNS4_14ComposedLayoutINS4_7SwizzleILi2ELi4ELi3EEENS4_18smem_ptr_flag_bitsILi4EEENSM_INS5_IJNSA_ILi8EEESF_EEENS5_IJSF_SC_EEEEEEENSM_INS5_IJNS5_IJNS5_IJSO_SC_EEESR_EEESC_NS5_IJSC_NSA_ILi2EEEEEEEEENS5_IJNS5_IJNS5_IJSR_SX_EEESW_EEESV_NS5_IJSB_SX_EEEEEEEEEEEvNS4_8identityENS5_IJNS4_23SM90_TMA_LOAD_MULTICASTES25_EEENS5_IJS1S_NSM_INS5_IJNS5_IJNS5_IJSO_S1V_EEESR_EEESC_S1W_EEENS5_IJS1Z_SV_NS5_IJSB_NSA_ILi1024EEEEEEEEEEEEEEvS24_EENS_8epilogue10collective18CollectiveEpilogueINS2G_23Sm100TmaWarpSpecializedILi4ELi2ELi32ELb1ELb0EEEJNS5_IJNSA_ILi64EEESG_SF_EEENS5_IJNSM_IS2L_SC_EENSM_INS5_IJSN_S1V_EEENS5_IJSC_SF_EEEEEEEENS_10bfloat16_tESL_S2S_SL_NS2G_6fusion15FusionCallbacksIS2K_NS2T_17LinearCombinationIS2S_fS2S_fLNS_15FloatRoundStyleE2EEES2M_S2R_JEEENS4_5SM1004TMEM4LOAD26SM100_TMEM_LOAD_32dp32b32xES1H_NS1J_IS1L_NS1M_ILi16EEENSM_INS5_IJS1O_SN_EEENS5_IJSN_SC_EEEEEEENS4_39AutoVectorizingCopyWithAssumedAlignmentILi128EEENS4_14SM90_TMA_STOREES37_S39_S39_EEEvvEEEEvNT_6ParamsE --------------------------
	.section	.nv.shared._ZN7cutlass13device_kernelINS_4gemm6kernel13GemmUniversalIN4cute5tupleIJiiiiEEENS1_10collective13CollectiveMmaINS1_46MainloopSm100TmaUmmaWarpSpecializedBlockScaledILi7ELi2ELi1ENS5_IJNS4_1CILi4EEENSA_ILi1EEESC_EEEEENS5_IJNSA_ILi128EEENSA_ILi256EEESF_EEENS5_IJNS_12float_e2m1_tENS_13float_ue4m3_tEEEENS5_IJNS5_IJlSC_lEEENS4_6LayoutINS5_IJNS5_IJNS5_IJNSA_ILi32EEESB_EEEiEEENS5_IJNS5_IJNSA_ILi16EEESB_EEEiEEENS5_IJSC_iEEEEEENS5_IJSS_NS5_IJNS5_IJNSA_ILi0EEESC_EEENSA_ILi512EEEEEENS5_IJSV_iEEEEEEEEEEESK_S12_NS4_8TiledMMAINS4_8MMA_AtomIJNS4_17SM100_MMA_MXF4_SSISI_SI_fSJ_Li128ELi256ELi16ELNS4_4UMMA5MajorE0ELS17_0ELNS16_7ScaleInE0ELS18_0EEEEEENSM_INS5_IJSC_SC_SC_EEENS5_IJSV_SV_SV_EEEEENS5_IJNS4_10UnderscoreES1E_S1E_EEEEENS5_IJNS4_13SM90_TMA_LOADES1H_EEENS5_IJNS4_14ComposedLayoutINS4_7SwizzleILi2ELi4ELi3EEENS4_18smem_ptr_flag_bitsILi4EEENSM_INS5_IJNSA_ILi8EEESF_EEENS5_IJSF_SC_EEEEEEENSM_INS5_IJNS5_IJNS5_IJSO_SC_EEESR_EEESC_NS5_IJSC_NSA_ILi2EEEEEEEEENS5_IJNS5_IJNS5_IJSR_SX_EEESW_EEESV_NS5_IJSB_SX_EEEEEEEEEEEvNS4_8identityENS5_IJNS4_23SM90_TMA_LOAD_MULTICASTES25_EEENS5_IJS1S_NSM_INS5_IJNS5_IJNS5_IJSO_S1V_EEESR_EEESC_S1W_EEENS5_IJS1Z_SV_NS5_IJSB_NSA_ILi1024EEEEEEEEEEEEEEvS24_EENS_8epilogue10collective18CollectiveEpilogueINS2G_23Sm100TmaWarpSpecializedILi4ELi2ELi32ELb1ELb0EEEJNS5_IJNSA_ILi64EEESG_SF_EEENS5_IJNSM_IS2L_SC_EENSM_INS5_IJSN_S1V_EEENS5_IJSC_SF_EEEEEEEENS_10bfloat16_tESL_S2S_SL_NS2G_6fusion15FusionCallbacksIS2K_NS2T_17LinearCombinationIS2S_fS2S_fLNS_15FloatRoundStyleE2EEES2M_S2R_JEEENS4_5SM1004TMEM4LOAD26SM100_TMEM_LOAD_32dp32b32xES1H_NS1J_IS1L_NS1M_ILi16EEENSM_INS5_IJS1O_SN_EEENS5_IJSN_SC_EEEEEEENS4_39AutoVectorizingCopyWithAssumedAlignmentILi128EEENS4_14SM90_TMA_STOREES37_S39_S39_EEEvvEEEEvNT_6ParamsE,"aw",@nobits
	.sectionflags	@""
	.align	16
	.zero		1024


//--------------------- .nv.shared.reserved.0     --------------------------
	.section	.nv.shared.reserved.0,"aw",@nobits
	.weak		__nv_reservedSMEM_offset_0_alias
	.size		__nv_reservedSMEM_offset_0_alias, 0, 64
	.other		__nv_reservedSMEM_offset_0_alias,@"STO_CUDA_RESERVED_SHARED STV_DEFAULT"
__nv_reservedSMEM_offset_0_alias:
	.zero		0
.nv.shared.reserved.0:
	.zero		64
	.weak		__nv_reservedSMEM_tcgen05_partition
	.type		__nv_reservedSMEM_tcgen05_partition,@object
	.size		__nv_reservedSMEM_tcgen05_partition,(.L_0 - __nv_reservedSMEM_tcgen05_partition)
__nv_reservedSMEM_tcgen05_partition:
	.zero		32
.L_0:


//--------------------- .nv.global                --------------------------
	.section	.nv.global,"aw",@nobits
.nv.global:
	.type		_ZN40_INTERNAL_c81d422c_4_k_cu_9a638adc_212884cute1_E,@object
	.size		_ZN40_INTERNAL_c81d422c_4_k_cu_9a638adc_212884cute1_E,(_ZN40_INTERNAL_c81d422c_4_k_cu_9a638adc_212884cuda3std3__45__cpo6cbeginE - _ZN40_INTERNAL_c81d422c_4_k_cu_9a638adc_212884cute1_E)
_ZN40_INTERNAL_c81d422c_4_k_cu_9a638adc_212884cute1_E:
	.zero		1
	.type		_ZN40_INTERNAL_c81d422c_4_k_cu_9a638adc_212884cuda3std3__45__cpo6cbeginE,@object
	.size		_ZN40_INTERNAL_c81d422c_4_k_cu_9a638adc_212884cuda3std3__45__cpo6cbeginE,(_ZN40_INTERNAL_c81d422c_4_k_cu_9a638adc_212884cuda3std3__48in_placeE - _ZN40_INTERNAL_c81d422c_4_k_cu_9a638adc_212884cuda3std3__45__cpo6cbeginE)
_ZN40_INTERNAL_c81d422c_4_k_cu_9a638adc_212884cuda3std3__45__cpo6cbeginE:
	.zero		1
	.type		_ZN40_INTERNAL_c81d422c_4_k_cu_9a638adc_212884cuda3std3__48in_placeE,@object
	.size		_ZN40_INTERNAL_c81d422c_4_k_cu_9a638adc_212884cuda3std3__48in_placeE,(_ZN40_INTERNAL_c81d422c_4_k_cu_9a638adc_212884cuda3std6ranges3__45__cpo9iter_moveE - _ZN40_INTERNAL_c81d422c_4_k_cu_9a638adc_212884cuda3std3__48in_placeE)
_ZN40_INTERNAL_c81d422c_4_k_cu_9a638adc_212884cuda3std3__48in_placeE:
	.zero		1
	.type		_ZN40_INTERNAL_c81d422c_4_k_cu_9a638adc_212884cuda3std6ranges3__45__cpo9iter_moveE,@object
	.size		_ZN40_INTERNAL_c81d422c_4_k_cu_9a638adc_212884cuda3std6ranges3__45__cpo9iter_moveE,(_ZN40_INTERNAL_c81d422c_4_k_cu_9a638adc_212884cuda3std3__45__cpo5beginE - _ZN40_INTERNAL_c81d422c_4_k_cu_9a638adc_212884cuda3std6ranges3__45__cpo9iter_moveE)
_ZN40_INTERNAL_c81d422c_4_k_cu_9a638adc_212884cuda3std6ranges3__45__cpo9iter_moveE:
	.zero		1
	.type		_ZN40_INTERNAL_c81d422c_4_k_cu_9a638adc_212884cuda3std3__45__cpo5beginE,@object
	.size		_ZN40_INTERNAL_c81d422c_4_k_cu_9a638adc_212884cuda3std3__45__cpo5beginE,(_ZN40_INTERNAL_c81d422c_4_k_cu_9a638adc_212884cuda3std3__442_GLOBAL__N__c81d422c_4_k_cu_9a638adc_212886ignoreE - _ZN40_INTERNAL_c81d422c_4_k_cu_9a638adc_212884cuda3std3__45__cpo5beginE)
_ZN40_INTERNAL_c81d422c_4_k_cu_9a638adc_212884cuda3std3__45__cpo5beginE:
	.zero		1
	.type		_ZN40_INTERNAL_c81d422c_4_k_cu_9a638adc_212884cuda3std3__442_GLOBAL__N__c81d422c_4_k_cu_9a638adc_212886ignoreE,@object
	.size		_ZN40_INTERNAL_c81d422c_4_k_cu_9a638adc_212884cuda3std3__442_GLOBAL__N__c81d422c_4_k_cu_9a638adc_212886ignoreE,(_ZN40_INTERNAL_c81d422c_4_k_cu_9a638adc_212884cute7productE - _ZN40_INTERNAL_c81d422c_4_k_cu_9a638adc_212884cuda3std3__442_GLOBAL__N__c81d422c_4_k_cu_9a638adc_212886ignoreE)
_ZN40_INTERNAL_c81d422c_4_k_cu_9a638adc_212884cuda3std3__442_GLOBAL__N__c81d422c_4_k_cu_9a638adc_212886ignoreE:
	.zero		1
	.type		_ZN40_INTERNAL_c81d422c_4_k_cu_9a638adc_212884cute7productE,@object
	.size		_ZN40_INTERNAL_c81d422c_4_k_cu_9a638adc_212884cute7productE,(_ZN40_INTERNAL_c81d422c_4_k_cu_9a638adc_212884cuda3std3__45__cpo3endE - _ZN40_INTERNAL_c81d422c_4_k_cu_9a638adc_212884cute7productE)
_ZN40_INTERNAL_c81d422c_4_k_cu_9a638adc_212884cute7productE:
	.zero		1
	.type		_ZN40_INTERNAL_c81d422c_4_k_cu_9a638adc_212884cuda3std3__45__cpo3endE,@object
	.size		_ZN40_INTERNAL_c81d422c_4_k_cu_9a638adc_212884cuda3std3__45__cpo3endE,(_ZN40_INTERNAL_c81d422c_4_k_cu_9a638adc_212884cuda3std3__419piecewise_constructE - _ZN40_INTERNAL_c81d422c_4_k_cu_9a638adc_212884cuda3std3__45__cpo3endE)
_ZN40_INTERNAL_c81d422c_4_k_cu_9a638adc_212884cuda3std3__45__cpo3endE:
	.zero		1
	.type		_ZN40_INTERNAL_c81d422c_4_k_cu_9a638adc_212884cuda3std3__419piecewise_constructE,@object
	.size		_ZN40_INTERNAL_c81d422c_4_k_cu_9a638adc_212884cuda3std3__419piecewise_constructE,(_ZN40_INTERNAL_c81d422c_4_k_cu_9a638adc_212884cuda3std3__45__cpo4cendE - _ZN40_INTERNAL_c81d422c_4_k_cu_9a638adc_212884cuda3std3__419piecewise_constructE)
_ZN40_INTERNAL_c81d422c_4_k_cu_9a638adc_212884cuda3std3__419piecewise_constructE:
	.zero		1
	.type		_ZN40_INTERNAL_c81d422c_4_k_cu_9a638adc_212884cuda3std3__45__cpo4cendE,@object
	.size		_ZN40_INTERNAL_c81d422c_4_k_cu_9a638adc_212884cuda3std3__45__cpo4cendE,(_ZN40_INTERNAL_c81d422c_4_k_cu_9a638adc_212884cuda3std6ranges3__45__cpo4swapE - _ZN40_INTERNAL_c81d422c_4_k_cu_9a638adc_212884cuda3std3__45__cpo4cendE)
_ZN40_INTERNAL_c81d422c_4_k_cu_9a638adc_212884cuda3std3__45__cpo4cendE:
	.zero		1
	.type		_ZN40_INTERNAL_c81d422c_4_k_cu_9a638adc_212884cuda3std6ranges3__45__cpo4swapE,@object
	.size		_ZN40_INTERNAL_c81d422c_4_k_cu_9a638adc_212884cuda3std6ranges3__45__cpo4swapE,(.L_10 - _ZN40_INTERNAL_c81d422c_4_k_cu_9a638adc_212884cuda3std6ranges3__45__cpo4swapE)
_ZN40_INTERNAL_c81d422c_4_k_cu_9a638adc_212884cuda3std6ranges3__45__cpo4swapE:
	.zero		1
.L_10:


//--------------------- .nv.constant0._ZN7cutlass13device_kernelINS_4gemm6kernel13GemmUniversalIN4cute5tupleIJiiiiEEENS1_10collective13CollectiveMmaINS1_46MainloopSm100TmaUmmaWarpSpecializedBlockScaledILi7ELi2ELi1ENS5_IJNS4_1CILi4EEENSA_ILi1EEESC_EEEEENS5_IJNSA_ILi128EEENSA_ILi256EEESF_EEENS5_IJNS_12float_e2m1_tENS_13float_ue4m3_tEEEENS5_IJNS5_IJlSC_lEEENS4_6LayoutINS5_IJNS5_IJNS5_IJNSA_ILi32EEESB_EEEiEEENS5_IJNS5_IJNSA_ILi16EEESB_EEEiEEENS5_IJSC_iEEEEEENS5_IJSS_NS5_IJNS5_IJNSA_ILi0EEESC_EEENSA_ILi512EEEEEENS5_IJSV_iEEEEEEEEEEESK_S12_NS4_8TiledMMAINS4_8MMA_AtomIJNS4_17SM100_MMA_MXF4_SSISI_SI_fSJ_Li128ELi256ELi16ELNS4_4UMMA5MajorE0ELS17_0ELNS16_7ScaleInE0ELS18_0EEEEEENSM_INS5_IJSC_SC_SC_EEENS5_IJSV_SV_SV_EEEEENS5_IJNS4_10UnderscoreES1E_S1E_EEEEENS5_IJNS4_13SM90_TMA_LOADES1H_EEENS5_IJNS4_14ComposedLayoutINS4_7SwizzleILi2ELi4ELi3EEENS4_18smem_ptr_flag_bitsILi4EEENSM_INS5_IJNSA_ILi8EEESF_EEENS5_IJSF_SC_EEEEEEENSM_INS5_IJNS5_IJNS5_IJSO_SC_EEESR_EEESC_NS5_IJSC_NSA_ILi2EEEEEEEEENS5_IJNS5_IJNS5_IJSR_SX_EEESW_EEESV_NS5_IJSB_SX_EEEEEEEEEEEvNS4_8identityENS5_IJNS4_23SM90_TMA_LOAD_MULTICASTES25_EEENS5_IJS1S_NSM_INS5_IJNS5_IJNS5_IJSO_S1V_EEESR_EEESC_S1W_EEENS5_IJS1Z_SV_NS5_IJSB_NSA_ILi1024EEEEEEEEEEEEEEvS24_EENS_8epilogue10collective18CollectiveEpilogueINS2G_23Sm100TmaWarpSpecializedILi4ELi2ELi32ELb1ELb0EEEJNS5_IJNSA_ILi64EEESG_SF_EEENS5_IJNSM_IS2L_SC_EENSM_INS5_IJSN_S1V_EEENS5_IJSC_SF_EEEEEEEENS_10bfloat16_tESL_S2S_SL_NS2G_6fusion15FusionCallbacksIS2K_NS2T_17LinearCombinationIS2S_fS2S_fLNS_15FloatRoundStyleE2EEES2M_S2R_JEEENS4_5SM1004TMEM4LOAD26SM100_TMEM_LOAD_32dp32b32xES1H_NS1J_IS1L_NS1M_ILi16EEENSM_INS5_IJS1O_SN_EEENS5_IJSN_SC_EEEEEEENS4_39AutoVectorizingCopyWithAssumedAlignmentILi128EEENS4_14SM90_TMA_STOREES37_S39_S39_EEEvvEEEEvNT_6ParamsE --------------------------
	.section	.nv.constant0._ZN7cutlass13device_kernelINS_4gemm6kernel13GemmUniversalIN4cute5tupleIJiiiiEEENS1_10collective13CollectiveMmaINS1_46MainloopSm100TmaUmmaWarpSpecializedBlockScaledILi7ELi2ELi1ENS5_IJNS4_1CILi4EEENSA_ILi1EEESC_EEEEENS5_IJNSA_ILi128EEENSA_ILi256EEESF_EEENS5_IJNS_12float_e2m1_tENS_13float_ue4m3_tEEEENS5_IJNS5_IJlSC_lEEENS4_6LayoutINS5_IJNS5_IJNS5_IJNSA_ILi32EEESB_EEEiEEENS5_IJNS5_IJNSA_ILi16EEESB_EEEiEEENS5_IJSC_iEEEEEENS5_IJSS_NS5_IJNS5_IJNSA_ILi0EEESC_EEENSA_ILi512EEEEEENS5_IJSV_iEEEEEEEEEEESK_S12_NS4_8TiledMMAINS4_8MMA_AtomIJNS4_17SM100_MMA_MXF4_SSISI_SI_fSJ_Li128ELi256ELi16ELNS4_4UMMA5MajorE0ELS17_0ELNS16_7ScaleInE0ELS18_0EEEEEENSM_INS5_IJSC_SC_SC_EEENS5_IJSV_SV_SV_EEEEENS5_IJNS4_10UnderscoreES1E_S1E_EEEEENS5_IJNS4_13SM90_TMA_LOADES1H_EEENS5_IJNS4_14ComposedLayoutINS4_7SwizzleILi2ELi4ELi3EEENS4_18smem_ptr_flag_bitsILi4EEENSM_INS5_IJNSA_ILi8EEESF_EEENS5_IJSF_SC_EEEEEEENSM_INS5_IJNS5_IJNS5_IJSO_SC_EEESR_EEESC_NS5_IJSC_NSA_ILi2EEEEEEEEENS5_IJNS5_IJNS5_IJSR_SX_EEESW_EEESV_NS5_IJSB_SX_EEEEEEEEEEEvNS4_8identityENS5_IJNS4_23SM90_TMA_LOAD_MULTICASTES25_EEENS5_IJS1S_NSM_INS5_IJNS5_IJNS5_IJSO_S1V_EEESR_EEESC_S1W_EEENS5_IJS1Z_SV_NS5_IJSB_NSA_ILi1024EEEEEEEEEEEEEEvS24_EENS_8epilogue10collective18CollectiveEpilogueINS2G_23Sm100TmaWarpSpecializedILi4ELi2ELi32ELb1ELb0EEEJNS5_IJNSA_ILi64EEESG_SF_EEENS5_IJNSM_IS2L_SC_EENSM_INS5_IJSN_S1V_EEENS5_IJSC_SF_EEEEEEEENS_10bfloat16_tESL_S2S_SL_NS2G_6fusion15FusionCallbacksIS2K_NS2T_17LinearCombinationIS2S_fS2S_fLNS_15FloatRoundStyleE2EEES2M_S2R_JEEENS4_5SM1004TMEM4LOAD26SM100_TMEM_LOAD_32dp32b32xES1H_NS1J_IS1L_NS1M_ILi16EEENSM_INS5_IJS1O_SN_EEENS5_IJSN_SC_EEEEEEENS4_39AutoVectorizingCopyWithAssumedAlignmentILi128EEENS4_14SM90_TMA_STOREES37_S39_S39_EEEvvEEEEvNT_6ParamsE,"a",@progbits
	.sectionflags	@""
	.align	4
.nv.constant0._ZN7cutlass13device_kernelINS_4gemm6kernel13GemmUniversalIN4cute5tupleIJiiiiEEENS1_10collective13CollectiveMmaINS1_46MainloopSm100TmaUmmaWarpSpecializedBlockScaledILi7ELi2ELi1ENS5_IJNS4_1CILi4EEENSA_ILi1EEESC_EEEEENS5_IJNSA_ILi128EEENSA_ILi256EEESF_EEENS5_IJNS_12float_e2m1_tENS_13float_ue4m3_tEEEENS5_IJNS5_IJlSC_lEEENS4_6LayoutINS5_IJNS5_IJNS5_IJNSA_ILi32EEESB_EEEiEEENS5_IJNS5_IJNSA_ILi16EEESB_EEEiEEENS5_IJSC_iEEEEEENS5_IJSS_NS5_IJNS5_IJNSA_ILi0EEESC_EEENSA_ILi512EEEEEENS5_IJSV_iEEEEEEEEEEESK_S12_NS4_8TiledMMAINS4_8MMA_AtomIJNS4_17SM100_MMA_MXF4_SSISI_SI_fSJ_Li128ELi256ELi16ELNS4_4UMMA5MajorE0ELS17_0ELNS16_7ScaleInE0ELS18_0EEEEEENSM_INS5_IJSC_SC_SC_EEENS5_IJSV_SV_SV_EEEEENS5_IJNS4_10UnderscoreES1E_S1E_EEEEENS5_IJNS4_13SM90_TMA_LOADES1H_EEENS5_IJNS4_14ComposedLayoutINS4_7SwizzleILi2ELi4ELi3EEENS4_18smem_ptr_flag_bitsILi4EEENSM_INS5_IJNSA_ILi8EEESF_EEENS5_IJSF_SC_EEEEEEENSM_INS5_IJNS5_IJNS5_IJSO_SC_EEESR_EEESC_NS5_IJSC_NSA_ILi2EEEEEEEEENS5_IJNS5_IJNS5_IJSR_SX_EEESW_EEESV_NS5_IJSB_SX_EEEEEEEEEEEvNS4_8identityENS5_IJNS4_23SM90_TMA_LOAD_MULTICASTES25_EEENS5_IJS1S_NSM_INS5_IJNS5_IJNS5_IJSO_S1V_EEESR_EEESC_S1W_EEENS5_IJS1Z_SV_NS5_IJSB_NSA_ILi1024EEEEEEEEEEEEEEvS24_EENS_8epilogue10collective18CollectiveEpilogueINS2G_23Sm100TmaWarpSpecializedILi4ELi2ELi32ELb1ELb0EEEJNS5_IJNSA_ILi64EEESG_SF_EEENS5_IJNSM_IS2L_SC_EENSM_INS5_IJSN_S1V_EEENS5_IJSC_SF_EEEEEEEENS_10bfloat16_tESL_S2S_SL_NS2G_6fusion15FusionCallbacksIS2K_NS2T_17LinearCombinationIS2S_fS2S_fLNS_15FloatRoundStyleE2EEES2M_S2R_JEEENS4_5SM1004TMEM4LOAD26SM100_TMEM_LOAD_32dp32b32xES1H_NS1J_IS1L_NS1M_ILi16EEENSM_INS5_IJS1O_SN_EEENS5_IJSN_SC_EEEEEEENS4_39AutoVectorizingCopyWithAssumedAlignmentILi128EEENS4_14SM90_TMA_STOREES37_S39_S39_EEEvvEEEEvNT_6ParamsE:
	.zero		3968


//--------------------- SYMBOLS --------------------------

	.type		.nv.reservedSmem.offset0,@object
	.size		.nv.reservedSmem.offset0,0x4
	.type		.nv.reservedSmem.cap,@object
	.size		.nv.reservedSmem.cap,0x4
	.type		__assertfail,@function
